// auto-generated by cutlass_sweep.gemm — config: {"arch": "sm_100", "cluster_m": 2, "cluster_n": 2, "dtype": "tf32", "stages": 4, "tile_k": 32, "tile_m": 128, "tile_n": 256}
#include "cutlass/cutlass.h"
#include "cutlass/gemm/collective/collective_builder.hpp"
#include "cutlass/gemm/device/gemm_universal_adapter.h"
#include "cutlass/gemm/kernel/gemm_universal.hpp"
#include "cutlass/epilogue/collective/collective_builder.hpp"

using ElemA = cutlass::tfloat32_t;
using ElemB = cutlass::tfloat32_t;
using ElemCD = cutlass::tfloat32_t;
using Acc  = float;
using TileShape    = cute::Shape<cute::_128, cute::_256, cute::_32>;
using ClusterShape = cute::Shape<cute::_2, cute::_2, cute::_1>;

using CollectiveEpilogue = typename cutlass::epilogue::collective::CollectiveBuilder<
    cutlass::arch::Sm100, cutlass::arch::OpClassTensorOp,
    TileShape, ClusterShape,
    cutlass::epilogue::collective::EpilogueTileAuto,
    Acc, Acc,
    ElemCD, cutlass::layout::RowMajor, 128 / cutlass::sizeof_bits<ElemCD>::value,
    ElemCD, cutlass::layout::RowMajor, 128 / cutlass::sizeof_bits<ElemCD>::value,
    cutlass::epilogue::collective::EpilogueScheduleAuto
  >::CollectiveOp;

using CollectiveMainloop = typename cutlass::gemm::collective::CollectiveBuilder<
    cutlass::arch::Sm100, cutlass::arch::OpClassTensorOp,
    ElemA, cutlass::layout::RowMajor, 128 / cutlass::sizeof_bits<ElemA>::value,
    ElemB, cutlass::layout::ColumnMajor, 128 / cutlass::sizeof_bits<ElemB>::value,
    Acc,
    TileShape, ClusterShape,
    cutlass::gemm::collective::StageCount<4>,
    cutlass::gemm::collective::KernelScheduleAuto
  >::CollectiveOp;

using GemmKernel = cutlass::gemm::kernel::GemmUniversal<
    cute::Shape<int,int,int,int>,
    CollectiveMainloop,
    CollectiveEpilogue
>;
using Gemm = cutlass::gemm::device::GemmUniversalAdapter<GemmKernel>;

// Force the device kernel symbol into the cubin without needing a host main.
auto* _anchor = &cutlass::device_kernel<GemmKernel>;


// ===== COMPILED SASS (sm_100a) =====

	.target	sm_100a

	.elftype	@"ET_EXEC"


//--------------------- .note.nv.tkinfo           --------------------------
	.section	.note.nv.tkinfo,"",@"SHT_NOTE"
	.sectionflags	@"SHF_NOTE_NV_TKINFO"
	.tkinfo
        /*0018*/ 	.word	0x00000002
        /*0030*/ 	.string	""
        /*0030*/ 	.string	"ptxas"
        /*0030*/ 	.string	"Cuda compilation tools, release 13.0, V13.0.88"
        /*0030*/ 	.string	"Build cuda_13.0.r13.0/compiler.36424714_0"
        /*0030*/ 	.string	"-arch sm_100a -m 64 "



//--------------------- .note.nv.cuinfo           --------------------------
	.section	.note.nv.cuinfo,"",@"SHT_NOTE"
	.sectionflags	@"SHF_NOTE_NV_CUINFO"
        /*0018*/ 	.short	0x0002
        /*001a*/ 	.short	0x0064
        /*001c*/ 	.short	0x0082
	.zero		2


//--------------------- .nv.info                  --------------------------
	.section	.nv.info,"",@"SHT_CUDA_INFO"
	.align	4


	//----- nvinfo : EIATTR_REGCOUNT
	.align		4
        /*0000*/ 	.byte	0x04, 0x2f
        /*0002*/ 	.short	(.L_19 - .L_18)
	.align		4
.L_18:
        /*0004*/ 	.word	index@(_ZN7cutlass13device_kernelINS_4gemm6kernel13GemmUniversalIN4cute5tupleIJiiiiEEENS1_10collective13CollectiveMmaINS1_35MainloopSm100TmaUmmaWarpSpecializedILi4ELi2ELi4ENS5_IJNS4_1CILi2EEESB_NSA_ILi1EEEEEEEENS5_IJNSA_ILi128EEENSA_ILi256EEENSA_ILi32EEEEEENS_10tfloat32_tENS5_IJlSC_lEEESJ_SK_NS4_8TiledMMAINS4_8MMA_AtomIJNS4_23SM100_MMA_TF32_2x1SM_SSISJ_SJ_fLi128ELi256ELNS4_4UMMA5MajorE0ELSP_0ELNSO_7ScaleInE0ELSQ_0EEEEEENS4_6LayoutINS5_IJSC_SC_SC_EEENS5_IJNSA_ILi0EEESV_SV_EEEEENS5_IJNS4_10UnderscoreESY_SY_EEEEENS4_28SM100_TMA_2SM_LOAD_MULTICASTENS4_14ComposedLayoutINS4_7SwizzleILi3ELi4ELi3EEENS4_18smem_ptr_flag_bitsILi32EEENST_INS5_IJNSA_ILi8EEESH_EEENS5_IJSH_SC_EEEEEEEvNS4_8identityENS4_18SM100_TMA_2SM_LOADES1B_vS1C_EENS_8epilogue10collective18CollectiveEpilogueINS1F_23Sm100TmaWarpSpecializedILi4ELi2ELi16ELb1ELb0EEEJNS5_IJNSA_ILi64EEESG_SH_EEENS5_IJNST_IS1K_SC_EENST_INS5_IJNSA_ILi16EEESB_EEENS5_IJSC_SF_EEEEEEEESJ_SK_SJ_SK_NS1F_6fusion15FusionCallbacksIS1J_NS1S_17LinearCombinationISJ_fSJ_fLNS_15FloatRoundStyleE2EEES1L_S1R_JEEENS4_5SM1004TMEM4LOAD26SM100_TMEM_LOAD_32dp32b16xENS4_13SM90_TMA_LOADENS12_INS13_ILi2ELi4ELi3EEES16_NST_INS5_IJS17_S1N_EEENS5_IJS1N_SC_EEEEEEENS4_39AutoVectorizingCopyWithAssumedAlignmentILi128EEENS4_14SM90_TMA_STOREES27_S29_S29_EEEvvEEEEvNT_6ParamsE)
        /*0008*/ 	.word	0x00000050


	//----- nvinfo : EIATTR_FRAME_SIZE
	.align		4
.L_19:
        /*000c*/ 	.byte	0x04, 0x11
        /*000e*/ 	.short	(.L_21 - .L_20)
	.align		4
.L_20:
        /*0010*/ 	.word	index@($__internal_2_$__cuda_sm10x_tcgen05_guardrail_trap_unallocated_columns_being_dealloced)
        /*0014*/ 	.word	0x00000000


	//----- nvinfo : EIATTR_FRAME_SIZE
	.align		4
.L_21:
        /*0018*/ 	.byte	0x04, 0x11
        /*001a*/ 	.short	(.L_23 - .L_22)
	.align		4
.L_22:
        /*001c*/ 	.word	index@($__internal_1_$__cuda_sm10x_tcgen05_guardrail_trap_phase_invalid_during_alloc)
        /*0020*/ 	.word	0x00000000


	//----- nvinfo : EIATTR_FRAME_SIZE
	.align		4
.L_23:
        /*0024*/ 	.byte	0x04, 0x11
        /*0026*/ 	.short	(.L_25 - .L_24)
	.align		4
.L_24:
        /*0028*/ 	.word	index@($__internal_0_$__cuda_sm10x_tcgen05_guardrail_trap_col_being_dealloced_not_returned_by_alloc)
        /*002c*/ 	.word	0x00000000


	//----- nvinfo : EIATTR_FRAME_SIZE
	.align		4
.L_25:
        /*0030*/ 	.byte	0x04, 0x11
        /*0032*/ 	.short	(.L_27 - .L_26)
	.align		4
.L_26:
        /*0034*/ 	.word	index@(_ZN7cutlass13device_kernelINS_4gemm6kernel13GemmUniversalIN4cute5tupleIJiiiiEEENS1_10collective13CollectiveMmaINS1_35MainloopSm100TmaUmmaWarpSpecializedILi4ELi2ELi4ENS5_IJNS4_1CILi2EEESB_NSA_ILi1EEEEEEEENS5_IJNSA_ILi128EEENSA_ILi256EEENSA_ILi32EEEEEENS_10tfloat32_tENS5_IJlSC_lEEESJ_SK_NS4_8TiledMMAINS4_8MMA_AtomIJNS4_23SM100_MMA_TF32_2x1SM_SSISJ_SJ_fLi128ELi256ELNS4_4UMMA5MajorE0ELSP_0ELNSO_7ScaleInE0ELSQ_0EEEEEENS4_6LayoutINS5_IJSC_SC_SC_EEENS5_IJNSA_ILi0EEESV_SV_EEEEENS5_IJNS4_10UnderscoreESY_SY_EEEEENS4_28SM100_TMA_2SM_LOAD_MULTICASTENS4_14ComposedLayoutINS4_7SwizzleILi3ELi4ELi3EEENS4_18smem_ptr_flag_bitsILi32EEENST_INS5_IJNSA_ILi8EEESH_EEENS5_IJSH_SC_EEEEEEEvNS4_8identityENS4_18SM100_TMA_2SM_LOADES1B_vS1C_EENS_8epilogue10collective18CollectiveEpilogueINS1F_23Sm100TmaWarpSpecializedILi4ELi2ELi16ELb1ELb0EEEJNS5_IJNSA_ILi64EEESG_SH_EEENS5_IJNST_IS1K_SC_EENST_INS5_IJNSA_ILi16EEESB_EEENS5_IJSC_SF_EEEEEEEESJ_SK_SJ_SK_NS1F_6fusion15FusionCallbacksIS1J_NS1S_17LinearCombinationISJ_fSJ_fLNS_15FloatRoundStyleE2EEES1L_S1R_JEEENS4_5SM1004TMEM4LOAD26SM100_TMEM_LOAD_32dp32b16xENS4_13SM90_TMA_LOADENS12_INS13_ILi2ELi4ELi3EEES16_NST_INS5_IJS17_S1N_EEENS5_IJS1N_SC_EEEEEEENS4_39AutoVectorizingCopyWithAssumedAlignmentILi128EEENS4_14SM90_TMA_STOREES27_S29_S29_EEEvvEEEEvNT_6ParamsE)
        /*0038*/ 	.word	0x00000000


	//----- nvinfo : EIATTR_MIN_STACK_SIZE
	.align		4
.L_27:
        /*003c*/ 	.byte	0x04, 0x12
        /*003e*/ 	.short	(.L_29 - .L_28)
	.align		4
.L_28:
        /*0040*/ 	.word	index@(_ZN7cutlass13device_kernelINS_4gemm6kernel13GemmUniversalIN4cute5tupleIJiiiiEEENS1_10collective13CollectiveMmaINS1_35MainloopSm100TmaUmmaWarpSpecializedILi4ELi2ELi4ENS5_IJNS4_1CILi2EEESB_NSA_ILi1EEEEEEEENS5_IJNSA_ILi128EEENSA_ILi256EEENSA_ILi32EEEEEENS_10tfloat32_tENS5_IJlSC_lEEESJ_SK_NS4_8TiledMMAINS4_8MMA_AtomIJNS4_23SM100_MMA_TF32_2x1SM_SSISJ_SJ_fLi128ELi256ELNS4_4UMMA5MajorE0ELSP_0ELNSO_7ScaleInE0ELSQ_0EEEEEENS4_6LayoutINS5_IJSC_SC_SC_EEENS5_IJNSA_ILi0EEESV_SV_EEEEENS5_IJNS4_10UnderscoreESY_SY_EEEEENS4_28SM100_TMA_2SM_LOAD_MULTICASTENS4_14ComposedLayoutINS4_7SwizzleILi3ELi4ELi3EEENS4_18smem_ptr_flag_bitsILi32EEENST_INS5_IJNSA_ILi8EEESH_EEENS5_IJSH_SC_EEEEEEEvNS4_8identityENS4_18SM100_TMA_2SM_LOADES1B_vS1C_EENS_8epilogue10collective18CollectiveEpilogueINS1F_23Sm100TmaWarpSpecializedILi4ELi2ELi16ELb1ELb0EEEJNS5_IJNSA_ILi64EEESG_SH_EEENS5_IJNST_IS1K_SC_EENST_INS5_IJNSA_ILi16EEESB_EEENS5_IJSC_SF_EEEEEEEESJ_SK_SJ_SK_NS1F_6fusion15FusionCallbacksIS1J_NS1S_17LinearCombinationISJ_fSJ_fLNS_15FloatRoundStyleE2EEES1L_S1R_JEEENS4_5SM1004TMEM4LOAD26SM100_TMEM_LOAD_32dp32b16xENS4_13SM90_TMA_LOADENS12_INS13_ILi2ELi4ELi3EEES16_NST_INS5_IJS17_S1N_EEENS5_IJS1N_SC_EEEEEEENS4_39AutoVectorizingCopyWithAssumedAlignmentILi128EEENS4_14SM90_TMA_STOREES27_S29_S29_EEEvvEEEEvNT_6ParamsE)
        /*0044*/ 	.word	0x00000000
.L_29:


//--------------------- .nv.compat                --------------------------
	.section	.nv.compat,"",@"SHT_CUDA_COMPAT_INFO"
	.align	4
        /*0000*/ 	.byte	0x02, 0x09, 0x01, 0x00, 0x02, 0x02, 0x02, 0x00, 0x02, 0x05, 0x05, 0x00, 0x03, 0x07, 0x01, 0x01
        /*0010*/ 	.byte	0x02, 0x03, 0x01, 0x00, 0x02, 0x06, 0x01, 0x00, 0x04, 0x0b, 0x08, 0x00, 0x09, 0x00, 0x00, 0x00
        /*0020*/ 	.byte	0x00, 0x00, 0x00, 0x00


//--------------------- .nv.info._ZN7cutlass13device_kernelINS_4gemm6kernel13GemmUniversalIN4cute5tupleIJiiiiEEENS1_10collective13CollectiveMmaINS1_35MainloopSm100TmaUmmaWarpSpecializedILi4ELi2ELi4ENS5_IJNS4_1CILi2EEESB_NSA_ILi1EEEEEEEENS5_IJNSA_ILi128EEENSA_ILi256EEENSA_ILi32EEEEEENS_10tfloat32_tENS5_IJlSC_lEEESJ_SK_NS4_8TiledMMAINS4_8MMA_AtomIJNS4_23SM100_MMA_TF32_2x1SM_SSISJ_SJ_fLi128ELi256ELNS4_4UMMA5MajorE0ELSP_0ELNSO_7ScaleInE0ELSQ_0EEEEEENS4_6LayoutINS5_IJSC_SC_SC_EEENS5_IJNSA_ILi0EEESV_SV_EEEEENS5_IJNS4_10UnderscoreESY_SY_EEEEENS4_28SM100_TMA_2SM_LOAD_MULTICASTENS4_14ComposedLayoutINS4_7SwizzleILi3ELi4ELi3EEENS4_18smem_ptr_flag_bitsILi32EEENST_INS5_IJNSA_ILi8EEESH_EEENS5_IJSH_SC_EEEEEEEvNS4_8identityENS4_18SM100_TMA_2SM_LOADES1B_vS1C_EENS_8epilogue10collective18CollectiveEpilogueINS1F_23Sm100TmaWarpSpecializedILi4ELi2ELi16ELb1ELb0EEEJNS5_IJNSA_ILi64EEESG_SH_EEENS5_IJNST_IS1K_SC_EENST_INS5_IJNSA_ILi16EEESB_EEENS5_IJSC_SF_EEEEEEEESJ_SK_SJ_SK_NS1F_6fusion15FusionCallbacksIS1J_NS1S_17LinearCombinationISJ_fSJ_fLNS_15FloatRoundStyleE2EEES1L_S1R_JEEENS4_5SM1004TMEM4LOAD26SM100_TMEM_LOAD_32dp32b16xENS4_13SM90_TMA_LOADENS12_INS13_ILi2ELi4ELi3EEES16_NST_INS5_IJS17_S1N_EEENS5_IJS1N_SC_EEEEEEENS4_39AutoVectorizingCopyWithAssumedAlignmentILi128EEENS4_14SM90_TMA_STOREES27_S29_S29_EEEvvEEEEvNT_6ParamsE --------------------------
	.section	.nv.info._ZN7cutlass13device_kernelINS_4gemm6kernel13GemmUniversalIN4cute5tupleIJiiiiEEENS1_10collective13CollectiveMmaINS1_35MainloopSm100TmaUmmaWarpSpecializedILi4ELi2ELi4ENS5_IJNS4_1CILi2EEESB_NSA_ILi1EEEEEEEENS5_IJNSA_ILi128EEENSA_ILi256EEENSA_ILi32EEEEEENS_10tfloat32_tENS5_IJlSC_lEEESJ_SK_NS4_8TiledMMAINS4_8MMA_AtomIJNS4_23SM100_MMA_TF32_2x1SM_SSISJ_SJ_fLi128ELi256ELNS4_4UMMA5MajorE0ELSP_0ELNSO_7ScaleInE0ELSQ_0EEEEEENS4_6LayoutINS5_IJSC_SC_SC_EEENS5_IJNSA_ILi0EEESV_SV_EEEEENS5_IJNS4_10UnderscoreESY_SY_EEEEENS4_28SM100_TMA_2SM_LOAD_MULTICASTENS4_14ComposedLayoutINS4_7SwizzleILi3ELi4ELi3EEENS4_18smem_ptr_flag_bitsILi32EEENST_INS5_IJNSA_ILi8EEESH_EEENS5_IJSH_SC_EEEEEEEvNS4_8identityENS4_18SM100_TMA_2SM_LOADES1B_vS1C_EENS_8epilogue10collective18CollectiveEpilogueINS1F_23Sm100TmaWarpSpecializedILi4ELi2ELi16ELb1ELb0EEEJNS5_IJNSA_ILi64EEESG_SH_EEENS5_IJNST_IS1K_SC_EENST_INS5_IJNSA_ILi16EEESB_EEENS5_IJSC_SF_EEEEEEEESJ_SK_SJ_SK_NS1F_6fusion15FusionCallbacksIS1J_NS1S_17LinearCombinationISJ_fSJ_fLNS_15FloatRoundStyleE2EEES1L_S1R_JEEENS4_5SM1004TMEM4LOAD26SM100_TMEM_LOAD_32dp32b16xENS4_13SM90_TMA_LOADENS12_INS13_ILi2ELi4ELi3EEES16_NST_INS5_IJS17_S1N_EEENS5_IJS1N_SC_EEEEEEENS4_39AutoVectorizingCopyWithAssumedAlignmentILi128EEENS4_14SM90_TMA_STOREES27_S29_S29_EEEvvEEEEvNT_6ParamsE,"",@"SHT_CUDA_INFO"
	.sectionflags	@""
	.align	4


	//----- nvinfo : EIATTR_CUDA_API_VERSION
	.align		4
        /*0000*/ 	.byte	0x04, 0x37
        /*0002*/ 	.short	(.L_31 - .L_30)
.L_30:
        /*0004*/ 	.word	0x00000082


	//----- nvinfo : EIATTR_KPARAM_INFO
	.align		4
.L_31:
        /*0008*/ 	.byte	0x04, 0x17
        /*000a*/ 	.short	(.L_33 - .L_32)
.L_32:
        /*000c*/ 	.word	0x00000000
        /*0010*/ 	.short	0x0000
        /*0012*/ 	.short	0x0000
        /*0014*/ 	.byte	0x00, 0xf0, 0x01, 0x20


	//----- nvinfo : EIATTR_AT_ENTRY_FRAGMENTS
	.align		4
.L_33:
        /*0018*/ 	.byte	0x04, 0x4f
        /*001a*/ 	.short	(.L_35 - .L_34)


	//   ....[0]....
.L_34:
        /*001c*/ 	.word	0x00000007


	//----- nvinfo : EIATTR_RESERVED_SMEM_USED
	.align		4
.L_35:
        /*0020*/ 	.byte	0x01, 0x41
	.zero		2


	//----- nvinfo : EIATTR_SPARSE_MMA_MASK
	.align		4
        /*0024*/ 	.byte	0x03, 0x50
        /*0026*/ 	.short	0x0000


	//----- nvinfo : EIATTR_TCGEN05_2CTA_USED
	.align		4
        /*0028*/ 	.byte	0x01, 0x52
	.zero		2


	//----- nvinfo : EIATTR_MAXREG_COUNT
	.align		4
        /*002c*/ 	.byte	0x03, 0x1b
        /*002e*/ 	.short	0x00ff


	//----- nvinfo : EIATTR_NUM_BARRIERS
	.align		4
        /*0030*/ 	.byte	0x02, 0x4c
        /*0032*/ 	.byte	0x07
	.zero		1


	//----- nvinfo : EIATTR_EXTERNS
	.align		4
        /*0034*/ 	.byte	0x04, 0x0f
        /*0036*/ 	.short	(.L_37 - .L_36)


	//   ....[0]....
	.align		4
.L_36:
        /*0038*/ 	.word	index@(__assertfail)


	//----- nvinfo : EIATTR_MERCURY_ISA_VERSION
	.align		4
.L_37:
        /*003c*/ 	.byte	0x03, 0x5f
        /*003e*/ 	.short	0x0101


	//----- nvinfo : EIATTR_INT_WARP_WIDE_INSTR_OFFSETS
	.align		4
        /*0040*/ 	.byte	0x04, 0x31
        /*0042*/ 	.short	(.L_39 - .L_38)


	//   ....[0]....
.L_38:
        /*0044*/ 	.word	0x00000de0


	//   ....[1]....
        /*0048*/ 	.word	0x00000e90


	//   ....[2]....
        /*004c*/ 	.word	0x000043b0


	//   ....[3]....
        /*0050*/ 	.word	0x000043e0


	//   ....[4]....
        /*0054*/ 	.word	0x00004400


	//   ....[5]....
        /*0058*/ 	.word	0x00004f80


	//   ....[6]....
        /*005c*/ 	.word	0x00005010


	//   ....[7]....
        /*0060*/ 	.word	0x000050c0


	//   ....[8]....
        /*0064*/ 	.word	0x00005130


	//   ....[9]....
        /*0068*/ 	.word	0x000051e0


	//   ....[10]....
        /*006c*/ 	.word	0x00005290


	//   ....[11]....
        /*0070*/ 	.word	0x00005300


	//   ....[12]....
        /*0074*/ 	.word	0x000053b0


	//   ....[13]....
        /*0078*/ 	.word	0x00005450


	//   ....[14]....
        /*007c*/ 	.word	0x000054c0


	//   ....[15]....
        /*0080*/ 	.word	0x00005570


	//   ....[16]....
        /*0084*/ 	.word	0x00005630


	//   ....[17]....
        /*0088*/ 	.word	0x000056a0


	//   ....[18]....
        /*008c*/ 	.word	0x00005760


	//   ....[19]....
        /*0090*/ 	.word	0x00005810


	//   ....[20]....
        /*0094*/ 	.word	0x00005880


	//   ....[21]....
        /*0098*/ 	.word	0x00005940


	//   ....[22]....
        /*009c*/ 	.word	0x000059f0


	//   ....[23]....
        /*00a0*/ 	.word	0x00005a60


	//   ....[24]....
        /*00a4*/ 	.word	0x00005b20


	//   ....[25]....
        /*00a8*/ 	.word	0x00005bc0


	//   ....[26]....
        /*00ac*/ 	.word	0x00005c50


	//   ....[27]....
        /*00b0*/ 	.word	0x00005d20


	//   ....[28]....
        /*00b4*/ 	.word	0x00005e20


	//----- nvinfo : EIATTR_COOP_GROUP_MASK_REGIDS
	.align		4
.L_39:
        /*00b8*/ 	.byte	0x04, 0x29
        /*00ba*/ 	.short	(.L_41 - .L_40)


	//   ....[0]....
.L_40:
        /*00bc*/ 	.word	0xffffffff


	//   ....[1]....
        /*00c0*/ 	.word	0xffffffff


	//   ....[2]....
        /*00c4*/ 	.word	0xffffffff


	//   ....[3]....
        /*00c8*/ 	.word	0xffffffff


	//   ....[4]....
        /*00cc*/ 	.word	0xffffffff


	//   ....[5]....
        /*00d0*/ 	.word	0xffffffff


	//   ....[6]....
        /*00d4*/ 	.word	0xffffffff


	//   ....[7]....
        /*00d8*/ 	.word	0xffffffff


	//   ....[8]....
        /*00dc*/ 	.word	0xffffffff


	//   ....[9]....
        /*00e0*/ 	.word	0xffffffff


	//   ....[10]....
        /*00e4*/ 	.word	0xffffffff


	//   ....[11]....
        /*00e8*/ 	.word	0xffffffff


	//   ....[12]....
        /*00ec*/ 	.word	0xffffffff


	//   ....[13]....
        /*00f0*/ 	.word	0xffffffff


	//----- nvinfo : EIATTR_COOP_GROUP_INSTR_OFFSETS
	.align		4
.L_41:
        /*00f4*/ 	.byte	0x04, 0x28
        /*00f6*/ 	.short	(.L_43 - .L_42)


	//   ....[0]....
.L_42:
        /*00f8*/ 	.word	0x000000b0


	//   ....[1]....
        /*00fc*/ 	.word	0x00000520


	//   ....[2]....
        /*0100*/ 	.word	0x000006f0


	//   ....[3]....
        /*0104*/ 	.word	0x00000890


	//   ....[4]....
        /*0108*/ 	.word	0x00000990


	//   ....[5]....
        /*010c*/ 	.word	0x00000b00


	//   ....[6]....
        /*0110*/ 	.word	0x00000ca0


	//   ....[7]....
        /*0114*/ 	.word	0x00000f00


	//   ....[8]....
        /*0118*/ 	.word	0x000022a0


	//   ....[9]....
        /*011c*/ 	.word	0x00003190


	//   ....[10]....
        /*0120*/ 	.word	0x00003660


	//   ....[11]....
        /*0124*/ 	.word	0x00003690


	//   ....[12]....
        /*0128*/ 	.word	0x000042b0


	//   ....[13]....
        /*012c*/ 	.word	0x000044c0


	//----- nvinfo : EIATTR_VRC_CTA_INIT_COUNT
	.align		4
.L_43:
        /*0130*/ 	.byte	0x02, 0x4a
        /*0132*/ 	.byte	0x80
	.zero		1


	//----- nvinfo : EIATTR_SYSCALL_OFFSETS
	.align		4
        /*0134*/ 	.byte	0x04, 0x46
        /*0136*/ 	.short	(.L_45 - .L_44)


	//   ....[0]....
.L_44:
        /*0138*/ 	.word	0x00006a00


	//   ....[1]....
        /*013c*/ 	.word	0x00006af0


	//   ....[2]....
        /*0140*/ 	.word	0x000072b0


	//   ....[3]....
        /*0144*/ 	.word	0x00007c70


	//   ....[4]....
        /*0148*/ 	.word	0x00008610


	//   ....[5]....
        /*014c*/ 	.word	0x00008ff0


	//   ....[6]....
        /*0150*/ 	.word	0x000099d0


	//   ....[7]....
        /*0154*/ 	.word	0x0000a3d0


	//   ....[8]....
        /*0158*/ 	.word	0x0000adb0


	//   ....[9]....
        /*015c*/ 	.word	0x0000b740


	//----- nvinfo : EIATTR_MBARRIER_INSTR_OFFSETS
	.align		4
.L_45:
        /*0160*/ 	.byte	0x04, 0x39
        /*0162*/ 	.short	(.L_47 - .L_46)


	//   ....[0]....
.L_46:
        /*0164*/ 	.word	0x00000660
        /*0168*/ 	.word	0x000000ff
        /*016c*/ 	.word	0x00000000
        /*0170*/ 	.short	0x0100
        /*0172*/ 	.byte	0x04
	.zero		1


	//   ....[1]....
        /*0174*/ 	.word	0x00000670
        /*0178*/ 	.word	0x000000ff
        /*017c*/ 	.word	0x00000020
        /*0180*/ 	.short	0x0100
        /*0182*/ 	.byte	0x04
	.zero		1


	//   ....[2]....
        /*0184*/ 	.word	0x00000680
        /*0188*/ 	.word	0x000000ff
        /*018c*/ 	.word	0x00000008
        /*0190*/ 	.short	0x0100
        /*0192*/ 	.byte	0x04
	.zero		1


	//   ....[3]....
        /*0194*/ 	.word	0x00000690
        /*0198*/ 	.word	0x000000ff
        /*019c*/ 	.word	0x00000028
        /*01a0*/ 	.short	0x0100
        /*01a2*/ 	.byte	0x04
	.zero		1


	//   ....[4]....
        /*01a4*/ 	.word	0x000006a0
        /*01a8*/ 	.word	0x000000ff
        /*01ac*/ 	.word	0x00000010
        /*01b0*/ 	.short	0x0100
        /*01b2*/ 	.byte	0x04
	.zero		1


	//   ....[5]....
        /*01b4*/ 	.word	0x000006b0
        /*01b8*/ 	.word	0x000000ff
        /*01bc*/ 	.word	0x00000030
        /*01c0*/ 	.short	0x0100
        /*01c2*/ 	.byte	0x04
	.zero		1


	//   ....[6]....
        /*01c4*/ 	.word	0x000006c0
        /*01c8*/ 	.word	0x000000ff
        /*01cc*/ 	.word	0x00000018
        /*01d0*/ 	.short	0x0100
        /*01d2*/ 	.byte	0x04
	.zero		1


	//   ....[7]....
        /*01d4*/ 	.word	0x000006d0
        /*01d8*/ 	.word	0x000000ff
        /*01dc*/ 	.word	0x00000038
        /*01e0*/ 	.short	0x0100
        /*01e2*/ 	.byte	0x04
	.zero		1


	//   ....[8]....
        /*01e4*/ 	.word	0x00000800
        /*01e8*/ 	.word	0x000000ff
        /*01ec*/ 	.word	0x00000040
        /*01f0*/ 	.short	0x0100
        /*01f2*/ 	.byte	0x04
	.zero		1


	//   ....[9]....
        /*01f4*/ 	.word	0x00000810
        /*01f8*/ 	.word	0x000000ff
        /*01fc*/ 	.word	0x00000060
        /*0200*/ 	.short	0x0100
        /*0202*/ 	.byte	0x04
	.zero		1


	//   ....[10]....
        /*0204*/ 	.word	0x00000820
        /*0208*/ 	.word	0x000000ff
        /*020c*/ 	.word	0x00000048
        /*0210*/ 	.short	0x0100
        /*0212*/ 	.byte	0x04
	.zero		1


	//   ....[11]....
        /*0214*/ 	.word	0x00000830
        /*0218*/ 	.word	0x000000ff
        /*021c*/ 	.word	0x00000068
        /*0220*/ 	.short	0x0100
        /*0222*/ 	.byte	0x04
	.zero		1


	//   ....[12]....
        /*0224*/ 	.word	0x00000840
        /*0228*/ 	.word	0x000000ff
        /*022c*/ 	.word	0x00000050
        /*0230*/ 	.short	0x0100
        /*0232*/ 	.byte	0x04
	.zero		1


	//   ....[13]....
        /*0234*/ 	.word	0x00000850
        /*0238*/ 	.word	0x000000ff
        /*023c*/ 	.word	0x00000070
        /*0240*/ 	.short	0x0100
        /*0242*/ 	.byte	0x04
	.zero		1


	//   ....[14]....
        /*0244*/ 	.word	0x00000860
        /*0248*/ 	.word	0x000000ff
        /*024c*/ 	.word	0x00000058
        /*0250*/ 	.short	0x0100
        /*0252*/ 	.byte	0x04
	.zero		1


	//   ....[15]....
        /*0254*/ 	.word	0x00000870
        /*0258*/ 	.word	0x000000ff
        /*025c*/ 	.word	0x00000078
        /*0260*/ 	.short	0x0100
        /*0262*/ 	.byte	0x04
	.zero		1


	//   ....[16]....
        /*0264*/ 	.word	0x00000960
        /*0268*/ 	.word	0x000000ff
        /*026c*/ 	.word	0x00000080
        /*0270*/ 	.short	0x0100
        /*0272*/ 	.byte	0x06
	.zero		1


	//   ....[17]....
        /*0274*/ 	.word	0x00000970
        /*0278*/ 	.word	0x000000ff
        /*027c*/ 	.word	0x00000088
        /*0280*/ 	.short	0x0100
        /*0282*/ 	.byte	0x06
	.zero		1


	//   ....[18]....
        /*0284*/ 	.word	0x00000ab0
        /*0288*/ 	.word	0x000000ff
        /*028c*/ 	.word	0x00000090
        /*0290*/ 	.short	0x0100
        /*0292*/ 	.byte	0x06
	.zero		1


	//   ....[19]....
        /*0294*/ 	.word	0x00000ac0
        /*0298*/ 	.word	0x000000ff
        /*029c*/ 	.word	0x000000a0
        /*02a0*/ 	.short	0x0100
        /*02a2*/ 	.byte	0x06
	.zero		1


	//   ....[20]....
        /*02a4*/ 	.word	0x00000ad0
        /*02a8*/ 	.word	0x000000ff
        /*02ac*/ 	.word	0x00000098
        /*02b0*/ 	.short	0x0100
        /*02b2*/ 	.byte	0x06
	.zero		1


	//   ....[21]....
        /*02b4*/ 	.word	0x00000ae0
        /*02b8*/ 	.word	0x000000ff
        /*02bc*/ 	.word	0x000000a8
        /*02c0*/ 	.short	0x0100
        /*02c2*/ 	.byte	0x06
	.zero		1


	//   ....[22]....
        /*02c4*/ 	.word	0x00000c10
        /*02c8*/ 	.word	0x000000ff
        /*02cc*/ 	.word	0x000000b0
        /*02d0*/ 	.short	0x0100
        /*02d2*/ 	.byte	0x04
	.zero		1


	//   ....[23]....
        /*02d4*/ 	.word	0x00000c20
        /*02d8*/ 	.word	0x000000ff
        /*02dc*/ 	.word	0x000000d0
        /*02e0*/ 	.short	0x0100
        /*02e2*/ 	.byte	0x04
	.zero		1


	//   ....[24]....
        /*02e4*/ 	.word	0x00000c30
        /*02e8*/ 	.word	0x000000ff
        /*02ec*/ 	.word	0x000000b8
        /*02f0*/ 	.short	0x0100
        /*02f2*/ 	.byte	0x04
	.zero		1


	//   ....[25]....
        /*02f4*/ 	.word	0x00000c40
        /*02f8*/ 	.word	0x000000ff
        /*02fc*/ 	.word	0x000000d8
        /*0300*/ 	.short	0x0100
        /*0302*/ 	.byte	0x04
	.zero		1


	//   ....[26]....
        /*0304*/ 	.word	0x00000c50
        /*0308*/ 	.word	0x000000ff
        /*030c*/ 	.word	0x000000c0
        /*0310*/ 	.short	0x0100
        /*0312*/ 	.byte	0x04
	.zero		1


	//   ....[27]....
        /*0314*/ 	.word	0x00000c60
        /*0318*/ 	.word	0x000000ff
        /*031c*/ 	.word	0x000000e0
        /*0320*/ 	.short	0x0100
        /*0322*/ 	.byte	0x04
	.zero		1


	//   ....[28]....
        /*0324*/ 	.word	0x00000c70
        /*0328*/ 	.word	0x000000ff
        /*032c*/ 	.word	0x000000c8
        /*0330*/ 	.short	0x0100
        /*0332*/ 	.byte	0x04
	.zero		1


	//   ....[29]....
        /*0334*/ 	.word	0x00000c80
        /*0338*/ 	.word	0x000000ff
        /*033c*/ 	.word	0x000000e8
        /*0340*/ 	.short	0x0100
        /*0342*/ 	.byte	0x04
	.zero		1


	//   ....[30]....
        /*0344*/ 	.word	0x00000d80
        /*0348*/ 	.word	0x000000ff
        /*034c*/ 	.word	0x000000f0
        /*0350*/ 	.short	0x0100
        /*0352*/ 	.byte	0x04
	.zero		1


	//   ....[31]....
        /*0354*/ 	.word	0x00000d90
        /*0358*/ 	.word	0x000000ff
        /*035c*/ 	.word	0x00000100
        /*0360*/ 	.short	0x0100
        /*0362*/ 	.byte	0x04
	.zero		1


	//   ....[32]....
        /*0364*/ 	.word	0x00000da0
        /*0368*/ 	.word	0x000000ff
        /*036c*/ 	.word	0x000000f8
        /*0370*/ 	.short	0x0100
        /*0372*/ 	.byte	0x04
	.zero		1


	//   ....[33]....
        /*0374*/ 	.word	0x00000db0
        /*0378*/ 	.word	0x000000ff
        /*037c*/ 	.word	0x00000108
        /*0380*/ 	.short	0x0100
        /*0382*/ 	.byte	0x04
	.zero		1


	//   ....[34]....
        /*0384*/ 	.word	0x00000eb0
        /*0388*/ 	.word	0x000000ff
        /*038c*/ 	.word	0x00000110
        /*0390*/ 	.short	0x0100
        /*0392*/ 	.byte	0x06
	.zero		1


	//   ....[35]....
        /*0394*/ 	.word	0x00001ae0
        /*0398*/ 	.word	0x00000000
        /*039c*/ 	.word	0x00000100
        /*03a0*/ 	.short	0x010a
        /*03a2*/ 	.byte	0xff
	.zero		1


	//   ....[36]....
        /*03a4*/ 	.word	0x00001b10
        /*03a8*/ 	.word	0x00000000
        /*03ac*/ 	.word	0x000000f0
        /*03b0*/ 	.short	0x0101
        /*03b2*/ 	.byte	0xff
	.zero		1


	//   ....[37]....
        /*03b4*/ 	.word	0x00001bb0
        /*03b8*/ 	.word	0x000000ff
        /*03bc*/ 	.word	0x00000020
        /*03c0*/ 	.short	0x010a
        /*03c2*/ 	.byte	0x04
	.zero		1


	//   ....[38]....
        /*03c4*/ 	.word	0x00001c80
        /*03c8*/ 	.word	0x000000ff
        /*03cc*/ 	.word	0x00000020
        /*03d0*/ 	.short	0x010a
        /*03d2*/ 	.byte	0x21
	.zero		1


	//   ....[39]....
        /*03d4*/ 	.word	0x00001e30
        /*03d8*/ 	.word	0x000000ff
        /*03dc*/ 	.word	0x00000020
        /*03e0*/ 	.short	0x010a
        /*03e2*/ 	.byte	0x05
	.zero		1


	//   ....[40]....
        /*03e4*/ 	.word	0x00001f50
        /*03e8*/ 	.word	0x000000ff
        /*03ec*/ 	.word	0x00000088
        /*03f0*/ 	.short	0x0101
        /*03f2*/ 	.byte	0x0d
	.zero		1


	//   ....[41]....
        /*03f4*/ 	.word	0x00001f70
        /*03f8*/ 	.word	0x000000ff
        /*03fc*/ 	.word	0x00000020
        /*0400*/ 	.short	0x010a
        /*0402*/ 	.byte	0x04
	.zero		1


	//   ....[42]....
        /*0404*/ 	.word	0x00001ff0
        /*0408*/ 	.word	0x000000ff
        /*040c*/ 	.word	0x00000020
        /*0410*/ 	.short	0x010a
        /*0412*/ 	.byte	0x11
	.zero		1


	//   ....[43]....
        /*0414*/ 	.word	0x00002190
        /*0418*/ 	.word	0x000000ff
        /*041c*/ 	.word	0x00000020
        /*0420*/ 	.short	0x010a
        /*0422*/ 	.byte	0x05
	.zero		1


	//   ....[44]....
        /*0424*/ 	.word	0x000022d0
        /*0428*/ 	.word	0x00000003
        /*042c*/ 	.word	0x00000090
        /*0430*/ 	.short	0x010a
        /*0432*/ 	.byte	0xff
	.zero		1


	//   ....[45]....
        /*0434*/ 	.word	0x00002420
        /*0438*/ 	.word	0x00000000
        /*043c*/ 	.word	0x00000000
        /*0440*/ 	.short	0x0101
        /*0442*/ 	.byte	0xff
	.zero		1


	//   ....[46]....
        /*0444*/ 	.word	0x000029e0
        /*0448*/ 	.word	0x000000ff
        /*044c*/ 	.word	0x00000000
        /*0450*/ 	.short	0x010a
        /*0452*/ 	.byte	0x04
	.zero		1


	//   ....[47]....
        /*0454*/ 	.word	0x00002a70
        /*0458*/ 	.word	0x000000ff
        /*045c*/ 	.word	0x00000000
        /*0460*/ 	.short	0x010a
        /*0462*/ 	.byte	0x05
	.zero		1


	//   ....[48]....
        /*0464*/ 	.word	0x00002b00
        /*0468*/ 	.word	0x000000ff
        /*046c*/ 	.word	0x00000000
        /*0470*/ 	.short	0x010a
        /*0472*/ 	.byte	0x05
	.zero		1


	//   ....[49]....
        /*0474*/ 	.word	0x00002ba0
        /*0478*/ 	.word	0x00000000
        /*047c*/ 	.word	0x00000000
        /*0480*/ 	.short	0x010a
        /*0482*/ 	.byte	0xff
	.zero		1


	//   ....[50]....
        /*0484*/ 	.word	0x00002ce0
        /*0488*/ 	.word	0x00000000
        /*048c*/ 	.word	0x000000f0
        /*0490*/ 	.short	0x010a
        /*0492*/ 	.byte	0xff
	.zero		1


	//   ....[51]....
        /*0494*/ 	.word	0x00002d50
        /*0498*/ 	.word	0x00000000
        /*049c*/ 	.word	0x00000000
        /*04a0*/ 	.short	0x0101
        /*04a2*/ 	.byte	0xff
	.zero		1


	//   ....[52]....
        /*04a4*/ 	.word	0x00002d70
        /*04a8*/ 	.word	0x000000ff
        /*04ac*/ 	.word	0x000000a0
        /*04b0*/ 	.short	0x010a
        /*04b2*/ 	.byte	0x04
	.zero		1


	//   ....[53]....
        /*04b4*/ 	.word	0x00002e90
        /*04b8*/ 	.word	0x00000000
        /*04bc*/ 	.word	0x00000090
        /*04c0*/ 	.short	0x010a
        /*04c2*/ 	.byte	0xff
	.zero		1


	//   ....[54]....
        /*04c4*/ 	.word	0x00002f90
        /*04c8*/ 	.word	0x00000000
        /*04cc*/ 	.word	0x00000000
        /*04d0*/ 	.short	0x0101
        /*04d2*/ 	.byte	0xff
	.zero		1


	//   ....[55]....
        /*04d4*/ 	.word	0x00003020
        /*04d8*/ 	.word	0x000000ff
        /*04dc*/ 	.word	0x000000a0
        /*04e0*/ 	.short	0x0106
        /*04e2*/ 	.byte	0x04
	.zero		1


	//   ....[56]....
        /*04e4*/ 	.word	0x00003040
        /*04e8*/ 	.word	0x000000ff
        /*04ec*/ 	.word	0x000000a0
        /*04f0*/ 	.short	0x010a
        /*04f2*/ 	.byte	0x04
	.zero		1


	//   ....[57]....
        /*04f4*/ 	.word	0x000030d0
        /*04f8*/ 	.word	0x000000ff
        /*04fc*/ 	.word	0x000000a0
        /*0500*/ 	.short	0x0106
        /*0502*/ 	.byte	0x07
	.zero		1


	//   ....[58]....
        /*0504*/ 	.word	0x00003110
        /*0508*/ 	.word	0x00000000
        /*050c*/ 	.word	0x000000a0
        /*0510*/ 	.short	0x010a
        /*0512*/ 	.byte	0xff
	.zero		1


	//   ....[59]....
        /*0514*/ 	.word	0x00003360
        /*0518*/ 	.word	0x000000ff
        /*051c*/ 	.word	0x00000008
        /*0520*/ 	.short	0x010a
        /*0522*/ 	.byte	0x05
	.zero		1


	//   ....[60]....
        /*0524*/ 	.word	0x00003380
        /*0528*/ 	.word	0x000000ff
        /*052c*/ 	.word	0x00000008
        /*0530*/ 	.short	0x010a
        /*0532*/ 	.byte	0x05
	.zero		1


	//   ....[61]....
        /*0534*/ 	.word	0x00003510
        /*0538*/ 	.word	0x000000ff
        /*053c*/ 	.word	0x00000008
        /*0540*/ 	.short	0x010a
        /*0542*/ 	.byte	0x05
	.zero		1


	//   ....[62]....
        /*0544*/ 	.word	0x00003530
        /*0548*/ 	.word	0x000000ff
        /*054c*/ 	.word	0x00000008
        /*0550*/ 	.short	0x010a
        /*0552*/ 	.byte	0x05
	.zero		1


	//   ....[63]....
        /*0554*/ 	.word	0x000035f0
        /*0558*/ 	.word	0x000000ff
        /*055c*/ 	.word	0x00000000
        /*0560*/ 	.short	0x0101
        /*0562*/ 	.byte	0x04
	.zero		1


	//   ....[64]....
        /*0564*/ 	.word	0x00003930
        /*0568*/ 	.word	0x00000000
        /*056c*/ 	.word	0x00000090
        /*0570*/ 	.short	0x010a
        /*0572*/ 	.byte	0xff
	.zero		1


	//   ....[65]....
        /*0574*/ 	.word	0x000039f0
        /*0578*/ 	.word	0x00000000
        /*057c*/ 	.word	0x00000000
        /*0580*/ 	.short	0x0101
        /*0582*/ 	.byte	0xff
	.zero		1


	//   ....[66]....
        /*0584*/ 	.word	0x00003ab0
        /*0588*/ 	.word	0x000000ff
        /*058c*/ 	.word	0x00000000
        /*0590*/ 	.short	0x010a
        /*0592*/ 	.byte	0x04
	.zero		1


	//   ....[67]....
        /*0594*/ 	.word	0x00003ac0
        /*0598*/ 	.word	0x000000ff
        /*059c*/ 	.word	0x000000d0
        /*05a0*/ 	.short	0x010a
        /*05a2*/ 	.byte	0x1f
	.zero		1


	//   ....[68]....
        /*05a4*/ 	.word	0x00003b70
        /*05a8*/ 	.word	0x000000ff
        /*05ac*/ 	.word	0x00000000
        /*05b0*/ 	.short	0x010a
        /*05b2*/ 	.byte	0x05
	.zero		1


	//   ....[69]....
        /*05b4*/ 	.word	0x00003ca0
        /*05b8*/ 	.word	0x000000ff
        /*05bc*/ 	.word	0x00000000
        /*05c0*/ 	.short	0x010a
        /*05c2*/ 	.byte	0x04
	.zero		1


	//   ....[70]....
        /*05c4*/ 	.word	0x00003fa0
        /*05c8*/ 	.word	0x000000ff
        /*05cc*/ 	.word	0x00000000
        /*05d0*/ 	.short	0x010a
        /*05d2*/ 	.byte	0x04
	.zero		1


	//   ....[71]....
        /*05d4*/ 	.word	0x00004030
        /*05d8*/ 	.word	0x000000ff
        /*05dc*/ 	.word	0x00000000
        /*05e0*/ 	.short	0x010a
        /*05e2*/ 	.byte	0x05
	.zero		1


	//   ....[72]....
        /*05e4*/ 	.word	0x000040c0
        /*05e8*/ 	.word	0x000000ff
        /*05ec*/ 	.word	0x00000000
        /*05f0*/ 	.short	0x010a
        /*05f2*/ 	.byte	0x05
	.zero		1


	//   ....[73]....
        /*05f4*/ 	.word	0x00004160
        /*05f8*/ 	.word	0x00000000
        /*05fc*/ 	.word	0x00000000
        /*0600*/ 	.short	0x010a
        /*0602*/ 	.byte	0xff
	.zero		1


	//   ....[74]....
        /*0604*/ 	.word	0x000041a0
        /*0608*/ 	.word	0x00000000
        /*060c*/ 	.word	0x00000000
        /*0610*/ 	.short	0x010a
        /*0612*/ 	.byte	0xff
	.zero		1


	//   ....[75]....
        /*0614*/ 	.word	0x00004210
        /*0618*/ 	.word	0x000000ff
        /*061c*/ 	.word	0x00000000
        /*0620*/ 	.short	0x0101
        /*0622*/ 	.byte	0x04
	.zero		1


	//   ....[76]....
        /*0624*/ 	.word	0x00004250
        /*0628*/ 	.word	0x000000ff
        /*062c*/ 	.word	0x00000110
        /*0630*/ 	.short	0x010a
        /*0632*/ 	.byte	0x1a
	.zero		1


	//   ....[77]....
        /*0634*/ 	.word	0x000042a0
        /*0638*/ 	.word	0x000000ff
        /*063c*/ 	.word	0x00000000
        /*0640*/ 	.short	0x0101
        /*0642*/ 	.byte	0x04
	.zero		1


	//   ....[78]....
        /*0644*/ 	.word	0x00004770
        /*0648*/ 	.word	0x0000000c
        /*064c*/ 	.word	0x00000090
        /*0650*/ 	.short	0x010a
        /*0652*/ 	.byte	0xff
	.zero		1


	//   ....[79]....
        /*0654*/ 	.word	0x000048e0
        /*0658*/ 	.word	0x00000000
        /*065c*/ 	.word	0x00000000
        /*0660*/ 	.short	0x0101
        /*0662*/ 	.byte	0xff
	.zero		1


	//   ....[80]....
        /*0664*/ 	.word	0x00004d80
        /*0668*/ 	.word	0x000000ff
        /*066c*/ 	.word	0x00000088
        /*0670*/ 	.short	0x010a
        /*0672*/ 	.byte	0x15
	.zero		1


	//   ....[81]....
        /*0674*/ 	.word	0x00004f00
        /*0678*/ 	.word	0x000000ff
        /*067c*/ 	.word	0x00000060
        /*0680*/ 	.short	0x010a
        /*0682*/ 	.byte	0x15
	.zero		1


	//   ....[82]....
        /*0684*/ 	.word	0x000050e0
        /*0688*/ 	.word	0x000000ff
        /*068c*/ 	.word	0x00000040
        /*0690*/ 	.short	0x010b
        /*0692*/ 	.byte	0x15
	.zero		1


	//   ....[83]....
        /*0694*/ 	.word	0x000050f0
        /*0698*/ 	.word	0x000000ff
        /*069c*/ 	.word	0x00000000
        /*06a0*/ 	.short	0x0101
        /*06a2*/ 	.byte	0x25
	.zero		1


	//   ....[84]....
        /*06a4*/ 	.word	0x00005100
        /*06a8*/ 	.word	0x000000ff
        /*06ac*/ 	.word	0x00000068
        /*06b0*/ 	.short	0x010a
        /*06b2*/ 	.byte	0x15
	.zero		1


	//   ....[85]....
        /*06b4*/ 	.word	0x000052b0
        /*06b8*/ 	.word	0x000000ff
        /*06bc*/ 	.word	0x00000048
        /*06c0*/ 	.short	0x010b
        /*06c2*/ 	.byte	0x15
	.zero		1


	//   ....[86]....
        /*06c4*/ 	.word	0x000052c0
        /*06c8*/ 	.word	0x000000ff
        /*06cc*/ 	.word	0x00000000
        /*06d0*/ 	.short	0x0101
        /*06d2*/ 	.byte	0x1f
	.zero		1


	//   ....[87]....
        /*06d4*/ 	.word	0x000052d0
        /*06d8*/ 	.word	0x000000ff
        /*06dc*/ 	.word	0x00000070
        /*06e0*/ 	.short	0x010a
        /*06e2*/ 	.byte	0x15
	.zero		1


	//   ....[88]....
        /*06e4*/ 	.word	0x00005470
        /*06e8*/ 	.word	0x000000ff
        /*06ec*/ 	.word	0x00000050
        /*06f0*/ 	.short	0x010b
        /*06f2*/ 	.byte	0x15
	.zero		1


	//   ....[89]....
        /*06f4*/ 	.word	0x00005480
        /*06f8*/ 	.word	0x000000ff
        /*06fc*/ 	.word	0x00000000
        /*0700*/ 	.short	0x0101
        /*0702*/ 	.byte	0x1e
	.zero		1


	//   ....[90]....
        /*0704*/ 	.word	0x00005490
        /*0708*/ 	.word	0x000000ff
        /*070c*/ 	.word	0x00000078
        /*0710*/ 	.short	0x010a
        /*0712*/ 	.byte	0x15
	.zero		1


	//   ....[91]....
        /*0714*/ 	.word	0x00005650
        /*0718*/ 	.word	0x000000ff
        /*071c*/ 	.word	0x00000058
        /*0720*/ 	.short	0x010b
        /*0722*/ 	.byte	0x15
	.zero		1


	//   ....[92]....
        /*0724*/ 	.word	0x00005660
        /*0728*/ 	.word	0x000000ff
        /*072c*/ 	.word	0x00000000
        /*0730*/ 	.short	0x0101
        /*0732*/ 	.byte	0x1d
	.zero		1


	//   ....[93]....
        /*0734*/ 	.word	0x00005670
        /*0738*/ 	.word	0x000000ff
        /*073c*/ 	.word	0x00000060
        /*0740*/ 	.short	0x010a
        /*0742*/ 	.byte	0x15
	.zero		1


	//   ....[94]....
        /*0744*/ 	.word	0x00005830
        /*0748*/ 	.word	0x000000ff
        /*074c*/ 	.word	0x00000040
        /*0750*/ 	.short	0x010b
        /*0752*/ 	.byte	0x15
	.zero		1


	//   ....[95]....
        /*0754*/ 	.word	0x00005840
        /*0758*/ 	.word	0x000000ff
        /*075c*/ 	.word	0x00000000
        /*0760*/ 	.short	0x0101
        /*0762*/ 	.byte	0x25
	.zero		1


	//   ....[96]....
        /*0764*/ 	.word	0x00005850
        /*0768*/ 	.word	0x000000ff
        /*076c*/ 	.word	0x00000068
        /*0770*/ 	.short	0x010a
        /*0772*/ 	.byte	0x15
	.zero		1


	//   ....[97]....
        /*0774*/ 	.word	0x00005a10
        /*0778*/ 	.word	0x000000ff
        /*077c*/ 	.word	0x00000048
        /*0780*/ 	.short	0x010b
        /*0782*/ 	.byte	0x15
	.zero		1


	//   ....[98]....
        /*0784*/ 	.word	0x00005a20
        /*0788*/ 	.word	0x000000ff
        /*078c*/ 	.word	0x00000000
        /*0790*/ 	.short	0x0101
        /*0792*/ 	.byte	0x1f
	.zero		1


	//   ....[99]....
        /*0794*/ 	.word	0x00005a30
        /*0798*/ 	.word	0x000000ff
        /*079c*/ 	.word	0x00000070
        /*07a0*/ 	.short	0x010a
        /*07a2*/ 	.byte	0x15
	.zero		1


	//   ....[100]....
        /*07a4*/ 	.word	0x00005be0
        /*07a8*/ 	.word	0x000000ff
        /*07ac*/ 	.word	0x00000050
        /*07b0*/ 	.short	0x010b
        /*07b2*/ 	.byte	0x15
	.zero		1


	//   ....[101]....
        /*07b4*/ 	.word	0x00005bf0
        /*07b8*/ 	.word	0x000000ff
        /*07bc*/ 	.word	0x00000000
        /*07c0*/ 	.short	0x0101
        /*07c2*/ 	.byte	0x1e
	.zero		1


	//   ....[102]....
        /*07c4*/ 	.word	0x00005c00
        /*07c8*/ 	.word	0x000000ff
        /*07cc*/ 	.word	0x00000078
        /*07d0*/ 	.short	0x010a
        /*07d2*/ 	.byte	0x15
	.zero		1


	//   ....[103]....
        /*07d4*/ 	.word	0x00005e40
        /*07d8*/ 	.word	0x000000ff
        /*07dc*/ 	.word	0x00000058
        /*07e0*/ 	.short	0x010b
        /*07e2*/ 	.byte	0x15
	.zero		1


	//   ....[104]....
        /*07e4*/ 	.word	0x00005e50
        /*07e8*/ 	.word	0x000000ff
        /*07ec*/ 	.word	0x00000000
        /*07f0*/ 	.short	0x0101
        /*07f2*/ 	.byte	0x1d
	.zero		1


	//   ....[105]....
        /*07f4*/ 	.word	0x00005e80
        /*07f8*/ 	.word	0x000000ff
        /*07fc*/ 	.word	0x00000060
        /*0800*/ 	.short	0x010a
        /*0802*/ 	.byte	0x15
	.zero		1


	//   ....[106]....
        /*0804*/ 	.word	0x00005ea0
        /*0808*/ 	.word	0x000000ff
        /*080c*/ 	.word	0x00000068
        /*0810*/ 	.short	0x010a
        /*0812*/ 	.byte	0x15
	.zero		1


	//   ....[107]....
        /*0814*/ 	.word	0x00005ec0
        /*0818*/ 	.word	0x000000ff
        /*081c*/ 	.word	0x00000070
        /*0820*/ 	.short	0x010a
        /*0822*/ 	.byte	0x15
	.zero		1


	//   ....[108]....
        /*0824*/ 	.word	0x00005f10
        /*0828*/ 	.word	0x00000002
        /*082c*/ 	.word	0x00000078
        /*0830*/ 	.short	0x010a
        /*0832*/ 	.byte	0xff
	.zero		1


	//   ....[109]....
        /*0834*/ 	.word	0x00006290
        /*0838*/ 	.word	0x00000003
        /*083c*/ 	.word	0x00000090
        /*0840*/ 	.short	0x010a
        /*0842*/ 	.byte	0xff
	.zero		1


	//   ....[110]....
        /*0844*/ 	.word	0x00006410
        /*0848*/ 	.word	0x00000000
        /*084c*/ 	.word	0x00000000
        /*0850*/ 	.short	0x0101
        /*0852*/ 	.byte	0xff
	.zero		1


	//   ....[111]....
        /*0854*/ 	.word	0x00006f80
        /*0858*/ 	.word	0x000000ff
        /*085c*/ 	.word	0x00000040
        /*0860*/ 	.short	0x010a
        /*0862*/ 	.byte	0x2b
	.zero		1


	//   ....[112]....
        /*0864*/ 	.word	0x00006fb0
        /*0868*/ 	.word	0x00000048
        /*086c*/ 	.word	0x000000b0
        /*0870*/ 	.short	0x010a
        /*0872*/ 	.byte	0xff
	.zero		1


	//   ....[113]....
        /*0874*/ 	.word	0x000070a0
        /*0878*/ 	.word	0x000000ff
        /*087c*/ 	.word	0x00000040
        /*0880*/ 	.short	0x010a
        /*0882*/ 	.byte	0x2b
	.zero		1


	//   ....[114]....
        /*0884*/ 	.word	0x00007190
        /*0888*/ 	.word	0x00000048
        /*088c*/ 	.word	0x000000b0
        /*0890*/ 	.short	0x010a
        /*0892*/ 	.byte	0xff
	.zero		1


	//   ....[115]....
        /*0894*/ 	.word	0x000079a0
        /*0898*/ 	.word	0x00000000
        /*089c*/ 	.word	0x00000000
        /*08a0*/ 	.short	0x0101
        /*08a2*/ 	.byte	0xff
	.zero		1


	//   ....[116]....
        /*08a4*/ 	.word	0x000079b0
        /*08a8*/ 	.word	0x00000002
        /*08ac*/ 	.word	0x00000040
        /*08b0*/ 	.short	0x010a
        /*08b2*/ 	.byte	0xff
	.zero		1


	//   ....[117]....
        /*08b4*/ 	.word	0x00007a90
        /*08b8*/ 	.word	0x00000002
        /*08bc*/ 	.word	0x00000040
        /*08c0*/ 	.short	0x010a
        /*08c2*/ 	.byte	0xff
	.zero		1


	//   ....[118]....
        /*08c4*/ 	.word	0x00008340
        /*08c8*/ 	.word	0x00000000
        /*08cc*/ 	.word	0x00000000
        /*08d0*/ 	.short	0x0101
        /*08d2*/ 	.byte	0xff
	.zero		1


	//   ....[119]....
        /*08d4*/ 	.word	0x00008360
        /*08d8*/ 	.word	0x00000006
        /*08dc*/ 	.word	0x00000040
        /*08e0*/ 	.short	0x010a
        /*08e2*/ 	.byte	0xff
	.zero		1


	//   ....[120]....
        /*08e4*/ 	.word	0x00008430
        /*08e8*/ 	.word	0x00000006
        /*08ec*/ 	.word	0x00000040
        /*08f0*/ 	.short	0x010a
        /*08f2*/ 	.byte	0xff
	.zero		1


	//   ....[121]....
        /*08f4*/ 	.word	0x00008ce0
        /*08f8*/ 	.word	0x0000000e
        /*08fc*/ 	.word	0x00000000
        /*0900*/ 	.short	0x0101
        /*0902*/ 	.byte	0xff
	.zero		1


	//   ....[122]....
        /*0904*/ 	.word	0x00008d00
        /*0908*/ 	.word	0x00000000
        /*090c*/ 	.word	0x00000040
        /*0910*/ 	.short	0x010a
        /*0912*/ 	.byte	0xff
	.zero		1


	//   ....[123]....
        /*0914*/ 	.word	0x00008dd0
        /*0918*/ 	.word	0x00000000
        /*091c*/ 	.word	0x00000040
        /*0920*/ 	.short	0x010a
        /*0922*/ 	.byte	0xff
	.zero		1


	//   ....[124]....
        /*0924*/ 	.word	0x000096b0
        /*0928*/ 	.word	0x0000000e
        /*092c*/ 	.word	0x00000000
        /*0930*/ 	.short	0x0101
        /*0932*/ 	.byte	0xff
	.zero		1


	//   ....[125]....
        /*0934*/ 	.word	0x000096d0
        /*0938*/ 	.word	0x00000006
        /*093c*/ 	.word	0x00000040
        /*0940*/ 	.short	0x010a
        /*0942*/ 	.byte	0xff
	.zero		1


	//   ....[126]....
        /*0944*/ 	.word	0x000097a0
        /*0948*/ 	.word	0x00000006
        /*094c*/ 	.word	0x00000040
        /*0950*/ 	.short	0x010a
        /*0952*/ 	.byte	0xff
	.zero		1


	//   ....[127]....
        /*0954*/ 	.word	0x0000a0b0
        /*0958*/ 	.word	0x0000000e
        /*095c*/ 	.word	0x00000000
        /*0960*/ 	.short	0x0101
        /*0962*/ 	.byte	0xff
	.zero		1


	//   ....[128]....
        /*0964*/ 	.word	0x0000a0d0
        /*0968*/ 	.word	0x00000006
        /*096c*/ 	.word	0x00000040
        /*0970*/ 	.short	0x010a
        /*0972*/ 	.byte	0xff
	.zero		1


	//   ....[129]....
        /*0974*/ 	.word	0x0000a1a0
        /*0978*/ 	.word	0x00000006
        /*097c*/ 	.word	0x00000040
        /*0980*/ 	.short	0x010a
        /*0982*/ 	.byte	0xff
	.zero		1


	//   ....[130]....
        /*0984*/ 	.word	0x0000aa90
        /*0988*/ 	.word	0x0000000e
        /*098c*/ 	.word	0x00000000
        /*0990*/ 	.short	0x0101
        /*0992*/ 	.byte	0xff
	.zero		1


	//   ....[131]....
        /*0994*/ 	.word	0x0000aab0
        /*0998*/ 	.word	0x00000006
        /*099c*/ 	.word	0x00000040
        /*09a0*/ 	.short	0x010a
        /*09a2*/ 	.byte	0xff
	.zero		1


	//   ....[132]....
        /*09a4*/ 	.word	0x0000ab80
        /*09a8*/ 	.word	0x00000006
        /*09ac*/ 	.word	0x00000040
        /*09b0*/ 	.short	0x010a
        /*09b2*/ 	.byte	0xff
	.zero		1


	//   ....[133]....
        /*09b4*/ 	.word	0x0000b470
        /*09b8*/ 	.word	0x0000000e
        /*09bc*/ 	.word	0x00000000
        /*09c0*/ 	.short	0x0101
        /*09c2*/ 	.byte	0xff
	.zero		1


	//   ....[134]....
        /*09c4*/ 	.word	0x0000b490
        /*09c8*/ 	.word	0x00000000
        /*09cc*/ 	.word	0x00000040
        /*09d0*/ 	.short	0x010a
        /*09d2*/ 	.byte	0xff
	.zero		1


	//   ....[135]....
        /*09d4*/ 	.word	0x0000b560
        /*09d8*/ 	.word	0x00000000
        /*09dc*/ 	.word	0x00000040
        /*09e0*/ 	.short	0x010a
        /*09e2*/ 	.byte	0xff
	.zero		1


	//   ....[136]....
        /*09e4*/ 	.word	0x0000b870
        /*09e8*/ 	.word	0x00000048
        /*09ec*/ 	.word	0x00000000
        /*09f0*/ 	.short	0x0101
        /*09f2*/ 	.byte	0xff
	.zero		1


	//   ....[137]....
        /*09f4*/ 	.word	0x0000be50
        /*09f8*/ 	.word	0x00000000
        /*09fc*/ 	.word	0x00000000
        /*0a00*/ 	.short	0x0101
        /*0a02*/ 	.byte	0xff
	.zero		1


	//   ....[138]....
        /*0a04*/ 	.word	0x0000c110
        /*0a08*/ 	.word	0x000000ff
        /*0a0c*/ 	.word	0x00000000
        /*0a10*/ 	.short	0x0101
        /*0a12*/ 	.byte	0x04
	.zero		1


	//   ....[139]....
        /*0a14*/ 	.word	0x0000c130
        /*0a18*/ 	.word	0x00000000
        /*0a1c*/ 	.word	0x00000100
        /*0a20*/ 	.short	0x010a
        /*0a22*/ 	.byte	0xff
	.zero		1


	//   ....[140]....
        /*0a24*/ 	.word	0x0000c190
        /*0a28*/ 	.word	0x00000000
        /*0a2c*/ 	.word	0x00000020
        /*0a30*/ 	.short	0x010a
        /*0a32*/ 	.byte	0xff
	.zero		1


	//   ....[141]....
        /*0a34*/ 	.word	0x0000c1f0
        /*0a38*/ 	.word	0x00000000
        /*0a3c*/ 	.word	0x00000020
        /*0a40*/ 	.short	0x010a
        /*0a42*/ 	.byte	0xff
	.zero		1


	//   ....[142]....
        /*0a44*/ 	.word	0x0000c240
        /*0a48*/ 	.word	0x00000003
        /*0a4c*/ 	.word	0x00000090
        /*0a50*/ 	.short	0x010a
        /*0a52*/ 	.byte	0xff
	.zero		1


	//   ....[143]....
        /*0a54*/ 	.word	0x0000c2a0
        /*0a58*/ 	.word	0x00000000
        /*0a5c*/ 	.word	0x00000000
        /*0a60*/ 	.short	0x010a
        /*0a62*/ 	.byte	0xff
	.zero		1


	//   ....[144]....
        /*0a64*/ 	.word	0x0000c300
        /*0a68*/ 	.word	0x00000000
        /*0a6c*/ 	.word	0x00000000
        /*0a70*/ 	.short	0x010a
        /*0a72*/ 	.byte	0xff
	.zero		1


	//   ....[145]....
        /*0a74*/ 	.word	0x0000c360
        /*0a78*/ 	.word	0x00000000
        /*0a7c*/ 	.word	0x00000000
        /*0a80*/ 	.short	0x010a
        /*0a82*/ 	.byte	0xff
	.zero		1


	//   ....[146]....
        /*0a84*/ 	.word	0x0000c3b0
        /*0a88*/ 	.word	0x00000000
        /*0a8c*/ 	.word	0x000000f0
        /*0a90*/ 	.short	0x010a
        /*0a92*/ 	.byte	0xff
	.zero		1


	//   ....[147]....
        /*0a94*/ 	.word	0x0000c410
        /*0a98*/ 	.word	0x00000000
        /*0a9c*/ 	.word	0x000000a0
        /*0aa0*/ 	.short	0x010a
        /*0aa2*/ 	.byte	0xff
	.zero		1


	//   ....[148]....
        /*0aa4*/ 	.word	0x0000c460
        /*0aa8*/ 	.word	0x00000000
        /*0aac*/ 	.word	0x00000090
        /*0ab0*/ 	.short	0x010a
        /*0ab2*/ 	.byte	0xff
	.zero		1


	//   ....[149]....
        /*0ab4*/ 	.word	0x0000c4c0
        /*0ab8*/ 	.word	0x00000000
        /*0abc*/ 	.word	0x000000a0
        /*0ac0*/ 	.short	0x010a
        /*0ac2*/ 	.byte	0xff
	.zero		1


	//   ....[150]....
        /*0ac4*/ 	.word	0x0000c520
        /*0ac8*/ 	.word	0x00000005
        /*0acc*/ 	.word	0x00000008
        /*0ad0*/ 	.short	0x010a
        /*0ad2*/ 	.byte	0xff
	.zero		1


	//   ....[151]....
        /*0ad4*/ 	.word	0x0000c610
        /*0ad8*/ 	.word	0x00000003
        /*0adc*/ 	.word	0x00000008
        /*0ae0*/ 	.short	0x010a
        /*0ae2*/ 	.byte	0xff
	.zero		1


	//   ....[152]....
        /*0ae4*/ 	.word	0x0000c660
        /*0ae8*/ 	.word	0x00000000
        /*0aec*/ 	.word	0x00000090
        /*0af0*/ 	.short	0x010a
        /*0af2*/ 	.byte	0xff
	.zero		1


	//   ....[153]....
        /*0af4*/ 	.word	0x0000c6c0
        /*0af8*/ 	.word	0x00000000
        /*0afc*/ 	.word	0x000000d0
        /*0b00*/ 	.short	0x010a
        /*0b02*/ 	.byte	0xff
	.zero		1


	//   ....[154]....
        /*0b04*/ 	.word	0x0000c720
        /*0b08*/ 	.word	0x00000000
        /*0b0c*/ 	.word	0x00000000
        /*0b10*/ 	.short	0x010a
        /*0b12*/ 	.byte	0xff
	.zero		1


	//   ....[155]....
        /*0b14*/ 	.word	0x0000c780
        /*0b18*/ 	.word	0x00000000
        /*0b1c*/ 	.word	0x00000000
        /*0b20*/ 	.short	0x010a
        /*0b22*/ 	.byte	0xff
	.zero		1


	//   ....[156]....
        /*0b24*/ 	.word	0x0000c7e0
        /*0b28*/ 	.word	0x00000000
        /*0b2c*/ 	.word	0x00000000
        /*0b30*/ 	.short	0x010a
        /*0b32*/ 	.byte	0xff
	.zero		1


	//   ....[157]....
        /*0b34*/ 	.word	0x0000c840
        /*0b38*/ 	.word	0x00000000
        /*0b3c*/ 	.word	0x00000000
        /*0b40*/ 	.short	0x010a
        /*0b42*/ 	.byte	0xff
	.zero		1


	//   ....[158]....
        /*0b44*/ 	.word	0x0000c8a0
        /*0b48*/ 	.word	0x00000000
        /*0b4c*/ 	.word	0x00000110
        /*0b50*/ 	.short	0x010a
        /*0b52*/ 	.byte	0xff
	.zero		1


	//   ....[159]....
        /*0b54*/ 	.word	0x0000c8f0
        /*0b58*/ 	.word	0x0000000c
        /*0b5c*/ 	.word	0x00000090
        /*0b60*/ 	.short	0x010a
        /*0b62*/ 	.byte	0xff
	.zero		1


	//   ....[160]....
        /*0b64*/ 	.word	0x0000c950
        /*0b68*/ 	.word	0x00000000
        /*0b6c*/ 	.word	0x00000088
        /*0b70*/ 	.short	0x010a
        /*0b72*/ 	.byte	0xff
	.zero		1


	//   ....[161]....
        /*0b74*/ 	.word	0x0000c9b0
        /*0b78*/ 	.word	0x00000000
        /*0b7c*/ 	.word	0x00000060
        /*0b80*/ 	.short	0x010a
        /*0b82*/ 	.byte	0xff
	.zero		1


	//   ....[162]....
        /*0b84*/ 	.word	0x0000ca10
        /*0b88*/ 	.word	0x00000000
        /*0b8c*/ 	.word	0x00000068
        /*0b90*/ 	.short	0x010a
        /*0b92*/ 	.byte	0xff
	.zero		1


	//   ....[163]....
        /*0b94*/ 	.word	0x0000ca70
        /*0b98*/ 	.word	0x00000000
        /*0b9c*/ 	.word	0x00000070
        /*0ba0*/ 	.short	0x010a
        /*0ba2*/ 	.byte	0xff
	.zero		1


	//   ....[164]....
        /*0ba4*/ 	.word	0x0000cad0
        /*0ba8*/ 	.word	0x00000000
        /*0bac*/ 	.word	0x00000078
        /*0bb0*/ 	.short	0x010a
        /*0bb2*/ 	.byte	0xff
	.zero		1


	//   ....[165]....
        /*0bb4*/ 	.word	0x0000cb30
        /*0bb8*/ 	.word	0x00000000
        /*0bbc*/ 	.word	0x00000060
        /*0bc0*/ 	.short	0x010a
        /*0bc2*/ 	.byte	0xff
	.zero		1


	//   ....[166]....
        /*0bc4*/ 	.word	0x0000cb90
        /*0bc8*/ 	.word	0x00000000
        /*0bcc*/ 	.word	0x00000068
        /*0bd0*/ 	.short	0x010a
        /*0bd2*/ 	.byte	0xff
	.zero		1


	//   ....[167]....
        /*0bd4*/ 	.word	0x0000cbf0
        /*0bd8*/ 	.word	0x00000000
        /*0bdc*/ 	.word	0x00000070
        /*0be0*/ 	.short	0x010a
        /*0be2*/ 	.byte	0xff
	.zero		1


	//   ....[168]....
        /*0be4*/ 	.word	0x0000cc50
        /*0be8*/ 	.word	0x00000000
        /*0bec*/ 	.word	0x00000078
        /*0bf0*/ 	.short	0x010a
        /*0bf2*/ 	.byte	0xff
	.zero		1


	//   ....[169]....
        /*0bf4*/ 	.word	0x0000ccb0
        /*0bf8*/ 	.word	0x00000000
        /*0bfc*/ 	.word	0x00000060
        /*0c00*/ 	.short	0x010a
        /*0c02*/ 	.byte	0xff
	.zero		1


	//   ....[170]....
        /*0c04*/ 	.word	0x0000cd10
        /*0c08*/ 	.word	0x00000000
        /*0c0c*/ 	.word	0x00000068
        /*0c10*/ 	.short	0x010a
        /*0c12*/ 	.byte	0xff
	.zero		1


	//   ....[171]....
        /*0c14*/ 	.word	0x0000cd70
        /*0c18*/ 	.word	0x00000002
        /*0c1c*/ 	.word	0x00000070
        /*0c20*/ 	.short	0x010a
        /*0c22*/ 	.byte	0xff
	.zero		1


	//   ....[172]....
        /*0c24*/ 	.word	0x0000cdc0
        /*0c28*/ 	.word	0x00000003
        /*0c2c*/ 	.word	0x00000090
        /*0c30*/ 	.short	0x010a
        /*0c32*/ 	.byte	0xff
	.zero		1


	//   ....[173]....
        /*0c34*/ 	.word	0x0000ce20
        /*0c38*/ 	.word	0x00000002
        /*0c3c*/ 	.word	0x00000040
        /*0c40*/ 	.short	0x010a
        /*0c42*/ 	.byte	0xff
	.zero		1


	//   ....[174]....
        /*0c44*/ 	.word	0x0000ce70
        /*0c48*/ 	.word	0x00000048
        /*0c4c*/ 	.word	0x000000b0
        /*0c50*/ 	.short	0x010a
        /*0c52*/ 	.byte	0xff
	.zero		1


	//   ....[175]....
        /*0c54*/ 	.word	0x0000cec0
        /*0c58*/ 	.word	0x00000002
        /*0c5c*/ 	.word	0x00000040
        /*0c60*/ 	.short	0x010a
        /*0c62*/ 	.byte	0xff
	.zero		1


	//   ....[176]....
        /*0c64*/ 	.word	0x0000cf10
        /*0c68*/ 	.word	0x00000006
        /*0c6c*/ 	.word	0x00000040
        /*0c70*/ 	.short	0x010a
        /*0c72*/ 	.byte	0xff
	.zero		1


	//   ....[177]....
        /*0c74*/ 	.word	0x0000cf60
        /*0c78*/ 	.word	0x00000000
        /*0c7c*/ 	.word	0x00000040
        /*0c80*/ 	.short	0x010a
        /*0c82*/ 	.byte	0xff
	.zero		1


	//   ....[178]....
        /*0c84*/ 	.word	0x0000cfb0
        /*0c88*/ 	.word	0x00000006
        /*0c8c*/ 	.word	0x00000040
        /*0c90*/ 	.short	0x010a
        /*0c92*/ 	.byte	0xff
	.zero		1


	//   ....[179]....
        /*0c94*/ 	.word	0x0000d000
        /*0c98*/ 	.word	0x00000006
        /*0c9c*/ 	.word	0x00000040
        /*0ca0*/ 	.short	0x010a
        /*0ca2*/ 	.byte	0xff
	.zero		1


	//   ....[180]....
        /*0ca4*/ 	.word	0x0000d050
        /*0ca8*/ 	.word	0x00000006
        /*0cac*/ 	.word	0x00000040
        /*0cb0*/ 	.short	0x010a
        /*0cb2*/ 	.byte	0xff
	.zero		1


	//   ....[181]....
        /*0cb4*/ 	.word	0x0000d0a0
        /*0cb8*/ 	.word	0x00000000
        /*0cbc*/ 	.word	0x00000040
        /*0cc0*/ 	.short	0x010a
        /*0cc2*/ 	.byte	0xff
	.zero		1


	//----- nvinfo : EIATTR_NUM_MBARRIERS
	.align		4
.L_47:
        /*0cc4*/ 	.byte	0x03, 0x38
        /*0cc6*/ 	.short	0x0023


	//----- nvinfo : EIATTR_EXIT_INSTR_OFFSETS
	.align		4
        /*0cc8*/ 	.byte	0x04, 0x1c
        /*0cca*/ 	.short	(.L_49 - .L_48)


	//   ....[0]....
.L_48:
        /*0ccc*/ 	.word	0x00002bd0


	//   ....[1]....
        /*0cd0*/ 	.word	0x000030e0


	//   ....[2]....
        /*0cd4*/ 	.word	0x00003140


	//   ....[3]....
        /*0cd8*/ 	.word	0x000044d0


	//   ....[4]....
        /*0cdc*/ 	.word	0x00005f40


	//   ....[5]....
        /*0ce0*/ 	.word	0x00005f80


	//   ....[6]....
        /*0ce4*/ 	.word	0x0000bff0


	//   ....[7]....
        /*0ce8*/ 	.word	0x0000c070


	//   ....[8]....
        /*0cec*/ 	.word	0x0000c0a0


	//   ....[9]....
        /*0cf0*/ 	.word	0x0000c120


	//----- nvinfo : EIATTR_MAX_THREADS
	.align		4
.L_49:
        /*0cf4*/ 	.byte	0x04, 0x05
        /*0cf6*/ 	.short	(.L_51 - .L_50)
.L_50:
        /*0cf8*/ 	.word	0x00000100
        /*0cfc*/ 	.word	0x00000001
        /*0d00*/ 	.word	0x00000001


	//----- nvinfo : EIATTR_CRS_STACK_SIZE
	.align		4
.L_51:
        /*0d04*/ 	.byte	0x04, 0x1e
        /*0d06*/ 	.short	(.L_53 - .L_52)
.L_52:
        /*0d08*/ 	.word	0x00000000


	//----- nvinfo : EIATTR_CBANK_PARAM_SIZE
	.align		4
.L_53:
        /*0d0c*/ 	.byte	0x03, 0x19
        /*0d0e*/ 	.short	0x0800


	//----- nvinfo : EIATTR_PARAM_CBANK
	.align		4
        /*0d10*/ 	.byte	0x04, 0x0a
        /*0d12*/ 	.short	(.L_55 - .L_54)
	.align		4
.L_54:
        /*0d14*/ 	.word	index@(.nv.constant0._ZN7cutlass13device_kernelINS_4gemm6kernel13GemmUniversalIN4cute5tupleIJiiiiEEENS1_10collective13CollectiveMmaINS1_35MainloopSm100TmaUmmaWarpSpecializedILi4ELi2ELi4ENS5_IJNS4_1CILi2EEESB_NSA_ILi1EEEEEEEENS5_IJNSA_ILi128EEENSA_ILi256EEENSA_ILi32EEEEEENS_10tfloat32_tENS5_IJlSC_lEEESJ_SK_NS4_8TiledMMAINS4_8MMA_AtomIJNS4_23SM100_MMA_TF32_2x1SM_SSISJ_SJ_fLi128ELi256ELNS4_4UMMA5MajorE0ELSP_0ELNSO_7ScaleInE0ELSQ_0EEEEEENS4_6LayoutINS5_IJSC_SC_SC_EEENS5_IJNSA_ILi0EEESV_SV_EEEEENS5_IJNS4_10UnderscoreESY_SY_EEEEENS4_28SM100_TMA_2SM_LOAD_MULTICASTENS4_14ComposedLayoutINS4_7SwizzleILi3ELi4ELi3EEENS4_18smem_ptr_flag_bitsILi32EEENST_INS5_IJNSA_ILi8EEESH_EEENS5_IJSH_SC_EEEEEEEvNS4_8identityENS4_18SM100_TMA_2SM_LOADES1B_vS1C_EENS_8epilogue10collective18CollectiveEpilogueINS1F_23Sm100TmaWarpSpecializedILi4ELi2ELi16ELb1ELb0EEEJNS5_IJNSA_ILi64EEESG_SH_EEENS5_IJNST_IS1K_SC_EENST_INS5_IJNSA_ILi16EEESB_EEENS5_IJSC_SF_EEEEEEEESJ_SK_SJ_SK_NS1F_6fusion15FusionCallbacksIS1J_NS1S_17LinearCombinationISJ_fSJ_fLNS_15FloatRoundStyleE2EEES1L_S1R_JEEENS4_5SM1004TMEM4LOAD26SM100_TMEM_LOAD_32dp32b16xENS4_13SM90_TMA_LOADENS12_INS13_ILi2ELi4ELi3EEES16_NST_INS5_IJS17_S1N_EEENS5_IJS1N_SC_EEEEEEENS4_39AutoVectorizingCopyWithAssumedAlignmentILi128EEENS4_14SM90_TMA_STOREES27_S29_S29_EEEvvEEEEvNT_6ParamsE)
        /*0d18*/ 	.short	0x0380
        /*0d1a*/ 	.short	0x0800


	//----- nvinfo : EIATTR_SW_WAR
	.align		4
.L_55:
        /*0d1c*/ 	.byte	0x04, 0x36
        /*0d1e*/ 	.short	(.L_57 - .L_56)
.L_56:
        /*0d20*/ 	.word	0x00000008
.L_57:


//--------------------- .nv.callgraph             --------------------------
	.section	.nv.callgraph,"",@"SHT_CUDA_CALLGRAPH"
	.align	4
	.sectionentsize	8
	.align		4
        /*0000*/ 	.word	0x00000000
	.align		4
        /*0004*/ 	.word	0xffffffff
	.align		4
        /*0008*/ 	.word	index@(_ZN7cutlass13device_kernelINS_4gemm6kernel13GemmUniversalIN4cute5tupleIJiiiiEEENS1_10collective13CollectiveMmaINS1_35MainloopSm100TmaUmmaWarpSpecializedILi4ELi2ELi4ENS5_IJNS4_1CILi2EEESB_NSA_ILi1EEEEEEEENS5_IJNSA_ILi128EEENSA_ILi256EEENSA_ILi32EEEEEENS_10tfloat32_tENS5_IJlSC_lEEESJ_SK_NS4_8TiledMMAINS4_8MMA_AtomIJNS4_23SM100_MMA_TF32_2x1SM_SSISJ_SJ_fLi128ELi256ELNS4_4UMMA5MajorE0ELSP_0ELNSO_7ScaleInE0ELSQ_0EEEEEENS4_6LayoutINS5_IJSC_SC_SC_EEENS5_IJNSA_ILi0EEESV_SV_EEEEENS5_IJNS4_10UnderscoreESY_SY_EEEEENS4_28SM100_TMA_2SM_LOAD_MULTICASTENS4_14ComposedLayoutINS4_7SwizzleILi3ELi4ELi3EEENS4_18smem_ptr_flag_bitsILi32EEENST_INS5_IJNSA_ILi8EEESH_EEENS5_IJSH_SC_EEEEEEEvNS4_8identityENS4_18SM100_TMA_2SM_LOADES1B_vS1C_EENS_8epilogue10collective18CollectiveEpilogueINS1F_23Sm100TmaWarpSpecializedILi4ELi2ELi16ELb1ELb0EEEJNS5_IJNSA_ILi64EEESG_SH_EEENS5_IJNST_IS1K_SC_EENST_INS5_IJNSA_ILi16EEESB_EEENS5_IJSC_SF_EEEEEEEESJ_SK_SJ_SK_NS1F_6fusion15FusionCallbacksIS1J_NS1S_17LinearCombinationISJ_fSJ_fLNS_15FloatRoundStyleE2EEES1L_S1R_JEEENS4_5SM1004TMEM4LOAD26SM100_TMEM_LOAD_32dp32b16xENS4_13SM90_TMA_LOADENS12_INS13_ILi2ELi4ELi3EEES16_NST_INS5_IJS17_S1N_EEENS5_IJS1N_SC_EEEEEEENS4_39AutoVectorizingCopyWithAssumedAlignmentILi128EEENS4_14SM90_TMA_STOREES27_S29_S29_EEEvvEEEEvNT_6ParamsE)
	.align		4
        /*000c*/ 	.word	index@(__assertfail)
	.align		4
        /*0010*/ 	.word	0x00000000
	.align		4
        /*0014*/ 	.word	0xfffffffe
	.align		4
        /*0018*/ 	.word	0x00000000
	.align		4
        /*001c*/ 	.word	0xfffffffd
	.align		4
        /*0020*/ 	.word	0x00000000
	.align		4
        /*0024*/ 	.word	0xfffffffc


//--------------------- .nv.constant4             --------------------------
	.section	.nv.constant4,"a",@progbits
	.align	8
	.align		8
.nv.constant4:
        /*0000*/ 	.dword	__assertfail
	.align		8
        /*0008*/ 	.dword	__unnamed_1
	.align		8
        /*0010*/ 	.dword	__unnamed_2
	.align		8
        /*0018*/ 	.dword	_ZN40_INTERNAL_5879a75c_4_k_cu_bad4ae1e_105134cuda3std3__45__cpo5beginE
	.align		8
        /*0020*/ 	.dword	_ZN40_INTERNAL_5879a75c_4_k_cu_bad4ae1e_105134cuda3std3__45__cpo3endE
	.align		8
        /*0028*/ 	.dword	_ZN40_INTERNAL_5879a75c_4_k_cu_bad4ae1e_105134cuda3std3__45__cpo6cbeginE
	.align		8
        /*0030*/ 	.dword	_ZN40_INTERNAL_5879a75c_4_k_cu_bad4ae1e_105134cuda3std3__45__cpo4cendE
	.align		8
        /*0038*/ 	.dword	_ZN40_INTERNAL_5879a75c_4_k_cu_bad4ae1e_105134cuda3std3__442_GLOBAL__N__5879a75c_4_k_cu_bad4ae1e_105136ignoreE
	.align		8
        /*0040*/ 	.dword	_ZN40_INTERNAL_5879a75c_4_k_cu_bad4ae1e_105134cuda3std3__419piecewise_constructE
	.align		8
        /*0048*/ 	.dword	_ZN40_INTERNAL_5879a75c_4_k_cu_bad4ae1e_105134cuda3std3__48in_placeE
	.align		8
        /*0050*/ 	.dword	_ZN40_INTERNAL_5879a75c_4_k_cu_bad4ae1e_105134cuda3std6ranges3__45__cpo4swapE
	.align		8
        /*0058*/ 	.dword	_ZN40_INTERNAL_5879a75c_4_k_cu_bad4ae1e_105134cuda3std6ranges3__45__cpo9iter_moveE
	.align		8
        /*0060*/ 	.dword	_ZN40_INTERNAL_5879a75c_4_k_cu_bad4ae1e_105134cute7productE
	.align		8
        /*0068*/ 	.dword	_ZN40_INTERNAL_5879a75c_4_k_cu_bad4ae1e_105134cute1_E
	.align		8
        /*0070*/ 	.dword	$str$25
	.align		8
        /*0078*/ 	.dword	$str$26
	.align		8
        /*0080*/ 	.dword	$str$27
	.align		8
        /*0088*/ 	.dword	$str$28


//--------------------- .text._ZN7cutlass13device_kernelINS_4gemm6kernel13GemmUniversalIN4cute5tupleIJiiiiEEENS1_10collective13CollectiveMmaINS1_35MainloopSm100TmaUmmaWarpSpecializedILi4ELi2ELi4ENS5_IJNS4_1CILi2EEESB_NSA_ILi1EEEEEEEENS5_IJNSA_ILi128EEENSA_ILi256EEENSA_ILi32EEEEEENS_10tfloat32_tENS5_IJlSC_lEEESJ_SK_NS4_8TiledMMAINS4_8MMA_AtomIJNS4_23SM100_MMA_TF32_2x1SM_SSISJ_SJ_fLi128ELi256ELNS4_4UMMA5MajorE0ELSP_0ELNSO_7ScaleInE0ELSQ_0EEEEEENS4_6LayoutINS5_IJSC_SC_SC_EEENS5_IJNSA_ILi0EEESV_SV_EEEEENS5_IJNS4_10UnderscoreESY_SY_EEEEENS4_28SM100_TMA_2SM_LOAD_MULTICASTENS4_14ComposedLayoutINS4_7SwizzleILi3ELi4ELi3EEENS4_18smem_ptr_flag_bitsILi32EEENST_INS5_IJNSA_ILi8EEESH_EEENS5_IJSH_SC_EEEEEEEvNS4_8identityENS4_18SM100_TMA_2SM_LOADES1B_vS1C_EENS_8epilogue10collective18CollectiveEpilogueINS1F_23Sm100TmaWarpSpecializedILi4ELi2ELi16ELb1ELb0EEEJNS5_IJNSA_ILi64EEESG_SH_EEENS5_IJNST_IS1K_SC_EENST_INS5_IJNSA_ILi16EEESB_EEENS5_IJSC_SF_EEEEEEEESJ_SK_SJ_SK_NS1F_6fusion15FusionCallbacksIS1J_NS1S_17LinearCombinationISJ_fSJ_fLNS_15FloatRoundStyleE2EEES1L_S1R_JEEENS4_5SM1004TMEM4LOAD26SM100_TMEM_LOAD_32dp32b16xENS4_13SM90_TMA_LOADENS12_INS13_ILi2ELi4ELi3EEES16_NST_INS5_IJS17_S1N_EEENS5_IJS1N_SC_EEEEEEENS4_39AutoVectorizingCopyWithAssumedAlignmentILi128EEENS4_14SM90_TMA_STOREES27_S29_S29_EEEvvEEEEvNT_6ParamsE --------------------------
	.section	.text._ZN7cutlass13device_kernelINS_4gemm6kernel13GemmUniversalIN4cute5tupleIJiiiiEEENS1_10collective13CollectiveMmaINS1_35MainloopSm100TmaUmmaWarpSpecializedILi4ELi2ELi4ENS5_IJNS4_1CILi2EEESB_NSA_ILi1EEEEEEEENS5_IJNSA_ILi128EEENSA_ILi256EEENSA_ILi32EEEEEENS_10tfloat32_tENS5_IJlSC_lEEESJ_SK_NS4_8TiledMMAINS4_8MMA_AtomIJNS4_23SM100_MMA_TF32_2x1SM_SSISJ_SJ_fLi128ELi256ELNS4_4UMMA5MajorE0ELSP_0ELNSO_7ScaleInE0ELSQ_0EEEEEENS4_6LayoutINS5_IJSC_SC_SC_EEENS5_IJNSA_ILi0EEESV_SV_EEEEENS5_IJNS4_10UnderscoreESY_SY_EEEEENS4_28SM100_TMA_2SM_LOAD_MULTICASTENS4_14ComposedLayoutINS4_7SwizzleILi3ELi4ELi3EEENS4_18smem_ptr_flag_bitsILi32EEENST_INS5_IJNSA_ILi8EEESH_EEENS5_IJSH_SC_EEEEEEEvNS4_8identityENS4_18SM100_TMA_2SM_LOADES1B_vS1C_EENS_8epilogue10collective18CollectiveEpilogueINS1F_23Sm100TmaWarpSpecializedILi4ELi2ELi16ELb1ELb0EEEJNS5_IJNSA_ILi64EEESG_SH_EEENS5_IJNST_IS1K_SC_EENST_INS5_IJNSA_ILi16EEESB_EEENS5_IJSC_SF_EEEEEEEESJ_SK_SJ_SK_NS1F_6fusion15FusionCallbacksIS1J_NS1S_17LinearCombinationISJ_fSJ_fLNS_15FloatRoundStyleE2EEES1L_S1R_JEEENS4_5SM1004TMEM4LOAD26SM100_TMEM_LOAD_32dp32b16xENS4_13SM90_TMA_LOADENS12_INS13_ILi2ELi4ELi3EEES16_NST_INS5_IJS17_S1N_EEENS5_IJS1N_SC_EEEEEEENS4_39AutoVectorizingCopyWithAssumedAlignmentILi128EEENS4_14SM90_TMA_STOREES27_S29_S29_EEEvvEEEEvNT_6ParamsE,"ax",@progbits
	.align	128
.text._ZN7cutlass13device_kernelINS_4gemm6kernel13GemmUniversalIN4cute5tupleIJiiiiEEENS1_10collective13CollectiveMmaINS1_35MainloopSm100TmaUmmaWarpSpecializedILi4ELi2ELi4ENS5_IJNS4_1CILi2EEESB_NSA_ILi1EEEEEEEENS5_IJNSA_ILi128EEENSA_ILi256EEENSA_ILi32EEEEEENS_10tfloat32_tENS5_IJlSC_lEEESJ_SK_NS4_8TiledMMAINS4_8MMA_AtomIJNS4_23SM100_MMA_TF32_2x1SM_SSISJ_SJ_fLi128ELi256ELNS4_4UMMA5MajorE0ELSP_0ELNSO_7ScaleInE0ELSQ_0EEEEEENS4_6LayoutINS5_IJSC_SC_SC_EEENS5_IJNSA_ILi0EEESV_SV_EEEEENS5_IJNS4_10UnderscoreESY_SY_EEEEENS4_28SM100_TMA_2SM_LOAD_MULTICASTENS4_14ComposedLayoutINS4_7SwizzleILi3ELi4ELi3EEENS4_18smem_ptr_flag_bitsILi32EEENST_INS5_IJNSA_ILi8EEESH_EEENS5_IJSH_SC_EEEEEEEvNS4_8identityENS4_18SM100_TMA_2SM_LOADES1B_vS1C_EENS_8epilogue10collective18CollectiveEpilogueINS1F_23Sm100TmaWarpSpecializedILi4ELi2ELi16ELb1ELb0EEEJNS5_IJNSA_ILi64EEESG_SH_EEENS5_IJNST_IS1K_SC_EENST_INS5_IJNSA_ILi16EEESB_EEENS5_IJSC_SF_EEEEEEEESJ_SK_SJ_SK_NS1F_6fusion15FusionCallbacksIS1J_NS1S_17LinearCombinationISJ_fSJ_fLNS_15FloatRoundStyleE2EEES1L_S1R_JEEENS4_5SM1004TMEM4LOAD26SM100_TMEM_LOAD_32dp32b16xENS4_13SM90_TMA_LOADENS12_INS13_ILi2ELi4ELi3EEES16_NST_INS5_IJS17_S1N_EEENS5_IJS1N_SC_EEEEEEENS4_39AutoVectorizingCopyWithAssumedAlignmentILi128EEENS4_14SM90_TMA_STOREES27_S29_S29_EEEvvEEEEvNT_6ParamsE:
        .type           _ZN7cutlass13device_kernelINS_4gemm6kernel13GemmUniversalIN4cute5tupleIJiiiiEEENS1_10collective13CollectiveMmaINS1_35MainloopSm100TmaUmmaWarpSpecializedILi4ELi2ELi4ENS5_IJNS4_1CILi2EEESB_NSA_ILi1EEEEEEEENS5_IJNSA_ILi128EEENSA_ILi256EEENSA_ILi32EEEEEENS_10tfloat32_tENS5_IJlSC_lEEESJ_SK_NS4_8TiledMMAINS4_8MMA_AtomIJNS4_23SM100_MMA_TF32_2x1SM_SSISJ_SJ_fLi128ELi256ELNS4_4UMMA5MajorE0ELSP_0ELNSO_7ScaleInE0ELSQ_0EEEEEENS4_6LayoutINS5_IJSC_SC_SC_EEENS5_IJNSA_ILi0EEESV_SV_EEEEENS5_IJNS4_10UnderscoreESY_SY_EEEEENS4_28SM100_TMA_2SM_LOAD_MULTICASTENS4_14ComposedLayoutINS4_7SwizzleILi3ELi4ELi3EEENS4_18smem_ptr_flag_bitsILi32EEENST_INS5_IJNSA_ILi8EEESH_EEENS5_IJSH_SC_EEEEEEEvNS4_8identityENS4_18SM100_TMA_2SM_LOADES1B_vS1C_EENS_8epilogue10collective18CollectiveEpilogueINS1F_23Sm100TmaWarpSpecializedILi4ELi2ELi16ELb1ELb0EEEJNS5_IJNSA_ILi64EEESG_SH_EEENS5_IJNST_IS1K_SC_EENST_INS5_IJNSA_ILi16EEESB_EEENS5_IJSC_SF_EEEEEEEESJ_SK_SJ_SK_NS1F_6fusion15FusionCallbacksIS1J_NS1S_17LinearCombinationISJ_fSJ_fLNS_15FloatRoundStyleE2EEES1L_S1R_JEEENS4_5SM1004TMEM4LOAD26SM100_TMEM_LOAD_32dp32b16xENS4_13SM90_TMA_LOADENS12_INS13_ILi2ELi4ELi3EEES16_NST_INS5_IJS17_S1N_EEENS5_IJS1N_SC_EEEEEEENS4_39AutoVectorizingCopyWithAssumedAlignmentILi128EEENS4_14SM90_TMA_STOREES27_S29_S29_EEEvvEEEEvNT_6ParamsE,@function
        .size           _ZN7cutlass13device_kernelINS_4gemm6kernel13GemmUniversalIN4cute5tupleIJiiiiEEENS1_10collective13CollectiveMmaINS1_35MainloopSm100TmaUmmaWarpSpecializedILi4ELi2ELi4ENS5_IJNS4_1CILi2EEESB_NSA_ILi1EEEEEEEENS5_IJNSA_ILi128EEENSA_ILi256EEENSA_ILi32EEEEEENS_10tfloat32_tENS5_IJlSC_lEEESJ_SK_NS4_8TiledMMAINS4_8MMA_AtomIJNS4_23SM100_MMA_TF32_2x1SM_SSISJ_SJ_fLi128ELi256ELNS4_4UMMA5MajorE0ELSP_0ELNSO_7ScaleInE0ELSQ_0EEEEEENS4_6LayoutINS5_IJSC_SC_SC_EEENS5_IJNSA_ILi0EEESV_SV_EEEEENS5_IJNS4_10UnderscoreESY_SY_EEEEENS4_28SM100_TMA_2SM_LOAD_MULTICASTENS4_14ComposedLayoutINS4_7SwizzleILi3ELi4ELi3EEENS4_18smem_ptr_flag_bitsILi32EEENST_INS5_IJNSA_ILi8EEESH_EEENS5_IJSH_SC_EEEEEEEvNS4_8identityENS4_18SM100_TMA_2SM_LOADES1B_vS1C_EENS_8epilogue10collective18CollectiveEpilogueINS1F_23Sm100TmaWarpSpecializedILi4ELi2ELi16ELb1ELb0EEEJNS5_IJNSA_ILi64EEESG_SH_EEENS5_IJNST_IS1K_SC_EENST_INS5_IJNSA_ILi16EEESB_EEENS5_IJSC_SF_EEEEEEEESJ_SK_SJ_SK_NS1F_6fusion15FusionCallbacksIS1J_NS1S_17LinearCombinationISJ_fSJ_fLNS_15FloatRoundStyleE2EEES1L_S1R_JEEENS4_5SM1004TMEM4LOAD26SM100_TMEM_LOAD_32dp32b16xENS4_13SM90_TMA_LOADENS12_INS13_ILi2ELi4ELi3EEES16_NST_INS5_IJS17_S1N_EEENS5_IJS1N_SC_EEEEEEENS4_39AutoVectorizingCopyWithAssumedAlignmentILi128EEENS4_14SM90_TMA_STOREES27_S29_S29_EEEvvEEEEvNT_6ParamsE,(.L_x_241 - _ZN7cutlass13device_kernelINS_4gemm6kernel13GemmUniversalIN4cute5tupleIJiiiiEEENS1_10collective13CollectiveMmaINS1_35MainloopSm100TmaUmmaWarpSpecializedILi4ELi2ELi4ENS5_IJNS4_1CILi2EEESB_NSA_ILi1EEEEEEEENS5_IJNSA_ILi128EEENSA_ILi256EEENSA_ILi32EEEEEENS_10tfloat32_tENS5_IJlSC_lEEESJ_SK_NS4_8TiledMMAINS4_8MMA_AtomIJNS4_23SM100_MMA_TF32_2x1SM_SSISJ_SJ_fLi128ELi256ELNS4_4UMMA5MajorE0ELSP_0ELNSO_7ScaleInE0ELSQ_0EEEEEENS4_6LayoutINS5_IJSC_SC_SC_EEENS5_IJNSA_ILi0EEESV_SV_EEEEENS5_IJNS4_10UnderscoreESY_SY_EEEEENS4_28SM100_TMA_2SM_LOAD_MULTICASTENS4_14ComposedLayoutINS4_7SwizzleILi3ELi4ELi3EEENS4_18smem_ptr_flag_bitsILi32EEENST_INS5_IJNSA_ILi8EEESH_EEENS5_IJSH_SC_EEEEEEEvNS4_8identityENS4_18SM100_TMA_2SM_LOADES1B_vS1C_EENS_8epilogue10collective18CollectiveEpilogueINS1F_23Sm100TmaWarpSpecializedILi4ELi2ELi16ELb1ELb0EEEJNS5_IJNSA_ILi64EEESG_SH_EEENS5_IJNST_IS1K_SC_EENST_INS5_IJNSA_ILi16EEESB_EEENS5_IJSC_SF_EEEEEEEESJ_SK_SJ_SK_NS1F_6fusion15FusionCallbacksIS1J_NS1S_17LinearCombinationISJ_fSJ_fLNS_15FloatRoundStyleE2EEES1L_S1R_JEEENS4_5SM1004TMEM4LOAD26SM100_TMEM_LOAD_32dp32b16xENS4_13SM90_TMA_LOADENS12_INS13_ILi2ELi4ELi3EEES16_NST_INS5_IJS17_S1N_EEENS5_IJS1N_SC_EEEEEEENS4_39AutoVectorizingCopyWithAssumedAlignmentILi128EEENS4_14SM90_TMA_STOREES27_S29_S29_EEEvvEEEEvNT_6ParamsE)
        .other          _ZN7cutlass13device_kernelINS_4gemm6kernel13GemmUniversalIN4cute5tupleIJiiiiEEENS1_10collective13CollectiveMmaINS1_35MainloopSm100TmaUmmaWarpSpecializedILi4ELi2ELi4ENS5_IJNS4_1CILi2EEESB_NSA_ILi1EEEEEEEENS5_IJNSA_ILi128EEENSA_ILi256EEENSA_ILi32EEEEEENS_10tfloat32_tENS5_IJlSC_lEEESJ_SK_NS4_8TiledMMAINS4_8MMA_AtomIJNS4_23SM100_MMA_TF32_2x1SM_SSISJ_SJ_fLi128ELi256ELNS4_4UMMA5MajorE0ELSP_0ELNSO_7ScaleInE0ELSQ_0EEEEEENS4_6LayoutINS5_IJSC_SC_SC_EEENS5_IJNSA_ILi0EEESV_SV_EEEEENS5_IJNS4_10UnderscoreESY_SY_EEEEENS4_28SM100_TMA_2SM_LOAD_MULTICASTENS4_14ComposedLayoutINS4_7SwizzleILi3ELi4ELi3EEENS4_18smem_ptr_flag_bitsILi32EEENST_INS5_IJNSA_ILi8EEESH_EEENS5_IJSH_SC_EEEEEEEvNS4_8identityENS4_18SM100_TMA_2SM_LOADES1B_vS1C_EENS_8epilogue10collective18CollectiveEpilogueINS1F_23Sm100TmaWarpSpecializedILi4ELi2ELi16ELb1ELb0EEEJNS5_IJNSA_ILi64EEESG_SH_EEENS5_IJNST_IS1K_SC_EENST_INS5_IJNSA_ILi16EEESB_EEENS5_IJSC_SF_EEEEEEEESJ_SK_SJ_SK_NS1F_6fusion15FusionCallbacksIS1J_NS1S_17LinearCombinationISJ_fSJ_fLNS_15FloatRoundStyleE2EEES1L_S1R_JEEENS4_5SM1004TMEM4LOAD26SM100_TMEM_LOAD_32dp32b16xENS4_13SM90_TMA_LOADENS12_INS13_ILi2ELi4ELi3EEES16_NST_INS5_IJS17_S1N_EEENS5_IJS1N_SC_EEEEEEENS4_39AutoVectorizingCopyWithAssumedAlignmentILi128EEENS4_14SM90_TMA_STOREES27_S29_S29_EEEvvEEEEvNT_6ParamsE,@"STO_CUDA_ENTRY STV_DEFAULT"
_ZN7cutlass13device_kernelINS_4gemm6kernel13GemmUniversalIN4cute5tupleIJiiiiEEENS1_10collective13CollectiveMmaINS1_35MainloopSm100TmaUmmaWarpSpecializedILi4ELi2ELi4ENS5_IJNS4_1CILi2EEESB_NSA_ILi1EEEEEEEENS5_IJNSA_ILi128EEENSA_ILi256EEENSA_ILi32EEEEEENS_10tfloat32_tENS5_IJlSC_lEEESJ_SK_NS4_8TiledMMAINS4_8MMA_AtomIJNS4_23SM100_MMA_TF32_2x1SM_SSISJ_SJ_fLi128ELi256ELNS4_4UMMA5MajorE0ELSP_0ELNSO_7ScaleInE0ELSQ_0EEEEEENS4_6LayoutINS5_IJSC_SC_SC_EEENS5_IJNSA_ILi0EEESV_SV_EEEEENS5_IJNS4_10UnderscoreESY_SY_EEEEENS4_28SM100_TMA_2SM_LOAD_MULTICASTENS4_14ComposedLayoutINS4_7SwizzleILi3ELi4ELi3EEENS4_18smem_ptr_flag_bitsILi32EEENST_INS5_IJNSA_ILi8EEESH_EEENS5_IJSH_SC_EEEEEEEvNS4_8identityENS4_18SM100_TMA_2SM_LOADES1B_vS1C_EENS_8epilogue10collective18CollectiveEpilogueINS1F_23Sm100TmaWarpSpecializedILi4ELi2ELi16ELb1ELb0EEEJNS5_IJNSA_ILi64EEESG_SH_EEENS5_IJNST_IS1K_SC_EENST_INS5_IJNSA_ILi16EEESB_EEENS5_IJSC_SF_EEEEEEEESJ_SK_SJ_SK_NS1F_6fusion15FusionCallbacksIS1J_NS1S_17LinearCombinationISJ_fSJ_fLNS_15FloatRoundStyleE2EEES1L_S1R_JEEENS4_5SM1004TMEM4LOAD26SM100_TMEM_LOAD_32dp32b16xENS4_13SM90_TMA_LOADENS12_INS13_ILi2ELi4ELi3EEES16_NST_INS5_IJS17_S1N_EEENS5_IJS1N_SC_EEEEEEENS4_39AutoVectorizingCopyWithAssumedAlignmentILi128EEENS4_14SM90_TMA_STOREES27_S29_S29_EEEvvEEEEvNT_6ParamsE:
[----:B------:R-:W1:Y:S01]  /*0000*/  LDC R1, c[0x0][0x37c] ;  /* 0x0000df00ff017b82 */ /* 0x000e620000000800 */
[----:B------:R-:W2:Y:S01]  /*0010*/  S2R R66, SR_TID.X ;  /* 0x0000000000427919 */ /* 0x000ea20000002100 */
[----:B------:R-:W3:Y:S06]  /*0020*/  LDCU.64 UR8, c[0x0][0x890] ;  /* 0x00011200ff0877ac */ /* 0x000eec0008000a00 */
[----:B------:R-:W4:Y:S01]  /*0030*/  S2UR UR4, SR_CgaCtaId ;  /* 0x00000000000479c3 */ /* 0x000f220000008800 */
[----:B------:R-:W-:Y:S02]  /*0040*/  PRMT R52, RZ, 0x7610, R52 ;  /* 0x00007610ff347816 */ /* 0x000fe40000000034 */
[----:B------:R-:W-:Y:S01]  /*0050*/  ELECT P1, URZ, PT ;  /* 0x0000000000ff782f */ /* 0x000fe20003820000 */
[----:B---3--:R-:W-:-:S04]  /*0060*/  UISETP.NE.U32.AND UP0, UPT, UR8, URZ, UPT ;  /* 0x000000ff0800728c */ /* 0x008fc8000bf05070 */
[----:B------:R-:W-:Y:S02]  /*0070*/  UISETP.NE.AND.EX UP0, UPT, UR9, URZ, UPT, UP0 ;  /* 0x000000ff0900728c */ /* 0x000fe4000bf05300 */
[----:B----4-:R-:W-:Y:S02]  /*0080*/  ULOP3.LUT UR47, UR4, 0x1, URZ, 0xc0, !UPT ;  /* 0x00000001042f7892 */ /* 0x010fe4000f8ec0ff */
[----:B------:R-:W-:Y:S01]  /*0090*/  ULOP3.LUT UR46, UR4, 0x1, URZ, 0x3c, !UPT ;  /* 0x00000001042e7892 */ /* 0x000fe2000f8e3cff */
[----:B--2---:R-:W-:-:S05]  /*00a0*/  SHF.R.U32.HI R53, RZ, 0x5, R66 ;  /* 0x00000005ff357819 */ /* 0x004fca0000011642 */
[----:B------:R-:W2:Y:S02]  /*00b0*/  SHFL.IDX PT, R0, R53, RZ, 0x1f ;  /* 0x00001fff35007589 */ /* 0x000ea400000e0000 */
[----:B--2---:R-:W-:Y:S01]  /*00c0*/  R2UR UR13, R0 ;  /* 0x00000000000d72ca */ /* 0x004fe200000e0000 */
[----:B-1----:R-:W-:-:S14]  /*00d0*/  BRA.U UP0, `(.L_x_0) ;  /* 0x0000000100307547 */ /* 0x002fdc000b800000 */
[----:B------:R-:W1:Y:S02]  /*00e0*/  LDCU.64 UR4, c[0x0][0x888] ;  /* 0x00011100ff0477ac */ /* 0x000e640008000a00 */
[----:B-1----:R-:W-:-:S04]  /*00f0*/  UISETP.NE.U32.AND UP0, UPT, UR4, URZ, UPT ;  /* 0x000000ff0400728c */ /* 0x002fc8000bf05070 */
[----:B------:R-:W-:-:S09]  /*0100*/  UISETP.NE.AND.EX UP0, UPT, UR5, URZ, UPT, UP0 ;  /* 0x000000ff0500728c */ /* 0x000fd2000bf05300 */
[----:B------:R-:W-:Y:S05]  /*0110*/  BRA.U !UP0, `(.L_x_1) ;  /* 0x0000000108147547 */ /* 0x000fea000b800000 */
[----:B------:R-:W1:Y:S01]  /*0120*/  LDC.64 R2, c[0x0][0x888] ;  /* 0x00022200ff027b82 */ /* 0x000e620000000a00 */
[----:B------:R-:W1:Y:S02]  /*0130*/  LDCU.64 UR4, c[0x0][0x358] ;  /* 0x00006b00ff0477ac */ /* 0x000e640008000a00 */
[----:B-1----:R1:W5:Y:S01]  /*0140*/  LDG.E R27, desc[UR4][R2.64] ;  /* 0x00000004021b7981 */ /* 0x002362000c1e1900 */
[----:B------:R-:W-:Y:S01]  /*0150*/  HFMA2 R52, -RZ, RZ, 0, 5.9604644775390625e-08 ;  /* 0x00000001ff347431 */ /* 0x000fe200000001ff */
[----:B------:R-:W-:Y:S05]  /*0160*/  BRA `(.L_x_0) ;  /* 0x00000000000c7947 */ /* 0x000fea0003800000 */
.L_x_1:
[----:B------:R-:W1:Y:S01]  /*0170*/  LDCU UR4, c[0x0][0x880] ;  /* 0x00011000ff0477ac */ /* 0x000e620008000800 */
[----:B------:R-:W-:Y:S01]  /*0180*/  HFMA2 R52, -RZ, RZ, 0, 5.9604644775390625e-08 ;  /* 0x00000001ff347431 */ /* 0x000fe200000001ff */
[----:B-1----:R-:W-:-:S07]  /*0190*/  MOV R27, UR4 ;  /* 0x00000004001b7c02 */ /* 0x002fce0008000f00 */
.L_x_0:
[----:B------:R-:W2:Y:S02]  /*01a0*/  LDCU.64 UR4, c[0x0][0x8b0] ;  /* 0x00011600ff0477ac */ /* 0x000ea40008000a00 */
[----:B--2---:R-:W-:-:S04]  /*01b0*/  UISETP.NE.U32.AND UP0, UPT, UR4, URZ, UPT ;  /* 0x000000ff0400728c */ /* 0x004fc8000bf05070 */
[----:B------:R-:W-:-:S09]  /*01c0*/  UISETP.NE.AND.EX UP0, UPT, UR5, URZ, UPT, UP0 ;  /* 0x000000ff0500728c */ /* 0x000fd2000bf05300 */
[----:B------:R-:W-:Y:S05]  /*01d0*/  BRA.U UP0, `(.L_x_2) ;  /* 0x0000000100287547 */ /* 0x000fea000b800000 */
[----:B------:R-:W2:Y:S02]  /*01e0*/  LDCU.64 UR4, c[0x0][0x8a8] ;  /* 0x00011500ff0477ac */ /* 0x000ea40008000a00 */
[----:B--2---:R-:W-:-:S04]  /*01f0*/  UISETP.NE.U32.AND UP0, UPT, UR4, URZ, UPT ;  /* 0x000000ff0400728c */ /* 0x004fc8000bf05070 */
[----:B------:R-:W-:-:S09]  /*0200*/  UISETP.NE.AND.EX UP0, UPT, UR5, URZ, UPT, UP0 ;  /* 0x000000ff0500728c */ /* 0x000fd2000bf05300 */
[----:B------:R-:W-:Y:S05]  /*0210*/  BRA.U !UP0, `(.L_x_3) ;  /* 0x0000000108107547 */ /* 0x000fea000b800000 */
[----:B------:R-:W2:Y:S01]  /*0220*/  LDC.64 R24, c[0x0][0x8a8] ;  /* 0x00022a00ff187b82 */ /* 0x000ea20000000a00 */
[----:B------:R-:W2:Y:S02]  /*0230*/  LDCU.64 UR4, c[0x0][0x358] ;  /* 0x00006b00ff0477ac */ /* 0x000ea40008000a00 */
[----:B--2---:R2:W5:Y:S01]  /*0240*/  LDG.E R24, desc[UR4][R24.64] ;  /* 0x0000000418187981 */ /* 0x004562000c1e1900 */
[----:B------:R-:W-:Y:S05]  /*0250*/  BRA `(.L_x_2) ;  /* 0x0000000000087947 */ /* 0x000fea0003800000 */
.L_x_3:
[----:B------:R-:W2:Y:S02]  /*0260*/  LDCU UR4, c[0x0][0x8a0] ;  /* 0x00011400ff0477ac */ /* 0x000ea40008000800 */
[----:B--2---:R-:W-:Y:S02]  /*0270*/  MOV R24, UR4 ;  /* 0x0000000400187c02 */ /* 0x004fe40008000f00 */
.L_x_2:
[----:B------:R-:W-:Y:S01]  /*0280*/  IMAD.U32 R0, RZ, RZ, UR13 ;  /* 0x0000000dff007e24 */ /* 0x000fe2000f8e00ff */
[----:B------:R-:W-:Y:S04]  /*0290*/  BSSY.RECONVERGENT B0, `(.L_x_4) ;  /* 0x000000c000007945 */ /* 0x000fe80003800200 */
[C---:B------:R-:W-:Y:S02]  /*02a0*/  ISETP.NE.OR P2, PT, R0.reuse, 0x1, !P1 ;  /* 0x000000010000780c */ /* 0x040fe40004f45670 */
[----:B------:R-:W-:-:S11]  /*02b0*/  ISETP.NE.OR P0, PT, R0, 0x3, !P1 ;  /* 0x000000030000780c */ /* 0x000fd60004f05670 */
[----:B------:R-:W-:Y:S05]  /*02c0*/  @P2 BRA `(.L_x_5) ;  /* 0x0000000000202947 */ /* 0x000fea0003800000 */
[----:B------:R-:W3:Y:S02]  /*02d0*/  LDCU.64 UR4, c[0x0][0x348] ;  /* 0x00006900ff0477ac */ /* 0x000ee40008000a00 */
[----:B---3--:R-:W-:Y:S02]  /*02e0*/  UIADD3 UR6, UP1, UPT, UR4, 0x80, URZ ;  /* 0x0000008004067890 */ /* 0x008fe4000ff3e0ff */
[----:B------:R-:W-:Y:S02]  /*02f0*/  UIADD3 UR4, UP0, UPT, UR4, 0x180, URZ ;  /* 0x0000018004047890 */ /* 0x000fe4000ff1e0ff */
[----:B------:R-:W-:Y:S02]  /*0300*/  UIADD3.X UR7, UPT, UPT, URZ, UR5, URZ, UP1, !UPT ;  /* 0x00000005ff077290 */ /* 0x000fe40008ffe4ff */
[----:B------:R-:W-:-:S07]  /*0310*/  UIADD3.X UR5, UPT, UPT, URZ, UR5, URZ, UP0, !UPT ;  /* 0x00000005ff057290 */ /* 0x000fce00087fe4ff */
[----:B------:R3:W-:Y:S02]  /*0320*/  UTMACCTL.PF [UR6] ;  /* 0x00000000060079b9 */ /* 0x0007e40008040000 */
[----:B------:R3:W-:Y:S02]  /*0330*/  UTMACCTL.PF [UR4] ;  /* 0x00000000040079b9 */ /* 0x0007e40008040000 */
[----:B---3--:R-:W-:Y:S01]  /*0340*/  NOP ;  /* 0x0000000000007918 */ /* 0x008fe20000000000 */
.L_x_5:
[----:B------:R-:W-:Y:S05]  /*0350*/  BSYNC.RECONVERGENT B0 ;  /* 0x0000000000007941 */ /* 0x000fea0003800200 */
.L_x_4:
[----:B------:R-:W-:Y:S04]  /*0360*/  BSSY.RECONVERGENT B0, `(.L_x_6) ;  /* 0x000000a000007945 */ /* 0x000fe80003800200 */
        /* <DEDUP_REMOVED lines=9> */
.L_x_7:
[----:B------:R-:W-:Y:S05]  /*0400*/  BSYNC.RECONVERGENT B0 ;  /* 0x0000000000007941 */ /* 0x000fea0003800200 */
.L_x_6:
[----:B------:R-:W3:Y:S01]  /*0410*/  LDCU.64 UR4, c[0x0][0x888] ;  /* 0x00011100ff0477ac */ /* 0x000ee20008000a00 */
[----:B------:R-:W-:Y:S02]  /*0420*/  UISETP.EQ.U32.AND UP1, UPT, UR8, URZ, UPT ;  /* 0x000000ff0800728c */ /* 0x000fe4000bf22070 */
[----:B------:R-:W-:Y:S02]  /*0430*/  UPLOP3.LUT UP3, UPT, UPT, UPT, UPT, 0x80, 0x8 ;  /* 0x000000000008789c */ /* 0x000fe40003f6f070 */
[----:B---3--:R-:W-:-:S04]  /*0440*/  UISETP.NE.U32.AND UP0, UPT, UR4, URZ, UPT ;  /* 0x000000ff0400728c */ /* 0x008fc8000bf05070 */
[----:B------:R-:W-:-:S04]  /*0450*/  UISETP.NE.AND.EX UP0, UPT, UR5, URZ, UPT, UP0 ;  /* 0x000000ff0500728c */ /* 0x000fc8000bf05300 */
[----:B------:R-:W-:-:S04]  /*0460*/  UISETP.EQ.OR.EX UP2, UPT, UR9, URZ, !UP0, UP1 ;  /* 0x000000ff0900728c */ /* 0x000fc8000c742710 */
[----:B------:R-:W-:-:S06]  /*0470*/  UP2UR UR4, UPR, URZ, 0x4 ;  /* 0x00000004ff047883 */ /* 0x000fcc0008000000 */
[----:B------:R-:W-:Y:S01]  /*0480*/  MOV R56, UR4 ;  /* 0x0000000400387c02 */ /* 0x000fe20008000f00 */
[----:B------:R-:W-:Y:S06]  /*0490*/  BRA.U !UP2, `(.L_x_8) ;  /* 0x000000010a207547 */ /* 0x000fec000b800000 */
[----:B------:R-:W-:Y:S01]  /*04a0*/  UISETP.NE.U32.AND UP1, UPT, UR8, URZ, UPT ;  /* 0x000000ff0800728c */ /* 0x000fe2000bf25070 */
[----:B-----5:R-:W-:Y:S01]  /*04b0*/  FSETP.NEU.AND P0, PT, R27, RZ, PT ;  /* 0x000000ff1b00720b */ /* 0x020fe20003f0d000 */
[----:B------:R-:W-:Y:S02]  /*04c0*/  USEL UR4, URZ, 0xffffffff, UP0 ;  /* 0xffffffffff047887 */ /* 0x000fe40008000000 */
[----:B------:R-:W-:-:S10]  /*04d0*/  UISETP.NE.AND.EX UP1, UPT, UR9, URZ, UPT, UP1 ;  /* 0x000000ff0900728c */ /* 0x000fd4000bf25310 */
[----:B------:R-:W-:Y:S01]  /*04e0*/  VOTEU.ANY UP0, P0 ;  /* 0x0000000000ff7886 */ /* 0x000fe20000000100 */
[----:B------:R-:W-:-:S04]  /*04f0*/  @!UP1 USEL UR4, URZ, 0xffffffff, UP0 ;  /* 0xffffffffff049887 */ /* 0x000fc80008000000 */
[----:B------:R-:W-:-:S04]  /*0500*/  ULOP3.LUT UR4, UR4, 0x1, URZ, 0xc0, !UPT ;  /* 0x0000000104047892 */ /* 0x000fc8000f8ec0ff */
[----:B------:R-:W-:-:S11]  /*0510*/  UISETP.NE.U32.AND UP3, UPT, UR4, 0x1, UPT ;  /* 0x000000010400788c */ /* 0x000fd6000bf65070 */
.L_x_8:
[----:B------:R-:W3:Y:S01]  /*0520*/  SHFL.IDX PT, R0, R53, RZ, 0x1f ;  /* 0x00001fff35007589 */ /* 0x000ee200000e0000 */
[----:B------:R-:W-:-:S04]  /*0530*/  UISETP.NE.AND UP0, UPT, UR13, 0x2, UPT ;  /* 0x000000020d00788c */ /* 0x000fc8000bf05270 */
[----:B------:R-:W-:Y:S02]  /*0540*/  UISETP.EQ.AND UP1, UPT, UR47, URZ, !UP0 ;  /* 0x000000ff2f00728c */ /* 0x000fe4000c722270 */
[----:B------:R-:W-:-:S04]  /*0550*/  USEL UR54, URZ, 0x1, UP0 ;  /* 0x00000001ff367887 */ /* 0x000fc80008000000 */
[----:B------:R-:W-:Y:S02]  /*0560*/  PLOP3.LUT P3, PT, P1, PT, UP1, 0x80, 0x8 ;  /* 0x000000000008781c */ /* 0x000fe40000f6f018 */
[----:B---3--:R-:W-:-:S13]  /*0570*/  ISETP.NE.AND P0, PT, R0, RZ, PT ;  /* 0x000000ff0000720c */ /* 0x008fda0003f05270 */
[----:B------:R-:W-:Y:S05]  /*0580*/  @P0 BRA `(.L_x_9) ;  /* 0x0000000000580947 */ /* 0x000fea0003800000 */
[----:B------:R-:W3:Y:S01]  /*0590*/  S2UR UR5, SR_CgaCtaId ;  /* 0x00000000000579c3 */ /* 0x000ee20000008800 */
[----:B------:R-:W-:Y:S01]  /*05a0*/  UMOV UR4, 0x400 ;  /* 0x0000040000047882 */ /* 0x000fe20000000000 */
[----:B------:R-:W-:Y:S01]  /*05b0*/  UMOV UR8, 0x1 ;  /* 0x0000000100087882 */ /* 0x000fe20000000000 */
[----:B------:R-:W-:Y:S01]  /*05c0*/  UMOV UR6, 0x2 ;  /* 0x0000000200067882 */ /* 0x000fe20000000000 */
[----:B------:R-:W-:-:S04]  /*05d0*/  UIADD3 UR8, UPT, UPT, -UR8, 0x100000, URZ ;  /* 0x0010000008087890 */ /* 0x000fc8000fffe1ff */
[----:B------:R-:W-:Y:S02]  /*05e0*/  USHF.L.U32 UR9, UR8, 0xb, URZ ;  /* 0x0000000b08097899 */ /* 0x000fe400080006ff */
[----:B------:R-:W-:Y:S02]  /*05f0*/  USHF.L.U32 UR8, UR8, 0x1, URZ ;  /* 0x0000000108087899 */ /* 0x000fe400080006ff */
[----:B------:R-:W-:-:S04]  /*0600*/  UIADD3 UR6, UPT, UPT, -UR6, 0x100000, URZ ;  /* 0x0010000006067890 */ /* 0x000fc8000fffe1ff */
[----:B------:R-:W-:Y:S02]  /*0610*/  USHF.L.U32 UR7, UR6, 0xb, URZ ;  /* 0x0000000b06077899 */ /* 0x000fe400080006ff */
[----:B------:R-:W-:Y:S01]  /*0620*/  USHF.L.U32 UR6, UR6, 0x1, URZ ;  /* 0x0000000106067899 */ /* 0x000fe200080006ff */
[----:B------:R-:W-:Y:S01]  /*0630*/  ELECT P0, URZ, PT ;  /* 0x0000000000ff782f */ /* 0x000fe20003800000 */
[----:B---3--:R-:W-:Y:S01]  /*0640*/  ULEA UR4, UR5, UR4, 0x18 ;  /* 0x0000000405047291 */ /* 0x008fe2000f8ec0ff */
[----:B------:R-:W3:Y:S11]  /*0650*/  FENCE.VIEW.ASYNC.S ;  /* 0x00000000000073c6 */ /* 0x000ef60000000000 */
[----:B---3--:R3:W4:Y:S01]  /*0660*/  SYNCS.EXCH.64 URZ, [UR4], UR8 ;  /* 0x0000000804ff75b2 */ /* 0x0087220008000100 */
[----:B------:R3:W1:Y:S01]  /*0670*/  SYNCS.EXCH.64 URZ, [UR4+0x20], UR6 ;  /* 0x0000200604ff75b2 */ /* 0x0006620008000100 */
[----:B------:R3:W1:Y:S01]  /*0680*/  SYNCS.EXCH.64 URZ, [UR4+0x8], UR8 ;  /* 0x0000080804ff75b2 */ /* 0x0006620008000100 */
[----:B------:R3:W1:Y:S01]  /*0690*/  SYNCS.EXCH.64 URZ, [UR4+0x28], UR6 ;  /* 0x0000280604ff75b2 */ /* 0x0006620008000100 */
[----:B------:R3:W1:Y:S01]  /*06a0*/  SYNCS.EXCH.64 URZ, [UR4+0x10], UR8 ;  /* 0x0000100804ff75b2 */ /* 0x0006620008000100 */
[----:B------:R3:W1:Y:S01]  /*06b0*/  SYNCS.EXCH.64 URZ, [UR4+0x30], UR6 ;  /* 0x0000300604ff75b2 */ /* 0x0006620008000100 */
[----:B------:R3:W1:Y:S01]  /*06c0*/  SYNCS.EXCH.64 URZ, [UR4+0x18], UR8 ;  /* 0x0000180804ff75b2 */ /* 0x0006620008000100 */
[----:B------:R3:W1:Y:S01]  /*06d0*/  SYNCS.EXCH.64 URZ, [UR4+0x38], UR6 ;  /* 0x0000380604ff75b2 */ /* 0x0006620008000100 */
[----:B------:R-:W-:Y:S01]  /*06e0*/  NOP ;  /* 0x0000000000007918 */ /* 0x000fe20000000000 */
.L_x_9:
[----:B------:R-:W2:Y:S01]  /*06f0*/  SHFL.IDX PT, R0, R53, RZ, 0x1f ;  /* 0x00001fff35007589 */ /* 0x000ea200000e0000 */
[----:B------:R-:W-:Y:S01]  /*0700*/  NOP ;  /* 0x0000000000007918 */ /* 0x000fe20000000000 */
[----:B--2---:R-:W-:-:S13]  /*0710*/  ISETP.NE.AND P0, PT, R0, 0x1, PT ;  /* 0x000000010000780c */ /* 0x004fda0003f05270 */
[----:B------:R-:W-:Y:S05]  /*0720*/  @P0 BRA `(.L_x_10) ;  /* 0x0000000000580947 */ /* 0x000fea0003800000 */
[----:B------:R-:W2:Y:S01]  /*0730*/  S2UR UR5, SR_CgaCtaId ;  /* 0x00000000000579c3 */ /* 0x000ea20000008800 */
[----:B---3--:R-:W-:Y:S01]  /*0740*/  UMOV UR4, 0x400 ;  /* 0x0000040000047882 */ /* 0x008fe20000000000 */
        /* <DEDUP_REMOVED lines=9> */
[----:B--2---:R-:W-:Y:S01]  /*07e0*/  ULEA UR4, UR5, UR4, 0x18 ;  /* 0x0000000405047291 */ /* 0x004fe2000f8ec0ff */
[----:B------:R-:W2:Y:S11]  /*07f0*/  FENCE.VIEW.ASYNC.S ;  /* 0x00000000000073c6 */ /* 0x000eb60000000000 */
[----:B--2---:R2:W3:Y:S01]  /*0800*/  SYNCS.EXCH.64 URZ, [UR4+0x40], UR8 ;  /* 0x0000400804ff75b2 */ /* 0x0044e20008000100 */
        /* <DEDUP_REMOVED lines=8> */
.L_x_10:
[----:B------:R-:W4:Y:S01]  /*0890*/  SHFL.IDX PT, R0, R53, RZ, 0x1f ;  /* 0x00001fff35007589 */ /* 0x000f2200000e0000 */
[----:B------:R-:W-:Y:S01]  /*08a0*/  NOP ;  /* 0x0000000000007918 */ /* 0x000fe20000000000 */
[----:B----4-:R-:W-:-:S13]  /*08b0*/  ISETP.NE.AND P0, PT, R0, 0x3, PT ;  /* 0x000000030000780c */ /* 0x010fda0003f05270 */
[----:B------:R-:W-:Y:S05]  /*08c0*/  @P0 BRA `(.L_x_11) ;  /* 0x0000000000300947 */ /* 0x000fea0003800000 */
[----:B--23--:R-:W2:Y:S01]  /*08d0*/  S2UR UR6, SR_CgaCtaId ;  /* 0x00000000000679c3 */ /* 0x00cea20000008800 */
[----:B------:R-:W-:Y:S01]  /*08e0*/  UMOV UR4, 0x400 ;  /* 0x0000040000047882 */ /* 0x000fe20000000000 */
[----:B------:R-:W-:Y:S01]  /*08f0*/  UMOV UR5, 0x20 ;  /* 0x0000002000057882 */ /* 0x000fe20000000000 */
[----:B------:R-:W-:Y:S01]  /*0900*/  ELECT P0, URZ, PT ;  /* 0x0000000000ff782f */ /* 0x000fe20003800000 */
[----:B--2---:R-:W-:Y:S02]  /*0910*/  ULEA UR6, UR6, UR4, 0x18 ;  /* 0x0000000406067291 */ /* 0x004fe4000f8ec0ff */
[----:B------:R-:W-:-:S04]  /*0920*/  UIADD3 UR4, UPT, UPT, -UR5, 0x100000, URZ ;  /* 0x0010000005047890 */ /* 0x000fc8000fffe1ff */
[----:B------:R-:W-:Y:S02]  /*0930*/  USHF.L.U32 UR5, UR4, 0xb, URZ ;  /* 0x0000000b04057899 */ /* 0x000fe400080006ff */
[----:B------:R-:W-:Y:S01]  /*0940*/  USHF.L.U32 UR4, UR4, 0x1, URZ ;  /* 0x0000000104047899 */ /* 0x000fe200080006ff */
[----:B------:R-:W2:Y:S11]  /*0950*/  FENCE.VIEW.ASYNC.S ;  /* 0x00000000000073c6 */ /* 0x000eb60000000000 */
[----:B--2---:R4:W2:Y:S01]  /*0960*/  SYNCS.EXCH.64 URZ, [UR6+0x80], UR4 ;  /* 0x0000800406ff75b2 */ /* 0x0048a20008000100 */
[----:B------:R4:W3:Y:S02]  /*0970*/  SYNCS.EXCH.64 URZ, [UR6+0x88], UR4 ;  /* 0x0000880406ff75b2 */ /* 0x0008e40008000100 */
[----:B----4-:R-:W-:Y:S01]  /*0980*/  NOP ;  /* 0x0000000000007918 */ /* 0x010fe20000000000 */
.L_x_11:
[----:B------:R-:W4:Y:S01]  /*0990*/  SHFL.IDX PT, R0, R53, RZ, 0x1f ;  /* 0x00001fff35007589 */ /* 0x000f2200000e0000 */
[----:B------:R-:W-:Y:S01]  /*09a0*/  NOP ;  /* 0x0000000000007918 */ /* 0x000fe20000000000 */
[----:B----4-:R-:W-:-:S13]  /*09b0*/  ISETP.NE.AND P0, PT, R0, 0x4, PT ;  /* 0x000000040000780c */ /* 0x010fda0003f05270 */
[----:B------:R-:W-:Y:S05]  /*09c0*/  @P0 BRA `(.L_x_12) ;  /* 0x00000000004c0947 */ /* 0x000fea0003800000 */
[----:B------:R-:W4:Y:S01]  /*09d0*/  S2UR UR5, SR_CgaCtaId ;  /* 0x00000000000579c3 */ /* 0x000f220000008800 */
[----:B--23--:R-:W-:Y:S01]  /*09e0*/  UMOV UR4, 0x3a0 ;  /* 0x000003a000047882 */ /* 0x00cfe20000000000 */
[----:B------:R-:W-:Y:S01]  /*09f0*/  UMOV UR6, 0x400 ;  /* 0x0000040000067882 */ /* 0x000fe20000000000 */
[----:B------:R-:W-:Y:S01]  /*0a00*/  USEL UR4, UR4, 0x320, UP3 ;  /* 0x0000032004047887 */ /* 0x000fe20009800000 */
[----:B------:R-:W-:Y:S01]  /*0a10*/  UMOV UR8, 0x1 ;  /* 0x0000000100087882 */ /* 0x000fe20000000000 */
[----:B------:R-:W-:Y:S01]  /*0a20*/  ELECT P0, URZ, PT ;  /* 0x0000000000ff782f */ /* 0x000fe20003800000 */
[----:B------:R-:W-:-:S04]  /*0a30*/  UIADD3 UR8, UPT, UPT, -UR8, 0x100000, URZ ;  /* 0x0010000008087890 */ /* 0x000fc8000fffe1ff */
[----:B------:R-:W-:Y:S02]  /*0a40*/  USHF.L.U32 UR9, UR8, 0xb, URZ ;  /* 0x0000000b08097899 */ /* 0x000fe400080006ff */
[----:B------:R-:W-:Y:S02]  /*0a50*/  USHF.L.U32 UR8, UR8, 0x1, URZ ;  /* 0x0000000108087899 */ /* 0x000fe400080006ff */
[----:B----4-:R-:W-:Y:S02]  /*0a60*/  ULEA UR6, UR5, UR6, 0x18 ;  /* 0x0000000605067291 */ /* 0x010fe4000f8ec0ff */
[----:B------:R-:W-:-:S04]  /*0a70*/  UIADD3 UR4, UPT, UPT, -UR4, 0x100000, URZ ;  /* 0x0010000004047890 */ /* 0x000fc8000fffe1ff */
[----:B------:R-:W-:Y:S02]  /*0a80*/  USHF.L.U32 UR5, UR4, 0xb, URZ ;  /* 0x0000000b04057899 */ /* 0x000fe400080006ff */
[----:B------:R-:W-:Y:S01]  /*0a90*/  USHF.L.U32 UR4, UR4, 0x1, URZ ;  /* 0x0000000104047899 */ /* 0x000fe200080006ff */
[----:B------:R-:W2:Y:S03]  /*0aa0*/  FENCE.VIEW.ASYNC.S ;  /* 0x00000000000073c6 */ /* 0x000ea60000000000 */
[----:B--2---:R4:W2:Y:S08]  /*0ab0*/  SYNCS.EXCH.64 URZ, [UR6+0x90], UR8 ;  /* 0x0000900806ff75b2 */ /* 0x0048b00008000100 */
[----:B------:R4:W3:Y:S01]  /*0ac0*/  SYNCS.EXCH.64 URZ, [UR6+0xa0], UR4 ;  /* 0x0000a00406ff75b2 */ /* 0x0008e20008000100 */
[----:B------:R4:W1:Y:S01]  /*0ad0*/  SYNCS.EXCH.64 URZ, [UR6+0x98], UR8 ;  /* 0x0000980806ff75b2 */ /* 0x0008620008000100 */
[----:B------:R4:W1:Y:S02]  /*0ae0*/  SYNCS.EXCH.64 URZ, [UR6+0xa8], UR4 ;  /* 0x0000a80406ff75b2 */ /* 0x0008640008000100 */
[----:B----4-:R-:W-:Y:S01]  /*0af0*/  NOP ;  /* 0x0000000000007918 */ /* 0x010fe20000000000 */
.L_x_12:
[----:B------:R-:W4:Y:S01]  /*0b00*/  SHFL.IDX PT, R0, R53, RZ, 0x1f ;  /* 0x00001fff35007589 */ /* 0x000f2200000e0000 */
[----:B------:R-:W-:Y:S01]  /*0b10*/  NOP ;  /* 0x0000000000007918 */ /* 0x000fe20000000000 */
[----:B----4-:R-:W-:-:S13]  /*0b20*/  ISETP.NE.AND P0, PT, R0, 0x5, PT ;  /* 0x000000050000780c */ /* 0x010fda0003f05270 */
[----:B------:R-:W-:Y:S05]  /*0b30*/  @P0 BRA `(.L_x_13) ;  /* 0x0000000000580947 */ /* 0x000fea0003800000 */
[----:B------:R-:W4:Y:S01]  /*0b40*/  S2UR UR5, SR_CgaCtaId ;  /* 0x00000000000579c3 */ /* 0x000f220000008800 */
[----:B--23--:R-:W-:Y:S01]  /*0b50*/  UMOV UR4, 0x400 ;  /* 0x0000040000047882 */ /* 0x00cfe20000000000 */
        /* <DEDUP_REMOVED lines=9> */
[----:B----4-:R-:W-:Y:S01]  /*0bf0*/  ULEA UR4, UR5, UR4, 0x18 ;  /* 0x0000000405047291 */ /* 0x010fe2000f8ec0ff */
[----:B------:R-:W2:Y:S11]  /*0c00*/  FENCE.VIEW.ASYNC.S ;  /* 0x00000000000073c6 */ /* 0x000eb60000000000 */
[----:B--2---:R4:W2:Y:S01]  /*0c10*/  SYNCS.EXCH.64 URZ, [UR4+0xb0], UR6 ;  /* 0x0000b00604ff75b2 */ /* 0x0048a20008000100 */
[----:B------:R4:W3:Y:S01]  /*0c20*/  SYNCS.EXCH.64 URZ, [UR4+0xd0], UR8 ;  /* 0x0000d00804ff75b2 */ /* 0x0008e20008000100 */
[----:B------:R4:W1:Y:S01]  /*0c30*/  SYNCS.EXCH.64 URZ, [UR4+0xb8], UR6 ;  /* 0x0000b80604ff75b2 */ /* 0x0008620008000100 */
[----:B------:R4:W1:Y:S01]  /*0c40*/  SYNCS.EXCH.64 URZ, [UR4+0xd8], UR8 ;  /* 0x0000d80804ff75b2 */ /* 0x0008620008000100 */
[----:B------:R4:W1:Y:S01]  /*0c50*/  SYNCS.EXCH.64 URZ, [UR4+0xc0], UR6 ;  /* 0x0000c00604ff75b2 */ /* 0x0008620008000100 */
[----:B------:R4:W1:Y:S01]  /*0c60*/  SYNCS.EXCH.64 URZ, [UR4+0xe0], UR8 ;  /* 0x0000e00804ff75b2 */ /* 0x0008620008000100 */
[----:B------:R4:W1:Y:S01]  /*0c70*/  SYNCS.EXCH.64 URZ, [UR4+0xc8], UR6 ;  /* 0x0000c80604ff75b2 */ /* 0x0008620008000100 */
[----:B------:R4:W1:Y:S02]  /*0c80*/  SYNCS.EXCH.64 URZ, [UR4+0xe8], UR8 ;  /* 0x0000e80804ff75b2 */ /* 0x0008640008000100 */
[----:B----4-:R-:W-:Y:S01]  /*0c90*/  NOP ;  /* 0x0000000000007918 */ /* 0x010fe20000000000 */
.L_x_13:
[----:B------:R-:W4:Y:S01]  /*0ca0*/  SHFL.IDX PT, R0, R53, RZ, 0x1f ;  /* 0x00001fff35007589 */ /* 0x000f2200000e0000 */
[----:B------:R-:W-:Y:S01]  /*0cb0*/  ISETP.NE.OR P1, PT, RZ, UR13, !P1 ;  /* 0x0000000dff007c0c */ /* 0x000fe2000cf25670 */
[----:B------:R-:W-:Y:S01]  /*0cc0*/  NOP ;  /* 0x0000000000007918 */ /* 0x000fe20000000000 */
[----:B----4-:R-:W-:-:S13]  /*0cd0*/  ISETP.NE.AND P0, PT, R0, 0x3, PT ;  /* 0x000000030000780c */ /* 0x010fda0003f05270 */
[----:B------:R-:W-:Y:S05]  /*0ce0*/  @P0 BRA `(.L_x_14) ;  /* 0x0000000000380947 */ /* 0x000fea0003800000 */
[----:B------:R-:W4:Y:S01]  /*0cf0*/  S2UR UR5, SR_CgaCtaId ;  /* 0x00000000000579c3 */ /* 0x000f220000008800 */
[----:B--23--:R-:W-:Y:S01]  /*0d00*/  UMOV UR4, 0x400 ;  /* 0x0000040000047882 */ /* 0x00cfe20000000000 */
[----:B------:R-:W-:Y:S01]  /*0d10*/  UMOV UR6, 0x20 ;  /* 0x0000002000067882 */ /* 0x000fe20000000000 */
[----:B------:R-:W-:Y:S01]  /*0d20*/  ELECT P0, URZ, PT ;  /* 0x0000000000ff782f */ /* 0x000fe20003800000 */
[----:B------:R-:W-:-:S04]  /*0d30*/  UIADD3 UR6, UPT, UPT, -UR6, 0x100000, URZ ;  /* 0x0010000006067890 */ /* 0x000fc8000fffe1ff */
[----:B------:R-:W-:Y:S02]  /*0d40*/  USHF.L.U32 UR7, UR6, 0xb, URZ ;  /* 0x0000000b06077899 */ /* 0x000fe400080006ff */
[----:B------:R-:W-:Y:S02]  /*0d50*/  USHF.L.U32 UR6, UR6, 0x1, URZ ;  /* 0x0000000106067899 */ /* 0x000fe400080006ff */
[----:B----4-:R-:W-:Y:S01]  /*0d60*/  ULEA UR4, UR5, UR4, 0x18 ;  /* 0x0000000405047291 */ /* 0x010fe2000f8ec0ff */
[----:B------:R-:W2:Y:S11]  /*0d70*/  FENCE.VIEW.ASYNC.S ;  /* 0x00000000000073c6 */ /* 0x000eb60000000000 */
[----:B--2---:R4:W2:Y:S01]  /*0d80*/  SYNCS.EXCH.64 URZ, [UR4+0xf0], UR6 ;  /* 0x0000f00604ff75b2 */ /* 0x0048a20008000100 */
[----:B------:R4:W3:Y:S01]  /*0d90*/  SYNCS.EXCH.64 URZ, [UR4+0x100], UR6 ;  /* 0x0001000604ff75b2 */ /* 0x0008e20008000100 */
[----:B------:R4:W1:Y:S01]  /*0da0*/  SYNCS.EXCH.64 URZ, [UR4+0xf8], UR6 ;  /* 0x0000f80604ff75b2 */ /* 0x0008620008000100 */
[----:B------:R4:W1:Y:S02]  /*0db0*/  SYNCS.EXCH.64 URZ, [UR4+0x108], UR6 ;  /* 0x0001080604ff75b2 */ /* 0x0008640008000100 */
[----:B----4-:R-:W-:Y:S01]  /*0dc0*/  NOP ;  /* 0x0000000000007918 */ /* 0x010fe20000000000 */
.L_x_14:
[----:B--23--:R-:W2:Y:S01]  /*0dd0*/  S2UR UR7, SR_CgaCtaId ;  /* 0x00000000000779c3 */ /* 0x00cea20000008800 */
[----:B------:R-:W-:Y:S01]  /*0de0*/  VOTEU.ALL UP0, P1 ;  /* 0x0000000000ff7886 */ /* 0x000fe20000800000 */
[----:B------:R-:W-:Y:S01]  /*0df0*/  UMOV UR4, 0x20 ;  /* 0x0000002000047882 */ /* 0x000fe20000000000 */
[----:B------:R-:W-:Y:S01]  /*0e00*/  NOP ;  /* 0x0000000000007918 */ /* 0x000fe20000000000 */
[----:B-1----:R-:W-:Y:S01]  /*0e10*/  LOP3.LUT R3, R66, 0x1f, RZ, 0xc0, !PT ;  /* 0x0000001f42037812 */ /* 0x002fe200078ec0ff */
[----:B------:R-:W-:Y:S01]  /*0e20*/  UISETP.NE.AND UP4, UPT, UR13, URZ, UPT ;  /* 0x000000ff0d00728c */ /* 0x000fe2000bf85270 */
[----:B------:R-:W-:Y:S01]  /*0e30*/  @!UP0 UMOV UR6, 0x400 ;  /* 0x0000040000068882 */ /* 0x000fe20000000000 */
[----:B------:R-:W-:-:S04]  /*0e40*/  @!UP0 UIADD3 UR4, UPT, UPT, -UR4, 0x100000, URZ ;  /* 0x0010000004048890 */ /* 0x000fc8000fffe1ff */
[----:B------:R-:W-:Y:S02]  /*0e50*/  @!UP0 USHF.L.U32 UR5, UR4, 0xb, URZ ;  /* 0x0000000b04058899 */ /* 0x000fe400080006ff */
[----:B------:R-:W-:Y:S02]  /*0e60*/  @!UP0 USHF.L.U32 UR4, UR4, 0x1, URZ ;  /* 0x0000000104048899 */ /* 0x000fe400080006ff */
[----:B--2---:R-:W-:Y:S01]  /*0e70*/  @!UP0 ULEA UR6, UR7, UR6, 0x18 ;  /* 0x0000000607068291 */ /* 0x004fe2000f8ec0ff */
[----:B------:R-:W1:Y:S01]  /*0e80*/  LDCU UR7, c[0x0][0x36c] ;  /* 0x00006d80ff0777ac */ /* 0x000e620008000800 */
[----:B------:R-:W-:Y:S01]  /*0e90*/  VOTEU.ALL UP0, P1 ;  /* 0x0000000000ff7886 */ /* 0x000fe20000800000 */
[----:B------:R-:W2:Y:S09]  /*0ea0*/  FENCE.VIEW.ASYNC.S ;  /* 0x00000000000073c6 */ /* 0x000eb20000000000 */
[----:B--2---:R2:W3:Y:S01]  /*0eb0*/  @!UP0 SYNCS.EXCH.64 URZ, [UR6+0x110], UR4 ;  /* 0x0001100406ff85b2 */ /* 0x0044e20008000100 */
[----:B-1----:R-:W-:-:S09]  /*0ec0*/  UISETP.EQ.U32.AND UP5, UPT, UR7, 0x1, UPT ;  /* 0x000000010700788c */ /* 0x002fd2000bfa2070 */
[----:B--2---:R-:W-:Y:S05]  /*0ed0*/  BRA.U !UP5, `(.L_x_15) ;  /* 0x000000010d087547 */ /* 0x004fea000b800000 */
[----:B---3--:R-:W-:Y:S01]  /*0ee0*/  UCGABAR_ARV ;  /* 0x00000000000079c7 */ /* 0x008fe20008000000 */
[----:B------:R-:W-:Y:S05]  /*0ef0*/  BRA `(.L_x_16) ;  /* 0x0000000000047947 */ /* 0x000fea0003800000 */
.L_x_15:
[----:B---3--:R-:W-:Y:S01]  /*0f00*/  NOP ;  /* 0x0000000000007918 */ /* 0x008fe20000000000 */
.L_x_16:
[----:B------:R-:W1:Y:S01]  /*0f10*/  S2UR UR19, SR_CTAID.X ;  /* 0x00000000001379c3 */ /* 0x000e620000002500 */
[----:B------:R-:W-:-:S05]  /*0f20*/  CS2R.32 R55, SR_CgaSize ;  /* 0x0000000000377805 */ /* 0x000fca0000008a00 */
[----:B------:R-:W-:-:S05]  /*0f30*/  IMAD R55, R55, -0xa0, RZ ;  /* 0xffffff6037377824 */ /* 0x000fca00078e02ff */
[----:B------:R-:W-:-:S14]  /*0f40*/  R2UR UR5, R55 ;  /* 0x00000000370572ca */ /* 0x000fdc00000e0000 */
[----:B------:R-:W2:Y:S01]  /*0f50*/  LDCU UR5, c[0x0][UR5+0x2b0] ;  /* 0x00005600050577ac */ /* 0x000ea20008000800 */
[----:B------:R-:W-:-:S05]  /*0f60*/  CS2R.32 R55, SR_CgaSize ;  /* 0x0000000000377805 */ /* 0x000fca0000008a00 */
[----:B------:R-:W-:-:S05]  /*0f70*/  IMAD R55, R55, -0xa0, RZ ;  /* 0xffffff6037377824 */ /* 0x000fca00078e02ff */
[----:B------:R-:W-:-:S14]  /*0f80*/  R2UR UR4, R55 ;  /* 0x00000000370472ca */ /* 0x000fdc00000e0000 */
[----:B------:R-:W3:Y:S01]  /*0f90*/  LDCU UR4, c[0x0][UR4+0x2b4] ;  /* 0x00005680040477ac */ /* 0x000ee20008000800 */
[----:B------:R-:W4:Y:S01]  /*0fa0*/  S2UR UR7, SR_CTAID.Y ;  /* 0x00000000000779c3 */ /* 0x000f220000002600 */
[----:B------:R-:W-:-:S05]  /*0fb0*/  CS2R.32 R55, SR_CgaSize ;  /* 0x0000000000377805 */ /* 0x000fca0000008a00 */
[----:B------:R-:W-:-:S05]  /*0fc0*/  IMAD R55, R55, -0xa0, RZ ;  /* 0xffffff6037377824 */ /* 0x000fca00078e02ff */
[----:B------:R-:W-:-:S14]  /*0fd0*/  R2UR UR8, R55 ;  /* 0x00000000370872ca */ /* 0x000fdc00000e0000 */
[----:B------:R-:W3:Y:S01]  /*0fe0*/  LDCU UR8, c[0x0][UR8+0x2a0] ;  /* 0x00005400080877ac */ /* 0x000ee20008000800 */
[----:B------:R-:W-:-:S05]  /*0ff0*/  CS2R.32 R55, SR_CgaSize ;  /* 0x0000000000377805 */ /* 0x000fca0000008a00 */
[----:B------:R-:W-:-:S05]  /*1000*/  IMAD R55, R55, -0xa0, RZ ;  /* 0xffffff6037377824 */ /* 0x000fca00078e02ff */
[----:B------:R-:W-:-:S14]  /*1010*/  R2UR UR9, R55 ;  /* 0x00000000370972ca */ /* 0x000fdc00000e0000 */
[----:B------:R-:W3:Y:S01]  /*1020*/  LDCU UR9, c[0x0][UR9+0x2a4] ;  /* 0x00005480090977ac */ /* 0x000ee20008000800 */
[----:B------:R-:W3:Y:S01]  /*1030*/  S2UR UR10, SR_CgaCtaId ;  /* 0x00000000000a79c3 */ /* 0x000ee20000008800 */
[----:B------:R-:W-:Y:S01]  /*1040*/  UISETP.GT.U32.AND UP0, UPT, UR47, 0xffff, UPT ;  /* 0x0000ffff2f00788c */ /* 0x000fe2000bf04070 */
[----:B------:R-:W3:Y:S01]  /*1050*/  LDCU UR18, c[0x0][0xb24] ;  /* 0x00016480ff1277ac */ /* 0x000ee20008000800 */
[----:B------:R-:W-:Y:S01]  /*1060*/  UMOV UR27, 0x5 ;  /* 0x00000005001b7882 */ /* 0x000fe20000000000 */
[----:B-1----:R-:W-:-:S04]  /*1070*/  I2FP.F32.U32 R2, UR19 ;  /* 0x0000001300027c45 */ /* 0x002fc80008201000 */
[----:B------:R-:W1:Y:S01]  /*1080*/  S2UR UR36, SR_CTAID.Z ;  /* 0x00000000002479c3 */ /* 0x000e620000002700 */
[----:B------:R-:W1:Y:S01]  /*1090*/  LDCU UR45, c[0x0][0xb24] ;  /* 0x00016480ff2d77ac */ /* 0x000e620008000800 */
[----:B--2---:R-:W-:Y:S01]  /*10a0*/  FMUL R2, R2, UR5 ;  /* 0x0000000502027c20 */ /* 0x004fe20008400000 */
[----:B------:R-:W-:Y:S01]  /*10b0*/  USEL UR5, UR47, 0xffff, !UP0 ;  /* 0x0000ffff2f057887 */ /* 0x000fe2000c000000 */
[----:B----4-:R-:W-:Y:S01]  /*10c0*/  I2FP.F32.U32 R0, UR7 ;  /* 0x0000000700007c45 */ /* 0x010fe20008201000 */
[----:B------:R-:W2:Y:S03]  /*10d0*/  LDCU UR26, c[0x0][0xb30] ;  /* 0x00016600ff1a77ac */ /* 0x000ea60008000800 */
[----:B------:R-:W4:Y:S01]  /*10e0*/  F2I.U32.TRUNC.NTZ R2, R2 ;  /* 0x0000000200027305 */ /* 0x000f22000020f000 */
[----:B---3--:R-:W-:Y:S01]  /*10f0*/  FMUL R0, R0, UR4 ;  /* 0x0000000400007c20 */ /* 0x008fe20008400000 */
[----:B------:R-:W-:-:S02]  /*1100*/  ULOP3.LUT UR24, UR5, 0xffff, URZ, 0xc0, !UPT ;  /* 0x0000ffff05187892 */ /* 0x000fc4000f8ec0ff */
[----:B------:R-:W-:Y:S02]  /*1110*/  USHF.L.U32 UR28, UR10, 0x9, URZ ;  /* 0x000000090a1c7899 */ /* 0x000fe400080006ff */
[----:B------:R-:W-:Y:S02]  /*1120*/  UISETP.GE.AND UP2, UPT, UR18, 0x1, UPT ;  /* 0x000000011200788c */ /* 0x000fe4000bf46270 */
[----:B------:R-:W3:Y:S01]  /*1130*/  F2I.U32.TRUNC.NTZ R0, R0 ;  /* 0x0000000000007305 */ /* 0x000ee2000020f000 */
[----:B------:R-:W-:Y:S01]  /*1140*/  UMOV UR32, UR7 ;  /* 0x0000000700207c82 */ /* 0x000fe20008000000 */
[----:B------:R-:W-:Y:S01]  /*1150*/  UMOV UR20, UR19 ;  /* 0x0000001300147c82 */ /* 0x000fe20008000000 */
[----:B----4-:R-:W-:Y:S02]  /*1160*/  R2UR UR4, R2 ;  /* 0x00000000020472ca */ /* 0x010fe400000e0000 */
[----:B------:R-:W-:Y:S02]  /*1170*/  PRMT R2, RZ, 0x7610, R2 ;  /* 0x00007610ff027816 */ /* 0x000fe40000000002 */
[----:B---3--:R-:W-:-:S02]  /*1180*/  R2UR UR6, R0 ;  /* 0x00000000000672ca */ /* 0x008fc400000e0000 */
[----:B------:R-:W-:-:S07]  /*1190*/  PRMT R0, RZ, 0x7610, R0 ;  /* 0x00007610ff007816 */ /* 0x000fce0000000000 */
[----:B------:R-:W-:-:S04]  /*11a0*/  UIADD3 UR5, UPT, UPT, -UR4, URZ, URZ ;  /* 0x000000ff04057290 */ /* 0x000fc8000fffe1ff */
[----:B------:R-:W-:Y:S02]  /*11b0*/  UIMAD UR5, UR8, UR5, UR19 ;  /* 0x00000005080572a4 */ /* 0x000fe4000f8e0213 */
[----:B------:R-:W-:-:S04]  /*11c0*/  UIADD3 UR4, UPT, UPT, -UR6, URZ, URZ ;  /* 0x000000ff06047290 */ /* 0x000fc8000fffe1ff */
[----:B------:R-:W-:Y:S01]  /*11d0*/  IMAD.U32 R55, RZ, RZ, UR5 ;  /* 0x00000005ff377e24 */ /* 0x000fe2000f8e00ff */
[----:B------:R-:W-:-:S06]  /*11e0*/  UIMAD UR4, UR9, UR4, UR7 ;  /* 0x00000004090472a4 */ /* 0x000fcc000f8e0207 */
[----:B------:R-:W-:Y:S01]  /*11f0*/  IMAD.U32 R54, RZ, RZ, UR4 ;  /* 0x00000004ff367e24 */ /* 0x000fe2000f8e00ff */
[----:B-12---:R-:W-:Y:S06]  /*1200*/  BRA.U UP4, `(.L_x_17) ;  /* 0x0000000104447547 */ /* 0x006fec000b800000 */
[----:B------:R-:W-:Y:S02]  /*1210*/  R2UR UR4, R55 ;  /* 0x00000000370472ca */ /* 0x000fe400000e0000 */
[----:B------:R-:W-:-:S11]  /*1220*/  R2UR UR8, R54 ;  /* 0x00000000360872ca */ /* 0x000fd600000e0000 */
[----:B------:R-:W-:Y:S02]  /*1230*/  UISETP.GT.U32.AND UP0, UPT, UR4, 0x1, UPT ;  /* 0x000000010400788c */ /* 0x000fe4000bf04070 */
[----:B------:R-:W-:Y:S02]  /*1240*/  ULOP3.LUT UR4, UR4, 0xfffffffe, URZ, 0xc0, !UPT ;  /* 0xfffffffe04047892 */ /* 0x000fe4000f8ec0ff */
[----:B------:R-:W-:Y:S02]  /*1250*/  UISETP.NE.AND UP1, UPT, UR8, URZ, UP0 ;  /* 0x000000ff0800728c */ /* 0x000fe40008725270 */
[----:B------:R-:W-:Y:S02]  /*1260*/  UISETP.NE.AND UP0, UPT, UR8, 0x1, UP0 ;  /* 0x000000010800788c */ /* 0x000fe40008705270 */
[----:B------:R-:W-:Y:S02]  /*1270*/  USEL UR7, URZ, 0x1, UP1 ;  /* 0x00000001ff077887 */ /* 0x000fe40008800000 */
[----:B------:R-:W-:-:S02]  /*1280*/  USEL UR6, URZ, 0x4, UP0 ;  /* 0x00000004ff067887 */ /* 0x000fc40008000000 */
[----:B------:R-:W-:Y:S02]  /*1290*/  USEL UR5, URZ, 0x2, UP1 ;  /* 0x00000002ff057887 */ /* 0x000fe40008800000 */
[----:B------:R-:W-:Y:S02]  /*12a0*/  ULEA UR4, UR8, UR4, 0x1 ;  /* 0x0000000408047291 */ /* 0x000fe4000f8e08ff */
[----:B------:R-:W-:Y:S02]  /*12b0*/  USEL UR8, URZ, 0x8, UP0 ;  /* 0x00000008ff087887 */ /* 0x000fe40008000000 */
[----:B------:R-:W-:-:S03]  /*12c0*/  UIADD3 UR5, UPT, UPT, UR5, UR6, UR7 ;  /* 0x0000000605057290 */ /* 0x000fc6000fffe007 */
[----:B------:R-:W-:Y:S01]  /*12d0*/  UMOV UR6, 0x3 ;  /* 0x0000000300067882 */ /* 0x000fe20000000000 */
[----:B------:R-:W-:Y:S02]  /*12e0*/  UIADD3 UR5, UPT, UPT, UR5, UR8, URZ ;  /* 0x0000000805057290 */ /* 0x000fe4000fffe0ff */
[----:B------:R-:W-:-:S04]  /*12f0*/  USHF.L.U32 UR4, UR6, UR4, URZ ;  /* 0x0000000406047299 */ /* 0x000fc800080006ff */
[----:B------:R-:W-:Y:S02]  /*1300*/  IMAD.U32 R2, RZ, RZ, UR5 ;  /* 0x00000005ff027e24 */ /* 0x000fe4000f8e00ff */
[----:B------:R-:W-:Y:S02]  /*1310*/  IMAD.U32 R0, RZ, RZ, UR4 ;  /* 0x00000004ff007e24 */ /* 0x000fe4000f8e00ff */
.L_x_17:
[----:B------:R-:W-:Y:S05]  /*1320*/  BRA.U !UP2, `(.L_x_18) ;  /* 0x000000010ad07547 */ /* 0x000fea000b800000 */
[----:B------:R-:W1:Y:S01]  /*1330*/  LDCU.128 UR20, c[0x0][0xb10] ;  /* 0x00016200ff1477ac */ /* 0x000e620008000c00 */
[----:B------:R-:W2:Y:S01]  /*1340*/  LDCU UR12, c[0x0][0x370] ;  /* 0x00006e00ff0c77ac */ /* 0x000ea20008000800 */
[----:B------:R-:W3:Y:S01]  /*1350*/  LDCU UR5, c[0x0][0x374] ;  /* 0x00006e80ff0577ac */ /* 0x000ee20008000800 */
[----:B------:R-:W4:Y:S01]  /*1360*/  LDCU UR25, c[0x0][0xb0c] ;  /* 0x00016180ff1977ac */ /* 0x000f220008000800 */
[----:B------:R-:W4:Y:S01]  /*1370*/  LDCU UR4, c[0x0][0xb20] ;  /* 0x00016400ff0477ac */ /* 0x000f220008000800 */
[----:B------:R-:W4:Y:S01]  /*1380*/  LDCU.64 UR16, c[0x0][0xb28] ;  /* 0x00016500ff1077ac */ /* 0x000f220008000a00 */
[----:B-1----:R-:W-:Y:S02]  /*1390*/  UISETP.NE.AND UP0, UPT, UR22, 0x1, UPT ;  /* 0x000000011600788c */ /* 0x002fe4000bf05270 */
[----:B---3--:R-:W-:Y:S02]  /*13a0*/  UIMAD.WIDE.U32 UR6, UR5, UR23, URZ ;  /* 0x00000017050672a5 */ /* 0x008fe4000f8e00ff */
[----:B--2---:R-:W-:-:S02]  /*13b0*/  UIMAD.WIDE.U32 UR8, UR12, UR20, URZ ;  /* 0x000000140c0872a5 */ /* 0x004fc4000f8e00ff */
[----:B----4-:R-:W-:Y:S02]  /*13c0*/  UISETP.NE.AND UP1, UPT, UR25, 0x1, UPT ;  /* 0x000000011900788c */ /* 0x010fe4000bf25270 */
[----:B------:R-:W-:Y:S01]  /*13d0*/  UISETP.NE.AND UP2, UPT, UR18, 0x1, UPT ;  /* 0x000000011200788c */ /* 0x000fe2000bf45270 */
[----:B------:R-:W-:Y:S02]  /*13e0*/  UMOV UR6, UR7 ;  /* 0x0000000700067c82 */ /* 0x000fe40008000000 */
[----:B------:R-:W-:Y:S01]  /*13f0*/  UMOV UR8, UR9 ;  /* 0x0000000900087c82 */ /* 0x000fe20008000000 */
[----:B------:R-:W-:Y:S02]  /*1400*/  @UP0 USHF.R.U32.HI UR5, URZ, UR4, UR6 ;  /* 0x00000004ff050299 */ /* 0x000fe40008011606 */
[----:B------:R-:W-:Y:S02]  /*1410*/  UIMAD.WIDE.U32 UR14, UR32, UR23, URZ ;  /* 0x00000017200e72a5 */ /* 0x000fe4000f8e00ff */
[----:B------:R-:W-:-:S02]  /*1420*/  UIMAD.WIDE.U32 UR6, UR5, UR16, URZ ;  /* 0x00000010050672a5 */ /* 0x000fc4000f8e00ff */
[----:B------:R-:W-:Y:S02]  /*1430*/  @UP1 USHF.R.U32.HI UR12, URZ, UR21, UR8 ;  /* 0x00000015ff0c1299 */ /* 0x000fe40008011608 */
[----:B------:R-:W-:Y:S02]  /*1440*/  UIMAD.WIDE.U32 UR10, UR19, UR20, URZ ;  /* 0x00000014130a72a5 */ /* 0x000fe4000f8e00ff */
[----:B------:R-:W-:Y:S01]  /*1450*/  UIMAD.WIDE.U32 UR8, UR12, UR16, URZ ;  /* 0x000000100c0872a5 */ /* 0x000fe2000f8e00ff */
[----:B------:R-:W-:Y:S01]  /*1460*/  UMOV UR14, UR15 ;  /* 0x0000000f000e7c82 */ /* 0x000fe20008000000 */
[----:B------:R-:W-:Y:S01]  /*1470*/  UMOV UR6, UR7 ;  /* 0x0000000700067c82 */ /* 0x000fe20008000000 */
[----:B------:R-:W-:Y:S02]  /*1480*/  USHF.R.U32.HI UR14, URZ, UR4, UR14 ;  /* 0x00000004ff0e7299 */ /* 0x000fe4000801160e */
[----:B------:R-:W-:Y:S01]  /*1490*/  @UP2 USHF.R.U32.HI UR5, URZ, UR17, UR6 ;  /* 0x00000011ff052299 */ /* 0x000fe20008011606 */
[----:B------:R-:W-:-:S02]  /*14a0*/  UMOV UR10, UR11 ;  /* 0x0000000b000a7c82 */ /* 0x000fc40008000000 */
[----:B------:R-:W-:Y:S01]  /*14b0*/  UMOV UR6, UR9 ;  /* 0x0000000900067c82 */ /* 0x000fe20008000000 */
[----:B------:R-:W-:Y:S02]  /*14c0*/  USHF.R.U32.HI UR10, URZ, UR21, UR10 ;  /* 0x00000015ff0a7299 */ /* 0x000fe4000801160a */
[----:B------:R-:W-:Y:S02]  /*14d0*/  @UP2 USHF.R.U32.HI UR12, URZ, UR17, UR6 ;  /* 0x00000011ff0c2299 */ /* 0x000fe40008011606 */
[----:B------:R-:W-:Y:S02]  /*14e0*/  USEL UR4, UR32, UR14, !UP0 ;  /* 0x0000000e20047287 */ /* 0x000fe4000c000000 */
[----:B------:R-:W-:Y:S02]  /*14f0*/  UIMAD UR6, UR5, UR18, URZ ;  /* 0x00000012050672a4 */ /* 0x000fe4000f8e02ff */
[----:B------:R-:W-:Y:S02]  /*1500*/  USEL UR5, UR19, UR10, !UP1 ;  /* 0x0000000a13057287 */ /* 0x000fe4000c800000 */
[----:B------:R-:W-:-:S02]  /*1510*/  UIMAD UR8, UR12, UR18, URZ ;  /* 0x000000120c0872a4 */ /* 0x000fc4000f8e02ff */
[----:B------:R-:W-:Y:S02]  /*1520*/  UISETP.GE.AND UP0, UPT, UR4, UR6, UPT ;  /* 0x000000060400728c */ /* 0x000fe4000bf06270 */
[----:B------:R-:W-:Y:S02]  /*1530*/  UIMAD.WIDE.U32 UR6, UR4, UR16, URZ ;  /* 0x00000010040672a5 */ /* 0x000fe4000f8e00ff */
[----:B------:R-:W-:Y:S02]  /*1540*/  UISETP.GE.OR UP0, UPT, UR5, UR8, UP0 ;  /* 0x000000080500728c */ /* 0x000fe40008706670 */
[----:B------:R-:W-:Y:S02]  /*1550*/  UIMAD.WIDE.U32 UR8, UR5, UR16, URZ ;  /* 0x00000010050872a5 */ /* 0x000fe4000f8e00ff */
[----:B------:R-:W-:Y:S02]  /*1560*/  USHF.R.U32.HI UR7, URZ, UR17, UR7 ;  /* 0x00000011ff077299 */ /* 0x000fe40008011607 */
[----:B------:R-:W-:-:S02]  /*1570*/  UIADD3 UR10, UPT, UPT, -UR4, URZ, URZ ;  /* 0x000000ff040a7290 */ /* 0x000fc4000fffe1ff */
[----:B------:R-:W-:Y:S02]  /*1580*/  USEL UR7, UR4, UR7, !UP2 ;  /* 0x0000000704077287 */ /* 0x000fe4000d000000 */
[----:B------:R-:W-:Y:S01]  /*1590*/  UIADD3 UR20, UPT, UPT, -UR5, URZ, URZ ;  /* 0x000000ff05147290 */ /* 0x000fe2000fffe1ff */
[----:B------:R-:W-:Y:S01]  /*15a0*/  @!UP0 UMOV UR6, UR9 ;  /* 0x0000000900068c82 */ /* 0x000fe20008000000 */
[----:B------:R-:W-:Y:S02]  /*15b0*/  UIADD3 UR8, UPT, UPT, -UR7, URZ, URZ ;  /* 0x000000ff07087290 */ /* 0x000fe4000fffe1ff */
[----:B------:R-:W-:Y:S02]  /*15c0*/  @!UP0 USHF.R.U32.HI UR6, URZ, UR17, UR6 ;  /* 0x00000011ff068299 */ /* 0x000fe40008011606 */
[----:B------:R-:W-:Y:S02]  /*15d0*/  UIMAD UR8, UR18, UR8, UR4 ;  /* 0x00000008120872a4 */ /* 0x000fe4000f8e0204 */
[----:B------:R-:W-:-:S02]  /*15e0*/  @!UP0 USEL UR6, UR5, UR6, !UP2 ;  /* 0x0000000605068287 */ /* 0x000fc4000d000000 */
[----:B------:R-:W-:Y:S02]  /*15f0*/  UIMAD UR32, UR22, UR10, UR32 ;  /* 0x0000000a162072a4 */ /* 0x000fe4000f8e0220 */
[----:B------:R-:W-:Y:S02]  /*1600*/  @!UP0 UIADD3 UR7, UPT, UPT, UR7, -UR6, URZ ;  /* 0x8000000607078290 */ /* 0x000fe4000fffe0ff */
[----:B------:R-:W-:Y:S02]  /*1610*/  @!UP0 UIMAD UR6, UR8, UR12, UR6 ;  /* 0x0000000c080682a4 */ /* 0x000fe4000f8e0206 */
[----:B------:R-:W-:Y:S02]  /*1620*/  @!UP0 UIMAD UR4, UR7, UR18, UR5 ;  /* 0x00000012070482a4 */ /* 0x000fe4000f8e0205 */
[----:B------:R-:W-:Y:S02]  /*1630*/  UIMAD UR20, UR25, UR20, UR19 ;  /* 0x00000014191472a4 */ /* 0x000fe4000f8e0213 */
[----:B------:R-:W-:Y:S01]  /*1640*/  UIMAD UR32, UR4, UR22, UR32 ;  /* 0x00000016042072a4 */ /* 0x000fe2000f8e0220 */
[----:B------:R-:W-:-:S02]  /*1650*/  @!UP0 UMOV UR5, UR6 ;  /* 0x0000000600058c82 */ /* 0x000fc40008000000 */
[----:B------:R-:W-:-:S12]  /*1660*/  UIMAD UR20, UR5, UR25, UR20 ;  /* 0x00000019051472a4 */ /* 0x000fd8000f8e0214 */
.L_x_18:
[----:B------:R-:W-:Y:S02]  /*1670*/  UISETP.NE.AND UP0, UPT, UR26, 0x1, UPT ;  /* 0x000000011a00788c */ /* 0x000fe4000bf05270 */
[----:B------:R-:W-:Y:S02]  /*1680*/  UISETP.NE.AND UP1, UPT, UR13, 0x2, UPT ;  /* 0x000000020d00788c */ /* 0x000fe4000bf25270 */
[----:B------:R-:W-:Y:S02]  /*1690*/  ULOP3.LUT UR28, UR28, 0x400, URZ, 0xc0, !UPT ;  /* 0x000004001c1c7892 */ /* 0x000fe4000f8ec0ff */
[----:B------:R-:W-:-:S03]  /*16a0*/  USHF.L.U32 UR24, UR27, UR24, URZ ;  /* 0x000000181b187299 */ /* 0x000fc600080006ff */
[----:B------:R-:W-:Y:S09]  /*16b0*/  BRA.U UP0, `(.L_x_19) ;  /* 0x0000000100447547 */ /* 0x000ff2000b800000 */
[----:B------:R-:W1:Y:S01]  /*16c0*/  LDCU.128 UR8, c[0x0][0xb10] ;  /* 0x00016200ff0877ac */ /* 0x000e620008000c00 */
[----:B------:R-:W2:Y:S01]  /*16d0*/  LDCU UR12, c[0x0][0xb0c] ;  /* 0x00016180ff0c77ac */ /* 0x000ea20008000800 */
[----:B------:R-:W3:Y:S01]  /*16e0*/  LDCU UR14, c[0x0][0xb20] ;  /* 0x00016400ff0e77ac */ /* 0x000ee20008000800 */
[----:B-1----:R-:W-:Y:S02]  /*16f0*/  UIMAD.WIDE.U32 UR6, UR20, UR8, URZ ;  /* 0x00000008140672a5 */ /* 0x002fe4000f8e00ff */
[----:B------:R-:W-:Y:S02]  /*1700*/  UIMAD.WIDE.U32 UR4, UR32, UR11, URZ ;  /* 0x0000000b200472a5 */ /* 0x000fe4000f8e00ff */
[----:B--2---:R-:W-:Y:S02]  /*1710*/  UISETP.NE.AND UP2, UPT, UR12, 0x1, UPT ;  /* 0x000000010c00788c */ /* 0x004fe4000bf45270 */
[----:B------:R-:W-:Y:S01]  /*1720*/  UISETP.NE.AND UP0, UPT, UR10, 0x1, UPT ;  /* 0x000000010a00788c */ /* 0x000fe2000bf05270 */
[----:B------:R-:W-:-:S02]  /*1730*/  UMOV UR6, UR7 ;  /* 0x0000000700067c82 */ /* 0x000fc40008000000 */
[----:B------:R-:W-:Y:S01]  /*1740*/  UMOV UR4, UR5 ;  /* 0x0000000500047c82 */ /* 0x000fe20008000000 */
[----:B------:R-:W-:Y:S02]  /*1750*/  USHF.R.U32.HI UR6, URZ, UR9, UR6 ;  /* 0x00000009ff067299 */ /* 0x000fe40008011606 */
[----:B---3--:R-:W-:Y:S02]  /*1760*/  USHF.R.U32.HI UR4, URZ, UR14, UR4 ;  /* 0x0000000eff047299 */ /* 0x008fe40008011604 */
[----:B------:R-:W-:Y:S02]  /*1770*/  USEL UR5, UR20, UR6, !UP2 ;  /* 0x0000000614057287 */ /* 0x000fe4000d000000 */
[----:B------:R-:W-:-:S04]  /*1780*/  USEL UR4, UR32, UR4, !UP0 ;  /* 0x0000000420047287 */ /* 0x000fc8000c000000 */
[----:B------:R-:W-:Y:S02]  /*1790*/  UIADD3 UR6, UPT, UPT, -UR4, UR5, URZ ;  /* 0x0000000504067290 */ /* 0x000fe4000fffe1ff */
[----:B------:R-:W-:Y:S02]  /*17a0*/  UIADD3 UR4, UPT, UPT, UR4, -UR5, URZ ;  /* 0x8000000504047290 */ /* 0x000fe4000fffe0ff */
[----:B------:R-:W-:Y:S02]  /*17b0*/  UIMAD UR32, UR6, UR10, UR32 ;  /* 0x0000000a062072a4 */ /* 0x000fe4000f8e0220 */
[----:B------:R-:W-:-:S12]  /*17c0*/  UIMAD UR20, UR4, UR12, UR20 ;  /* 0x0000000c041472a4 */ /* 0x000fd8000f8e0214 */
.L_x_19:
[----:B------:R-:W-:Y:S05]  /*17d0*/  BRA.U !UP5, `(.L_x_20) ;  /* 0x000000010d0c7547 */ /* 0x000fea000b800000 */
[----:B------:R-:W-:Y:S01]  /*17e0*/  UCGABAR_WAIT ;  /* 0x0000000000007dc7 */ /* 0x000fe20008000000 */
[----:B------:R-:W-:Y:S01]  /*17f0*/  CCTL.IVALL ;  /* 0x00000000ff00798f */ /* 0x000fe20002000000 */
[----:B------:R-:W-:Y:S05]  /*1800*/  BRA `(.L_x_21) ;  /* 0x0000000000047947 */ /* 0x000fea0003800000 */
.L_x_20:
[----:B------:R-:W-:Y:S06]  /*1810*/  BAR.SYNC.DEFER_BLOCKING 0x0 ;  /* 0x0000000000007b1d */ /* 0x000fec0000010000 */
.L_x_21:
[----:B------:R-:W-:Y:S05]  /*1820*/  BRA.U UP1, `(.L_x_22) ;  /* 0x0000001101f07547 */ /* 0x000fea000b800000 */
[----:B------:R-:W1:Y:S01]  /*1830*/  LDCU UR6, c[0x0][0x38c] ;  /* 0x00007180ff0677ac */ /* 0x000e620008000800 */
[----:B------:R-:W2:Y:S01]  /*1840*/  S2UR UR9, SR_CgaCtaId ;  /* 0x00000000000979c3 */ /* 0x000ea20000008800 */
[----:B------:R-:W-:Y:S01]  /*1850*/  PLOP3.LUT P1, PT, PT, PT, UP3, 0x80, 0x8 ;  /* 0x000000000008781c */ /* 0x000fe20003f2f038 */
[----:B------:R-:W-:Y:S01]  /*1860*/  IMAD.MOV.U32 R12, RZ, RZ, 0x1 ;  /* 0x00000001ff0c7424 */ /* 0x000fe200078e00ff */
[----:B------:R-:W-:Y:S01]  /*1870*/  UMOV UR8, 0x400 ;  /* 0x0000040000087882 */ /* 0x000fe20000000000 */
[----:B------:R-:W-:Y:S01]  /*1880*/  UISETP.NE.AND UP1, UPT, UR13, URZ, UPT ;  /* 0x000000ff0d00728c */ /* 0x000fe2000bf25270 */
[----:B------:R-:W-:Y:S01]  /*1890*/  ISETP.NE.AND P2, PT, R3, RZ, P3 ;  /* 0x000000ff0300720c */ /* 0x000fe20001f45270 */
[----:B------:R-:W-:Y:S01]  /*18a0*/  USHF.L.U32 UR7, UR19, 0x6, URZ ;  /* 0x0000000613077899 */ /* 0x000fe200080006ff */
[----:B------:R-:W-:Y:S01]  /*18b0*/  PLOP3.LUT P1, PT, P1, PT, PT, 0x8, 0x80 ;  /* 0x000000000080781c */ /* 0x000fe20000f2e170 */
[----:B------:R-:W-:Y:S01]  /*18c0*/  USHF.L.U32 UR46, UR19, 0x7, URZ ;  /* 0x00000007132e7899 */ /* 0x000fe200080006ff */
[----:B------:R-:W-:Y:S01]  /*18d0*/  CS2R R10, SRZ ;  /* 0x00000000000a7805 */ /* 0x000fe2000001ff00 */
[----:B------:R-:W-:Y:S01]  /*18e0*/  IMAD.MOV.U32 R9, RZ, RZ, RZ ;  /* 0x000000ffff097224 */ /* 0x000fe200078e00ff */
[----:B------:R-:W3:Y:S01]  /*18f0*/  LDCU UR39, c[0x0][0x370] ;  /* 0x00006e00ff2777ac */ /* 0x000ee20008000800 */
[----:B------:R-:W-:Y:S01]  /*1900*/  IMAD.MOV.U32 R8, RZ, RZ, 0x1 ;  /* 0x00000001ff087424 */ /* 0x000fe200078e00ff */
[----:B------:R-:W4:Y:S01]  /*1910*/  LDCU.64 UR26, c[0x0][0x348] ;  /* 0x00006900ff1a77ac */ /* 0x000f220008000a00 */
[----:B-1----:R-:W-:-:S02]  /*1920*/  UIADD3 UR5, UPT, UPT, UR6, 0x1f, URZ ;  /* 0x0000001f06057890 */ /* 0x002fc4000fffe0ff */
[----:B------:R-:W-:Y:S02]  /*1930*/  UIADD3 UR47, UPT, UPT, UR6, 0x3e, URZ ;  /* 0x0000003e062f7890 */ /* 0x000fe4000fffe0ff */
[----:B------:R-:W-:Y:S02]  /*1940*/  USHF.R.S32.HI UR4, URZ, 0x1f, UR5 ;  /* 0x0000001fff047899 */ /* 0x000fe40008011405 */
[----:B--2---:R-:W-:Y:S02]  /*1950*/  ULEA UR13, UR9, UR8, 0x18 ;  /* 0x00000008090d7291 */ /* 0x004fe4000f8ec0ff */
[----:B------:R-:W-:Y:S02]  /*1960*/  ULEA.HI UR4, UR4, UR5, URZ, 0x5 ;  /* 0x0000000504047291 */ /* 0x000fe4000f8f28ff */
[----:B------:R-:W-:Y:S02]  /*1970*/  ULOP3.LUT UR5, UR7, 0x40, URZ, 0xc0, !UPT ;  /* 0x0000004007057892 */ /* 0x000fe4000f8ec0ff */
[----:B------:R-:W-:-:S02]  /*1980*/  USHF.R.S32.HI UR41, URZ, 0x5, UR4 ;  /* 0x00000005ff297899 */ /* 0x000fc40008011404 */
[----:B------:R-:W-:Y:S02]  /*1990*/  UIADD3 UR4, UPT, UPT, UR6, -0x1, URZ ;  /* 0xffffffff06047890 */ /* 0x000fe4000fffe0ff */
[----:B------:R-:W-:Y:S02]  /*19a0*/  UISETP.LT.U32.AND UP0, UPT, UR41, 0x4, UPT ;  /* 0x000000042900788c */ /* 0x000fe4000bf01070 */
[----:B------:R-:W-:Y:S02]  /*19b0*/  UISETP.GE.U32.AND UP2, UPT, UR4, -0x3f, UPT ;  /* 0xffffffc10400788c */ /* 0x000fe4000bf46070 */
[----:B------:R-:W-:Y:S02]  /*19c0*/  USEL UR40, UR41, 0x4, UP0 ;  /* 0x0000000429287887 */ /* 0x000fe40008000000 */
[----:B------:R-:W-:Y:S02]  /*19d0*/  ULEA UR30, UR28, UR13, 0x2 ;  /* 0x0000000d1c1e7291 */ /* 0x000fe4000f8e10ff */
[----:B------:R-:W-:Y:S01]  /*19e0*/  UIADD3 UR4, UPT, UPT, UR40, -0x1, URZ ;  /* 0xffffffff28047890 */ /* 0x000fe2000fffe0ff */
[----:B------:R-:W1:Y:S04]  /*19f0*/  LDCU UR38, c[0x0][0x374] ;  /* 0x00006e80ff2677ac */ /* 0x000e680008000800 */
[----:B------:R-:W-:-:S02]  /*1a00*/  @UP2 UIADD3 UR4, UPT, UPT, UR40, URZ, URZ ;  /* 0x000000ff28042290 */ /* 0x000fc4000fffe0ff */
[----:B------:R-:W-:Y:S02]  /*1a10*/  ULOP3.LUT UR46, UR46, 0x80, URZ, 0xc0, !UPT ;  /* 0x000000802e2e7892 */ /* 0x000fe4000f8ec0ff */
[----:B------:R-:W-:Y:S02]  /*1a20*/  USEL UR21, UR54, 0x2, UP1 ;  /* 0x0000000236157887 */ /* 0x000fe40008800000 */
[----:B------:R-:W-:Y:S02]  /*1a30*/  ULEA.HI UR44, UR28, UR5, URZ, 0x1b ;  /* 0x000000051c2c7291 */ /* 0x000fe4000f8fd8ff */
[----:B------:R-:W-:Y:S02]  /*1a40*/  UIADD3 UR30, UPT, UPT, UR30, 0x8400, URZ ;  /* 0x000084001e1e7890 */ /* 0x000fe4000fffe0ff */
[----:B------:R-:W-:Y:S02]  /*1a50*/  UIADD3 UR43, UPT, UPT, UR41, -UR40, URZ ;  /* 0x80000028292b7290 */ /* 0x000fe4000fffe0ff */
[----:B------:R-:W-:-:S02]  /*1a60*/  UIADD3 UR29, UPT, UPT, UR4, 0x1, URZ ;  /* 0x00000001041d7890 */ /* 0x000fc4000fffe0ff */
[----:B------:R-:W-:Y:S01]  /*1a70*/  UIADD3 UR42, UPT, UPT, -UR4, URZ, URZ ;  /* 0x000000ff042a7290 */ /* 0x000fe2000fffe1ff */
[----:B-1-34-:R-:W-:-:S11]  /*1a80*/  UMOV UR6, URZ ;  /* 0x000000ff00067c82 */ /* 0x01afd60008000000 */
.L_x_42:
[----:B------:R-:W1:Y:S02]  /*1a90*/  S2UR UR4, SR_CgaCtaId ;  /* 0x00000000000479c3 */ /* 0x000e640000008800 */
[----:B-1----:R-:W-:-:S09]  /*1aa0*/  UISETP.NE.AND UP0, UPT, UR4, URZ, UPT ;  /* 0x000000ff0400728c */ /* 0x002fd2000bf05270 */
[----:B------:R-:W-:Y:S05]  /*1ab0*/  BRA.U UP0, `(.L_x_23) ;  /* 0x0000000100287547 */ /* 0x000fea000b800000 */
[----:B------:R-:W-:Y:S02]  /*1ac0*/  LEA R0, R9, UR13, 0x3 ;  /* 0x0000000d09007c11 */ /* 0x000fe4000f8e18ff */
[----:B------:R-:W-:-:S04]  /*1ad0*/  SHF.L.U32 R2, R8, 0x1f, RZ ;  /* 0x0000001f08027819 */ /* 0x000fc800000006ff */
[----:B------:R-:W1:Y:S02]  /*1ae0*/  SYNCS.PHASECHK.TRANS64.TRYWAIT P0, [R0+URZ+0x100], R2 ;  /* 0x00010002000075a7 */ /* 0x000e6400080011ff */
[----:B-1----:R-:W-:Y:S05]  /*1af0*/  @!P0 BRA `(.L_x_24) ;  /* 0x000000a4008c8947 */ /* 0x002fea0003800000 */
.L_x_185:
[----:B------:R-:W-:Y:S01]  /*1b00*/  VIADD R9, R9, 0x1 ;  /* 0x0000000109097836 */ /* 0x000fe20000000000 */
[----:B------:R1:W-:Y:S04]  /*1b10*/  SYNCS.ARRIVE.TRANS64.A1T0 RZ, [R0+URZ+0xf0], RZ ;  /* 0x0000f0ff00ff79a7 */ /* 0x0003e800081000ff */
[----:B------:R-:W-:-:S04]  /*1b20*/  ISETP.NE.AND P0, PT, R9, 0x2, PT ;  /* 0x000000020900780c */ /* 0x000fc80003f05270 */
[----:B------:R-:W-:Y:S02]  /*1b30*/  SEL R9, R9, RZ, P0 ;  /* 0x000000ff09097207 */ /* 0x000fe40000000000 */
[----:B-1----:R-:W-:-:S04]  /*1b40*/  SEL R0, RZ, 0x1, P0 ;  /* 0x00000001ff007807 */ /* 0x002fc80000000000 */
[----:B------:R-:W-:-:S07]  /*1b50*/  LOP3.LUT R8, R8, R0, RZ, 0x3c, !PT ;  /* 0x0000000008087212 */ /* 0x000fce00078e3cff */
.L_x_23:
[----:B------:R-:W-:Y:S01]  /*1b60*/  ULEA UR4, UR6, UR13, 0x3 ;  /* 0x0000000d06047291 */ /* 0x000fe2000f8e18ff */
[----:B------:R-:W-:Y:S01]  /*1b70*/  SHF.L.U32 R0, R12, 0x1f, RZ ;  /* 0x0000001f0c007819 */ /* 0x000fe200000006ff */
[----:B------:R-:W-:Y:S02]  /*1b80*/  UISETP.GE.U32.AND UP0, UPT, UR47, 0x3f, UPT ;  /* 0x0000003f2f00788c */ /* 0x000fe4000bf06070 */
[----:B------:R-:W-:Y:S01]  /*1b90*/  ULEA UR11, UR32, UR46, 0x8 ;  /* 0x0000002e200b7291 */ /* 0x000fe2000f8e40ff */
[----:B------:R-:W-:-:S04]  /*1ba0*/  UMOV UR7, URZ ;  /* 0x000000ff00077c82 */ /* 0x000fc80008000000 */
[----:B------:R1:W2:Y:S01]  /*1bb0*/  SYNCS.PHASECHK.TRANS64.TRYWAIT P0, [UR4+0x20], R0 ;  /* 0x00002000ff0075a7 */ /* 0x0002a20008001104 */
[----:B------:R-:W-:-:S04]  /*1bc0*/  ULEA.HI UR4, UR20, UR20, URZ, 0x1 ;  /* 0x0000001414047291 */ /* 0x000fc8000f8f08ff */
[----:B------:R-:W-:-:S04]  /*1bd0*/  USHF.L.U32 UR4, UR4, 0x6, URZ ;  /* 0x0000000604047899 */ /* 0x000fc800080006ff */
[----:B------:R-:W-:-:S04]  /*1be0*/  ULOP3.LUT UR35, UR4, 0xffffff80, URZ, 0xc0, !UPT ;  /* 0xffffff8004237892 */ /* 0x000fc8000f8ec0ff */
[----:B------:R-:W-:Y:S01]  /*1bf0*/  UIADD3 UR35, UPT, UPT, UR44, UR35, URZ ;  /* 0x000000232c237290 */ /* 0x000fe2000fffe0ff */
[----:B------:R-:W-:Y:S11]  /*1c00*/  BRA.U !UP0, `(.L_x_25) ;  /* 0x0000000108c87547 */ /* 0x000ff6000b800000 */
[----:B------:R-:W-:Y:S01]  /*1c10*/  UMOV UR16, UR42 ;  /* 0x0000002a00107c82 */ /* 0x000fe20008000000 */
[----:B------:R-:W-:Y:S01]  /*1c20*/  UMOV UR4, UR6 ;  /* 0x0000000600047c82 */ /* 0x000fe20008000000 */
[----:B------:R-:W-:-:S05]  /*1c30*/  UMOV UR34, URZ ;  /* 0x000000ff00227c82 */ /* 0x000fca0008000000 */
.L_x_31:
[----:B------:R-:W-:Y:S01]  /*1c40*/  ULEA UR33, UR4, UR13, 0x3 ;  /* 0x0000000d04217291 */ /* 0x000fe2000f8e18ff */
[----:B------:R-:W-:Y:S01]  /*1c50*/  @P3 MOV R2, 0xc000 ;  /* 0x0000c00000023802 */ /* 0x000fe20000000f00 */
[----:B--234-:R-:W-:Y:S10]  /*1c60*/  @P0 BRA `(.L_x_26) ;  /* 0x00000000000c0947 */ /* 0x01cff40003800000 */
[----:B------:R-:W-:-:S04]  /*1c70*/  SHF.L.U32 R3, R12, 0x1f, RZ ;  /* 0x0000001f0c037819 */ /* 0x000fc800000006ff */
[----:B------:R-:W2:Y:S02]  /*1c80*/  SYNCS.PHASECHK.TRANS64.TRYWAIT P0, [UR33+0x20], R3 ;  /* 0x00002003ff0075a7 */ /* 0x000ea40008001121 */
[----:B--2---:R-:W-:Y:S05]  /*1c90*/  @!P0 BRA `(.L_x_27) ;  /* 0x000000a400388947 */ /* 0x004fea0003800000 */
.L_x_26:
[----:B------:R2:W-:Y:S01]  /*1ca0*/  @P3 SYNCS.ARRIVE.TRANS64 RZ, [UR33], R2 ;  /* 0x00000002ffff39a7 */ /* 0x0005e20008000021 */
[----:B------:R-:W-:Y:S02]  /*1cb0*/  ULOP3.LUT UR5, UR21, 0x2, URZ, 0xfc, !UPT ;  /* 0x0000000215057892 */ /* 0x000fe4000f8efcff */
[----:B------:R-:W-:Y:S02]  /*1cc0*/  UIADD3 UR16, UPT, UPT, UR16, 0x1, URZ ;  /* 0x0000000110107890 */ /* 0x000fe4000fffe0ff */
[----:B------:R-:W-:Y:S02]  /*1cd0*/  UISETP.NE.AND UP0, UPT, UR5, 0x2, UPT ;  /* 0x000000020500788c */ /* 0x000fe4000bf05270 */
[----:B------:R-:W-:-:S07]  /*1ce0*/  UISETP.NE.AND UP2, UPT, UR16, 0x1, UPT ;  /* 0x000000011000788c */ /* 0x000fce000bf45270 */
[----:B------:R-:W-:Y:S05]  /*1cf0*/  BRA.U UP0, `(.L_x_28) ;  /* 0x0000000100047547 */ /* 0x000fea000b800000 */
[----:B------:R-:W-:Y:S05]  /*1d00*/  BPT.TRAP 0x1 ;  /* 0x000000040000795c */ /* 0x000fea0000300000 */
.L_x_28:
[----:B------:R-:W-:Y:S04]  /*1d10*/  BSSY.RECONVERGENT B0, `(.L_x_29) ;  /* 0x0000003000007945 */ /* 0x000fe80003800200 */
[----:B------:R-:W-:Y:S05]  /*1d20*/  @!P2 BRA `(.L_x_30) ;  /* 0x000000000004a947 */ /* 0x000fea0003800000 */
[----:B------:R-:W-:Y:S05]  /*1d30*/  BPT.TRAP 0x1 ;  /* 0x000000040000795c */ /* 0x000fea0000300000 */
.L_x_30:
[----:B------:R-:W-:Y:S05]  /*1d40*/  BSYNC.RECONVERGENT B0 ;  /* 0x0000000000007941 */ /* 0x000fea0003800200 */
.L_x_29:
[----:B------:R-:W-:Y:S02]  /*1d50*/  UIADD3 UR5, UPT, UPT, UR4, 0x1, URZ ;  /* 0x0000000104057890 */ /* 0x000fe4000fffe0ff */
[----:B------:R-:W-:Y:S02]  /*1d60*/  ULEA UR32, UR4, UR28, 0xb ;  /* 0x0000001c04207291 */ /* 0x000fe4000f8e58ff */
[----:B------:R-:W-:Y:S02]  /*1d70*/  UISETP.NE.AND UP0, UPT, UR5, 0x4, UPT ;  /* 0x000000040500788c */ /* 0x000fe4000bf05270 */
[----:B------:R-:W-:Y:S02]  /*1d80*/  UIADD3 UR14, UP1, UPT, UR26, 0x80, URZ ;  /* 0x000000801a0e7890 */ /* 0x000fe4000ff3e0ff */
[----:B------:R-:W-:Y:S02]  /*1d90*/  USEL UR7, URZ, 0x1, UP0 ;  /* 0x00000001ff077887 */ /* 0x000fe40008000000 */
[----:B------:R-:W-:-:S02]  /*1da0*/  USEL UR6, UR5, URZ, UP0 ;  /* 0x000000ff05067287 */ /* 0x000fc40008000000 */
[----:B------:R-:W-:Y:S02]  /*1db0*/  ULEA UR8, UR4, UR13, 0xe ;  /* 0x0000000d04087291 */ /* 0x000fe4000f8e70ff */
[----:B------:R-:W-:Y:S01]  /*1dc0*/  ULEA UR5, UR6, UR13, 0x3 ;  /* 0x0000000d06057291 */ /* 0x000fe2000f8e18ff */
[----:B------:R-:W-:Y:S01]  /*1dd0*/  LOP3.LUT R12, R12, UR7, RZ, 0x3c, !PT ;  /* 0x000000070c0c7c12 */ /* 0x000fe2000f8e3cff */
[----:B------:R-:W-:Y:S02]  /*1de0*/  ULEA UR32, UR32, UR13, 0x2 ;  /* 0x0000000d20207291 */ /* 0x000fe4000f8e10ff */
[----:B------:R-:W-:Y:S01]  /*1df0*/  UIADD3 UR4, UP0, UPT, UR26, 0x180, URZ ;  /* 0x000001801a047890 */ /* 0x000fe2000ff1e0ff */
[----:B-1----:R-:W-:Y:S01]  /*1e00*/  SHF.L.U32 R0, R12, 0x1f, RZ ;  /* 0x0000001f0c007819 */ /* 0x002fe200000006ff */
[----:B------:R-:W-:Y:S02]  /*1e10*/  ULOP3.LUT UR33, UR33, 0xfefffff8, URZ, 0xc0, !UPT ;  /* 0xfefffff821217892 */ /* 0x000fe4000f8ec0ff */
[----:B------:R-:W-:Y:S01]  /*1e20*/  UIADD3.X UR15, UPT, UPT, URZ, UR27, URZ, UP1, !UPT ;  /* 0x0000001bff0f7290 */ /* 0x000fe20008ffe4ff */
[----:B------:R3:W4:Y:S01]  /*1e30*/  SYNCS.PHASECHK.TRANS64.TRYWAIT P0, [UR5+0x20], R0 ;  /* 0x00002000ff0075a7 */ /* 0x0007220008001105 */
[----:B------:R-:W-:-:S02]  /*1e40*/  UIADD3 UR32, UPT, UPT, UR32, 0x8400, URZ ;  /* 0x0000840020207890 */ /* 0x000fc4000fffe0ff */
[----:B------:R-:W-:Y:S02]  /*1e50*/  UPRMT UR7, URZ, 0x5410, UR24 ;  /* 0x00005410ff077896 */ /* 0x000fe40008000018 */
[----:B------:R-:W-:Y:S02]  /*1e60*/  UIADD3 UR8, UPT, UPT, UR8, 0x10400, URZ ;  /* 0x0001040008087890 */ /* 0x000fe4000fffe0ff */
[----:B------:R-:W-:Y:S01]  /*1e70*/  UIADD3.X UR5, UPT, UPT, URZ, UR27, URZ, UP0, !UPT ;  /* 0x0000001bff057290 */ /* 0x000fe200087fe4ff */
[----:B------:R-:W-:Y:S01]  /*1e80*/  UMOV UR18, 0x0 ;  /* 0x0000000000127882 */ /* 0x000fe20000000000 */
[----:B------:R-:W-:Y:S01]  /*1e90*/  UMOV UR19, 0x10000000 ;  /* 0x1000000000137882 */ /* 0x000fe20000000000 */
[----:B------:R-:W-:Y:S01]  /*1ea0*/  UMOV UR10, UR34 ;  /* 0x00000022000a7c82 */ /* 0x000fe20008000000 */
[----:B------:R-:W-:Y:S01]  /*1eb0*/  UMOV UR12, UR36 ;  /* 0x00000024000c7c82 */ /* 0x000fe20008000000 */
[----:B------:R-:W-:Y:S01]  /*1ec0*/  UMOV UR9, UR33 ;  /* 0x0000002100097c82 */ /* 0x000fe20008000000 */
[----:B------:R1:W-:Y:S03]  /*1ed0*/  UTMALDG.3D.MULTICAST.2CTA [UR32], [UR14], UR7, desc[UR18] ;  /* 0x000012200e0073b4 */ /* 0x0003e60008211807 */
[----:B------:R2:W-:Y:S01]  /*1ee0*/  UTMALDG.3D.2CTA [UR8], [UR4], desc[UR18] ;  /* 0x00001208040075b4 */ /* 0x0005e20008211000 */
[----:B-1----:R-:W-:Y:S01]  /*1ef0*/  UIADD3 UR34, UPT, UPT, UR34, 0x20, URZ ;  /* 0x0000002022227890 */ /* 0x002fe2000fffe0ff */
[----:B------:R-:W-:Y:S01]  /*1f00*/  UMOV UR7, UR29 ;  /* 0x0000001d00077c82 */ /* 0x000fe20008000000 */
[----:B--2---:R-:W-:Y:S01]  /*1f10*/  UMOV UR4, UR6 ;  /* 0x0000000600047c82 */ /* 0x004fe20008000000 */
[----:B------:R-:W-:Y:S09]  /*1f20*/  BRA.U UP2, `(.L_x_31) ;  /* 0xfffffffd02447547 */ /* 0x000ff2000b83ffff */
.L_x_25:
[----:B------:R-:W-:Y:S01]  /*1f30*/  ULEA UR4, UR6, UR13, 0x3 ;  /* 0x0000000d06047291 */ /* 0x000fe2000f8e18ff */
[----:B-1-3--:R-:W-:Y:S01]  /*1f40*/  SHF.L.U32 R0, R12, 0x1f, RZ ;  /* 0x0000001f0c007819 */ /* 0x00afe200000006ff */
[----:B------:R-:W-:Y:S01]  /*1f50*/  @!P1 SYNCS.ARRIVE.TRANS64.A1T0 RZ, [UR13+0x88], RZ ;  /* 0x000088ffffff99a7 */ /* 0x000fe2000810000d */
[----:B------:R-:W-:-:S06]  /*1f60*/  UISETP.GT.AND UP0, UPT, UR41, UR40, UPT ;  /* 0x000000282900728c */ /* 0x000fcc000bf04270 */
[----:B--2-4-:R1:W2:Y:S03]  /*1f70*/  SYNCS.PHASECHK.TRANS64.TRYWAIT P0, [UR4+0x20], R0 ;  /* 0x00002000ff0075a7 */ /* 0x0142a60008001104 */
[----:B------:R-:W-:Y:S05]  /*1f80*/  BRA.U !UP0, `(.L_x_32) ;  /* 0x0000000108c07547 */ /* 0x000fea000b800000 */
[----:B------:R-:W-:Y:S01]  /*1f90*/  UIADD3 UR25, UPT, UPT, UR43, UR7, URZ ;  /* 0x000000072b197290 */ /* 0x000fe2000fffe0ff */
[----:B------:R-:W-:-:S11]  /*1fa0*/  UMOV UR4, UR6 ;  /* 0x0000000600047c82 */ /* 0x000fd60008000000 */
.L_x_38:
[----:B------:R-:W-:Y:S01]  /*1fb0*/  ULEA UR17, UR4, UR13, 0x3 ;  /* 0x0000000d04117291 */ /* 0x000fe2000f8e18ff */
[----:B--2---:R-:W-:Y:S01]  /*1fc0*/  @P3 MOV R2, 0xc000 ;  /* 0x0000c00000023802 */ /* 0x004fe20000000f00 */
[----:B--2-4-:R-:W-:Y:S10]  /*1fd0*/  @P0 BRA `(.L_x_33) ;  /* 0x00000000000c0947 */ /* 0x014ff40003800000 */
[----:B------:R-:W-:-:S04]  /*1fe0*/  SHF.L.U32 R3, R12, 0x1f, RZ ;  /* 0x0000001f0c037819 */ /* 0x000fc800000006ff */
[----:B------:R-:W2:Y:S02]  /*1ff0*/  SYNCS.PHASECHK.TRANS64.TRYWAIT P0, [UR17+0x20], R3 ;  /* 0x00002003ff0075a7 */ /* 0x000ea40008001111 */
[----:B--2---:R-:W-:Y:S05]  /*2000*/  @!P0 BRA `(.L_x_34) ;  /* 0x000000a000748947 */ /* 0x004fea0003800000 */
.L_x_33:
[----:B------:R2:W-:Y:S01]  /*2010*/  @P3 SYNCS.ARRIVE.TRANS64 RZ, [UR17], R2 ;  /* 0x00000002ffff39a7 */ /* 0x0005e20008000011 */
[----:B------:R-:W-:-:S04]  /*2020*/  ULOP3.LUT UR5, UR21, 0x2, URZ, 0xfc, !UPT ;  /* 0x0000000215057892 */ /* 0x000fc8000f8efcff */
[----:B------:R-:W-:-:S09]  /*2030*/  UISETP.NE.AND UP0, UPT, UR5, 0x2, UPT ;  /* 0x000000020500788c */ /* 0x000fd2000bf05270 */
[----:B------:R-:W-:Y:S05]  /*2040*/  BRA.U UP0, `(.L_x_35) ;  /* 0x0000000100047547 */ /* 0x000fea000b800000 */
[----:B------:R-:W-:Y:S05]  /*2050*/  BPT.TRAP 0x1 ;  /* 0x000000040000795c */ /* 0x000fea0000300000 */
.L_x_35:
[----:B------:R-:W-:Y:S04]  /*2060*/  BSSY.RECONVERGENT B0, `(.L_x_36) ;  /* 0x0000003000007945 */ /* 0x000fe80003800200 */
[----:B------:R-:W-:Y:S05]  /*2070*/  @!P2 BRA `(.L_x_37) ;  /* 0x000000000004a947 */ /* 0x000fea0003800000 */
[----:B------:R-:W-:Y:S05]  /*2080*/  BPT.TRAP 0x1 ;  /* 0x000000040000795c */ /* 0x000fea0000300000 */
.L_x_37:
[----:B------:R-:W-:Y:S05]  /*2090*/  BSYNC.RECONVERGENT B0 ;  /* 0x0000000000007941 */ /* 0x000fea0003800200 */
.L_x_36:
[----:B------:R-:W-:Y:S02]  /*20a0*/  UIADD3 UR5, UPT, UPT, UR4, 0x1, URZ ;  /* 0x0000000104057890 */ /* 0x000fe4000fffe0ff */
[----:B------:R-:W-:Y:S02]  /*20b0*/  UIADD3 UR14, UP1, UPT, UR26, 0x80, URZ ;  /* 0x000000801a0e7890 */ /* 0x000fe4000ff3e0ff */
[----:B------:R-:W-:Y:S02]  /*20c0*/  UISETP.NE.AND UP0, UPT, UR5, 0x4, UPT ;  /* 0x000000040500788c */ /* 0x000fe4000bf05270 */
[----:B------:R-:W-:Y:S02]  /*20d0*/  ULEA UR16, UR4, UR30, 0xd ;  /* 0x0000001e04107291 */ /* 0x000fe4000f8e68ff */
[----:B------:R-:W-:Y:S02]  /*20e0*/  USEL UR8, URZ, 0x1, UP0 ;  /* 0x00000001ff087887 */ /* 0x000fe40008000000 */
[----:B------:R-:W-:-:S02]  /*20f0*/  USEL UR6, UR5, URZ, UP0 ;  /* 0x000000ff05067287 */ /* 0x000fc40008000000 */
[----:B------:R-:W-:Y:S02]  /*2100*/  UIADD3 UR22, UP0, UPT, UR26, 0x180, URZ ;  /* 0x000001801a167890 */ /* 0x000fe4000ff1e0ff */
[----:B------:R-:W-:Y:S01]  /*2110*/  LOP3.LUT R12, R12, UR8, RZ, 0x3c, !PT ;  /* 0x000000080c0c7c12 */ /* 0x000fe2000f8e3cff */
[----:B------:R-:W-:Y:S02]  /*2120*/  ULEA UR8, UR4, UR13, 0xe ;  /* 0x0000000d04087291 */ /* 0x000fe4000f8e70ff */
[----:B------:R-:W-:Y:S01]  /*2130*/  ULEA UR5, UR6, UR13, 0x3 ;  /* 0x0000000d06057291 */ /* 0x000fe2000f8e18ff */
[----:B-1----:R-:W-:Y:S01]  /*2140*/  SHF.L.U32 R0, R12, 0x1f, RZ ;  /* 0x0000001f0c007819 */ /* 0x002fe200000006ff */
[----:B------:R-:W-:Y:S02]  /*2150*/  USHF.L.U32 UR18, UR7, 0x5, URZ ;  /* 0x0000000507127899 */ /* 0x000fe400080006ff */
[----:B------:R-:W-:Y:S02]  /*2160*/  ULOP3.LUT UR17, UR17, 0xfefffff8, URZ, 0xc0, !UPT ;  /* 0xfefffff811117892 */ /* 0x000fe4000f8ec0ff */
[----:B------:R-:W-:-:S02]  /*2170*/  UIADD3.X UR15, UPT, UPT, URZ, UR27, URZ, UP1, !UPT ;  /* 0x0000001bff0f7290 */ /* 0x000fc40008ffe4ff */
[----:B------:R-:W-:Y:S01]  /*2180*/  UPRMT UR4, URZ, 0x5410, UR24 ;  /* 0x00005410ff047896 */ /* 0x000fe20008000018 */
[----:B------:R3:W4:Y:S01]  /*2190*/  SYNCS.PHASECHK.TRANS64.TRYWAIT P0, [UR5+0x20], R0 ;  /* 0x00002000ff0075a7 */ /* 0x0007220008001105 */
[----:B------:R-:W-:Y:S02]  /*21a0*/  UIADD3 UR8, UPT, UPT, UR8, 0x10400, URZ ;  /* 0x0001040008087890 */ /* 0x000fe4000fffe0ff */
[----:B------:R-:W-:Y:S01]  /*21b0*/  UIADD3.X UR23, UPT, UPT, URZ, UR27, URZ, UP0, !UPT ;  /* 0x0000001bff177290 */ /* 0x000fe200087fe4ff */
[----:B------:R-:W-:Y:S01]  /*21c0*/  UMOV UR32, 0x0 ;  /* 0x0000000000207882 */ /* 0x000fe20000000000 */
[----:B------:R-:W-:Y:S01]  /*21d0*/  UMOV UR33, 0x10000000 ;  /* 0x1000000000217882 */ /* 0x000fe20000000000 */
[----:B------:R-:W-:Y:S01]  /*21e0*/  UMOV UR19, UR35 ;  /* 0x0000002300137c82 */ /* 0x000fe20008000000 */
[----:B------:R-:W-:Y:S01]  /*21f0*/  UMOV UR20, UR36 ;  /* 0x0000002400147c82 */ /* 0x000fe20008000000 */
[----:B------:R-:W-:Y:S01]  /*2200*/  UMOV UR12, UR36 ;  /* 0x00000024000c7c82 */ /* 0x000fe20008000000 */
[----:B------:R-:W-:Y:S01]  /*2210*/  UMOV UR9, UR17 ;  /* 0x0000001100097c82 */ /* 0x000fe20008000000 */
[----:B------:R-:W-:Y:S01]  /*2220*/  UMOV UR10, UR18 ;  /* 0x00000012000a7c82 */ /* 0x000fe20008000000 */
[----:B------:R1:W-:Y:S01]  /*2230*/  UTMALDG.3D.MULTICAST.2CTA [UR16], [UR14], UR4, desc[UR32] ;  /* 0x000020100e0073b4 */ /* 0x0003e20008211804 */
[----:B------:R-:W-:-:S04]  /*2240*/  UIADD3 UR7, UPT, UPT, UR7, 0x1, URZ ;  /* 0x0000000107077890 */ /* 0x000fc8000fffe0ff */
[----:B------:R-:W-:Y:S01]  /*2250*/  UISETP.NE.AND UP0, UPT, UR7, UR25, UPT ;  /* 0x000000190700728c */ /* 0x000fe2000bf05270 */
[----:B------:R3:W-:Y:S01]  /*2260*/  UTMALDG.3D.2CTA [UR8], [UR22], desc[UR32] ;  /* 0x00002008160075b4 */ /* 0x0007e20008211000 */
[----:B-1----:R-:W-:-:S07]  /*2270*/  UMOV UR4, UR6 ;  /* 0x0000000600047c82 */ /* 0x002fce0008000000 */
[----:B---3--:R-:W-:Y:S05]  /*2280*/  BRA.U UP0, `(.L_x_38) ;  /* 0xfffffffd00487547 */ /* 0x008fea000b83ffff */
.L_x_32:
[C---:B------:R-:W-:Y:S01]  /*2290*/  LEA R3, R11.reuse, UR13, 0x3 ;  /* 0x0000000d0b037c11 */ /* 0x040fe2000f8e18ff */
[----:B------:R-:W-:Y:S01]  /*22a0*/  NOP ;  /* 0x0000000000007918 */ /* 0x000fe20000000000 */
[----:B-1----:R-:W-:Y:S02]  /*22b0*/  SHF.L.U32 R0, R10, 0x1f, RZ ;  /* 0x0000001f0a007819 */ /* 0x002fe400000006ff */
[----:B------:R-:W-:Y:S02]  /*22c0*/  LEA R4, R11, UR13, 0x4 ;  /* 0x0000000d0b047c11 */ /* 0x000fe4000f8e20ff */
[----:B--2-4-:R-:W1:Y:S02]  /*22d0*/  SYNCS.PHASECHK.TRANS64.TRYWAIT P0, [R3+URZ+0x90], R0 ;  /* 0x00009000030075a7 */ /* 0x014e6400080011ff */
[----:B-1----:R-:W-:Y:S05]  /*22e0*/  @!P0 BRA `(.L_x_39) ;  /* 0x0000009c00d48947 */ /* 0x002fea0003800000 */
.L_x_188:
[----:B------:R-:W2:Y:S01]  /*22f0*/  LDS.128 R4, [R4+0x120] ;  /* 0x0001200004047984 */ /* 0x000ea20000000c00 */
[----:B------:R-:W-:Y:S01]  /*2300*/  UISETP.GE.AND UP0, UPT, UR45, 0x1, UPT ;  /* 0x000000012d00788c */ /* 0x000fe2000bf06270 */
[----:B------:R-:W-:Y:S01]  /*2310*/  @!PT LDS RZ, [RZ] ;  /* 0x00000000fffff984 */ /* 0x000fe20000000800 */
[----:B------:R-:W-:Y:S01]  /*2320*/  @!PT LDS RZ, [RZ] ;  /* 0x00000000fffff984 */ /* 0x000fe20000000800 */
[----:B------:R-:W-:Y:S01]  /*2330*/  @!PT LDS RZ, [RZ] ;  /* 0x00000000fffff984 */ /* 0x000fe20000000800 */
[----:B------:R-:W-:Y:S01]  /*2340*/  @!PT LDS RZ, [RZ] ;  /* 0x00000000fffff984 */ /* 0x000fe20000000800 */
[----:B------:R3:W-:Y:S06]  /*2350*/  MEMBAR.ALL.CTA ;  /* 0x0000000000007992 */ /* 0x0007ec0000008000 */
[----:B---3--:R-:W3:Y:S01]  /*2360*/  FENCE.VIEW.ASYNC.S ;  /* 0x00000000000073c6 */ /* 0x008ee20000000000 */
[----:B--2---:R-:W-:-:S13]  /*2370*/  LOP3.LUT P0, RZ, R6, 0x1, RZ, 0xc0, !PT ;  /* 0x0000000106ff7812 */ /* 0x004fda000780c0ff */
[----:B---3--:R-:W-:Y:S01]  /*2380*/  VOTEU.ANY UP1, P0 ;  /* 0x0000000000ff7886 */ /* 0x008fe20000020100 */
[----:B------:R-:W-:-:S13]  /*2390*/  PLOP3.LUT P0, PT, PT, PT, UP1, 0x80, 0x8 ;  /* 0x000000000008781c */ /* 0x000fda0003f0f018 */
[----:B-1----:R-:W-:Y:S02]  /*23a0*/  @P0 LOP3.LUT R0, R5, 0xffff, RZ, 0xc0, !PT ;  /* 0x0000ffff05000812 */ /* 0x002fe400078ec0ff */
[----:B------:R-:W-:Y:S02]  /*23b0*/  @P0 MOV R2, R4 ;  /* 0x0000000400020202 */ /* 0x000fe40000000f00 */
[----:B------:R-:W-:Y:S01]  /*23c0*/  @P0 R2UR UR5, R0 ;  /* 0x00000000000502ca */ /* 0x000fe200000e0000 */
[----:B------:R-:W-:Y:S01]  /*23d0*/  VIADD R0, R3, 0xa0 ;  /* 0x000000a003007836 */ /* 0x000fe20000000000 */
[----:B------:R-:W-:Y:S02]  /*23e0*/  @P0 SHF.R.U32.HI R4, RZ, 0x10, R5 ;  /* 0x00000010ff040819 */ /* 0x000fe40000011605 */
[----:B------:R-:W-:Y:S02]  /*23f0*/  @P0 R2UR UR7, R2 ;  /* 0x00000000020702ca */ /* 0x000fe400000e0000 */
[----:B------:R-:W-:-:S02]  /*2400*/  PRMT R0, RZ, 0x654, R0 ;  /* 0x00000654ff007816 */ /* 0x000fc40000000000 */
[----:B------:R-:W-:Y:S02]  /*2410*/  @P0 R2UR UR4, R4 ;  /* 0x00000000040402ca */ /* 0x000fe400000e0000 */
[----:B------:R1:W-:Y:S03]  /*2420*/  SYNCS.ARRIVE.TRANS64.RED.A1T0 RZ, [R0+URZ], RZ ;  /* 0x000000ff00ff79a7 */ /* 0x0003e600081004ff */
[----:B------:R-:W-:-:S04]  /*2430*/  @UP1 UMOV UR31, UR5 ;  /* 0x00000005001f1c82 */ /* 0x000fc80008000000 */
[----:B------:R-:W-:-:S04]  /*2440*/  @UP1 UMOV UR37, UR7 ;  /* 0x0000000700251c82 */ /* 0x000fc80008000000 */
[----:B------:R-:W-:Y:S01]  /*2450*/  @UP1 UMOV UR36, UR4 ;  /* 0x0000000400241c82 */ /* 0x000fe20008000000 */
[----:B------:R-:W-:Y:S05]  /*2460*/  BRA.U !UP0, `(.L_x_40) ;  /* 0x0000000108d47547 */ /* 0x000fea000b800000 */
[----:B------:R-:W2:Y:S01]  /*2470*/  LDCU.128 UR16, c[0x0][0xb10] ;  /* 0x00016200ff1077ac */ /* 0x000ea20008000c00 */
[----:B------:R-:W3:Y:S01]  /*2480*/  LDCU UR12, c[0x0][0xb20] ;  /* 0x00016400ff0c77ac */ /* 0x000ee20008000800 */
[----:B------:R-:W4:Y:S01]  /*2490*/  LDCU UR20, c[0x0][0xb0c] ;  /* 0x00016180ff1477ac */ /* 0x000f220008000800 */
[----:B------:R-:W1:Y:S01]  /*24a0*/  LDCU.64 UR8, c[0x0][0xb28] ;  /* 0x00016500ff0877ac */ /* 0x000e620008000a00 */
[----:B------:R-:W-:Y:S02]  /*24b0*/  UISETP.NE.AND UP3, UPT, UR45, 0x1, UPT ;  /* 0x000000012d00788c */ /* 0x000fe4000bf65270 */
[----:B--2---:R-:W-:Y:S02]  /*24c0*/  UIMAD.WIDE.U32 UR10, UR38, UR19, URZ ;  /* 0x00000013260a72a5 */ /* 0x004fe4000f8e00ff */
[----:B------:R-:W-:Y:S02]  /*24d0*/  UIMAD.WIDE.U32 UR4, UR39, UR16, URZ ;  /* 0x00000010270472a5 */ /* 0x000fe4000f8e00ff */
[----:B------:R-:W-:-:S02]  /*24e0*/  UISETP.NE.AND UP0, UPT, UR18, 0x1, UPT ;  /* 0x000000011200788c */ /* 0x000fc4000bf05270 */
[----:B------:R-:W-:Y:S01]  /*24f0*/  UIMAD.WIDE.U32 UR22, UR31, UR19, URZ ;  /* 0x000000131f1672a5 */ /* 0x000fe2000f8e00ff */
[----:B------:R-:W-:Y:S02]  /*2500*/  UMOV UR10, UR11 ;  /* 0x0000000b000a7c82 */ /* 0x000fe40008000000 */
[----:B------:R-:W-:Y:S01]  /*2510*/  UMOV UR4, UR5 ;  /* 0x0000000500047c82 */ /* 0x000fe20008000000 */
[----:B---3--:R-:W-:Y:S02]  /*2520*/  USHF.R.U32.HI UR10, URZ, UR12, UR10 ;  /* 0x0000000cff0a7299 */ /* 0x008fe4000801160a */
[----:B----4-:R-:W-:Y:S02]  /*2530*/  UISETP.NE.AND UP2, UPT, UR20, 0x1, UPT ;  /* 0x000000011400788c */ /* 0x010fe4000bf45270 */
[----:B------:R-:W-:Y:S02]  /*2540*/  USHF.R.U32.HI UR4, URZ, UR17, UR4 ;  /* 0x00000011ff047299 */ /* 0x000fe40008011604 */
[----:B------:R-:W-:-:S02]  /*2550*/  USEL UR5, UR38, UR10, !UP0 ;  /* 0x0000000a26057287 */ /* 0x000fc4000c000000 */
[----:B------:R-:W-:Y:S02]  /*2560*/  USEL UR7, UR39, UR4, !UP2 ;  /* 0x0000000427077287 */ /* 0x000fe4000d000000 */
[----:B-1----:R-:W-:Y:S01]  /*2570*/  UIMAD.WIDE.U32 UR10, UR5, UR8, URZ ;  /* 0x00000008050a72a5 */ /* 0x002fe2000f8e00ff */
[----:B------:R-:W-:Y:S01]  /*2580*/  UMOV UR4, UR23 ;  /* 0x0000001700047c82 */ /* 0x000fe20008000000 */
[----:B------:R-:W-:Y:S02]  /*2590*/  UIMAD.WIDE.U32 UR14, UR37, UR16, URZ ;  /* 0x00000010250e72a5 */ /* 0x000fe4000f8e00ff */
[----:B------:R-:W-:-:S03]  /*25a0*/  UIMAD.WIDE.U32 UR22, UR7, UR8, URZ ;  /* 0x00000008071672a5 */ /* 0x000fc6000f8e00ff */
[----:B------:R-:W-:Y:S01]  /*25b0*/  UMOV UR10, UR11 ;  /* 0x0000000b000a7c82 */ /* 0x000fe20008000000 */
[----:B------:R-:W-:Y:S02]  /*25c0*/  USHF.R.U32.HI UR4, URZ, UR12, UR4 ;  /* 0x0000000cff047299 */ /* 0x000fe40008011604 */
[----:B------:R-:W-:Y:S01]  /*25d0*/  @UP3 USHF.R.U32.HI UR5, URZ, UR9, UR10 ;  /* 0x00000009ff053299 */ /* 0x000fe2000801160a */
[----:B------:R-:W-:Y:S01]  /*25e0*/  UMOV UR14, UR15 ;  /* 0x0000000f000e7c82 */ /* 0x000fe20008000000 */
[----:B------:R-:W-:Y:S01]  /*25f0*/  UMOV UR22, UR23 ;  /* 0x0000001700167c82 */ /* 0x000fe20008000000 */
[----:B------:R-:W-:Y:S02]  /*2600*/  USHF.R.U32.HI UR17, URZ, UR17, UR14 ;  /* 0x00000011ff117299 */ /* 0x000fe4000801160e */
[----:B------:R-:W-:Y:S02]  /*2610*/  USEL UR4, UR31, UR4, !UP0 ;  /* 0x000000041f047287 */ /* 0x000fe4000c000000 */
[----:B------:R-:W-:-:S02]  /*2620*/  @UP3 USHF.R.U32.HI UR7, URZ, UR9, UR22 ;  /* 0x00000009ff073299 */ /* 0x000fc40008011616 */
[----:B------:R-:W-:Y:S02]  /*2630*/  UIMAD UR10, UR45, UR5, URZ ;  /* 0x000000052d0a72a4 */ /* 0x000fe4000f8e02ff */
[----:B------:R-:W-:Y:S02]  /*2640*/  USEL UR5, UR37, UR17, !UP2 ;  /* 0x0000001125057287 */ /* 0x000fe4000d000000 */
[----:B------:R-:W-:Y:S02]  /*2650*/  UIMAD UR12, UR45, UR7, URZ ;  /* 0x000000072d0c72a4 */ /* 0x000fe4000f8e02ff */
[----:B------:R-:W-:Y:S02]  /*2660*/  UISETP.GE.AND UP0, UPT, UR4, UR10, UPT ;  /* 0x0000000a0400728c */ /* 0x000fe4000bf06270 */
[----:B------:R-:W-:Y:S02]  /*2670*/  UIMAD.WIDE.U32 UR10, UR4, UR8, URZ ;  /* 0x00000008040a72a5 */ /* 0x000fe4000f8e00ff */
[----:B------:R-:W-:-:S02]  /*2680*/  UISETP.GE.OR UP0, UPT, UR5, UR12, UP0 ;  /* 0x0000000c0500728c */ /* 0x000fc40008706670 */
[----:B------:R-:W-:Y:S02]  /*2690*/  UIMAD.WIDE.U32 UR14, UR5, UR8, URZ ;  /* 0x00000008050e72a5 */ /* 0x000fe4000f8e00ff */
[----:B------:R-:W-:Y:S01]  /*26a0*/  UIADD3 UR12, UPT, UPT, -UR5, URZ, URZ ;  /* 0x000000ff050c7290 */ /* 0x000fe2000fffe1ff */
[----:B------:R-:W-:Y:S01]  /*26b0*/  UMOV UR10, UR11 ;  /* 0x0000000b000a7c82 */ /* 0x000fe20008000000 */
[----:B------:R-:W-:Y:S02]  /*26c0*/  UIADD3 UR11, UPT, UPT, -UR4, URZ, URZ ;  /* 0x000000ff040b7290 */ /* 0x000fe4000fffe1ff */
[----:B------:R-:W-:-:S03]  /*26d0*/  USHF.R.U32.HI UR10, URZ, UR9, UR10 ;  /* 0x00000009ff0a7299 */ /* 0x000fc6000801160a */
[----:B------:R-:W-:Y:S01]  /*26e0*/  @!UP0 UMOV UR8, UR15 ;  /* 0x0000000f00088c82 */ /* 0x000fe20008000000 */
[----:B------:R-:W-:Y:S02]  /*26f0*/  UIMAD UR11, UR18, UR11, UR31 ;  /* 0x0000000b120b72a4 */ /* 0x000fe4000f8e021f */
[----:B------:R-:W-:Y:S02]  /*2700*/  USEL UR10, UR4, UR10, !UP3 ;  /* 0x0000000a040a7287 */ /* 0x000fe4000d800000 */
[----:B------:R-:W-:Y:S02]  /*2710*/  @!UP0 USHF.R.U32.HI UR8, URZ, UR9, UR8 ;  /* 0x00000009ff088299 */ /* 0x000fe40008011608 */
[----:B------:R-:W-:Y:S02]  /*2720*/  UIADD3 UR9, UPT, UPT, -UR10, URZ, URZ ;  /* 0x000000ff0a097290 */ /* 0x000fe4000fffe1ff */
[----:B------:R-:W-:Y:S02]  /*2730*/  @!UP0 USEL UR8, UR5, UR8, !UP3 ;  /* 0x0000000805088287 */ /* 0x000fe4000d800000 */
[----:B------:R-:W-:-:S02]  /*2740*/  UIMAD UR9, UR45, UR9, UR4 ;  /* 0x000000092d0972a4 */ /* 0x000fc4000f8e0204 */
[----:B------:R-:W-:Y:S02]  /*2750*/  @!UP0 UIADD3 UR10, UPT, UPT, UR10, -UR8, URZ ;  /* 0x800000080a0a8290 */ /* 0x000fe4000fffe0ff */
[----:B------:R-:W-:Y:S02]  /*2760*/  @!UP0 UIMAD UR8, UR9, UR7, UR8 ;  /* 0x00000007090882a4 */ /* 0x000fe4000f8e0208 */
[----:B------:R-:W-:Y:S02]  /*2770*/  @!UP0 UIMAD UR4, UR45, UR10, UR5 ;  /* 0x0000000a2d0482a4 */ /* 0x000fe4000f8e0205 */
[----:B------:R-:W-:Y:S02]  /*2780*/  UIMAD UR7, UR20, UR12, UR37 ;  /* 0x0000000c140772a4 */ /* 0x000fe4000f8e0225 */
[----:B------:R-:W-:Y:S01]  /*2790*/  UIMAD UR31, UR4, UR18, UR11 ;  /* 0x00000012041f72a4 */ /* 0x000fe2000f8e020b */
[----:B------:R-:W-:Y:S02]  /*27a0*/  @!UP0 UMOV UR5, UR8 ;  /* 0x0000000800058c82 */ /* 0x000fe40008000000 */
[----:B------:R-:W-:-:S12]  /*27b0*/  UIMAD UR37, UR5, UR20, UR7 ;  /* 0x00000014052572a4 */ /* 0x000fd8000f8e0207 */
.L_x_40:
[----:B------:R-:W2:Y:S02]  /*27c0*/  LDCU UR4, c[0x0][0xb30] ;  /* 0x00016600ff0477ac */ /* 0x000ea40008000800 */
[----:B--2---:R-:W-:-:S09]  /*27d0*/  UISETP.NE.AND UP0, UPT, UR4, 0x1, UPT ;  /* 0x000000010400788c */ /* 0x004fd2000bf05270 */
[----:B------:R-:W-:Y:S05]  /*27e0*/  BRA.U UP0, `(.L_x_41) ;  /* 0x0000000100447547 */ /* 0x000fea000b800000 */
[----:B------:R-:W2:Y:S01]  /*27f0*/  LDCU.128 UR16, c[0x0][0xb10] ;  /* 0x00016200ff1077ac */ /* 0x000ea20008000c00 */
[----:B------:R-:W3:Y:S01]  /*2800*/  LDCU UR10, c[0x0][0xb0c] ;  /* 0x00016180ff0a77ac */ /* 0x000ee20008000800 */
[----:B------:R-:W4:Y:S01]  /*2810*/  LDCU UR7, c[0x0][0xb20] ;  /* 0x00016400ff0777ac */ /* 0x000f220008000800 */
[----:B--2---:R-:W-:Y:S02]  /*2820*/  UIMAD.WIDE.U32 UR8, UR37, UR16, URZ ;  /* 0x00000010250872a5 */ /* 0x004fe4000f8e00ff */
[----:B------:R-:W-:Y:S02]  /*2830*/  UIMAD.WIDE.U32 UR4, UR31, UR19, URZ ;  /* 0x000000131f0472a5 */ /* 0x000fe4000f8e00ff */
[----:B---3--:R-:W-:Y:S02]  /*2840*/  UISETP.NE.AND UP2, UPT, UR10, 0x1, UPT ;  /* 0x000000010a00788c */ /* 0x008fe4000bf45270 */
[----:B------:R-:W-:Y:S01]  /*2850*/  UISETP.NE.AND UP0, UPT, UR18, 0x1, UPT ;  /* 0x000000011200788c */ /* 0x000fe2000bf05270 */
[----:B------:R-:W-:-:S02]  /*2860*/  UMOV UR8, UR9 ;  /* 0x0000000900087c82 */ /* 0x000fc40008000000 */
[----:B------:R-:W-:Y:S01]  /*2870*/  UMOV UR4, UR5 ;  /* 0x0000000500047c82 */ /* 0x000fe20008000000 */
[----:B------:R-:W-:Y:S02]  /*2880*/  USHF.R.U32.HI UR17, URZ, UR17, UR8 ;  /* 0x00000011ff117299 */ /* 0x000fe40008011608 */
[----:B----4-:R-:W-:Y:S02]  /*2890*/  USHF.R.U32.HI UR4, URZ, UR7, UR4 ;  /* 0x00000007ff047299 */ /* 0x010fe40008011604 */
[----:B------:R-:W-:Y:S02]  /*28a0*/  USEL UR5, UR37, UR17, !UP2 ;  /* 0x0000001125057287 */ /* 0x000fe4000d000000 */
[----:B------:R-:W-:-:S04]  /*28b0*/  USEL UR4, UR31, UR4, !UP0 ;  /* 0x000000041f047287 */ /* 0x000fc8000c000000 */
[----:B------:R-:W-:Y:S02]  /*28c0*/  UIADD3 UR7, UPT, UPT, UR5, -UR4, URZ ;  /* 0x8000000405077290 */ /* 0x000fe4000fffe0ff */
[----:B------:R-:W-:Y:S02]  /*28d0*/  UIADD3 UR4, UPT, UPT, -UR5, UR4, URZ ;  /* 0x0000000405047290 */ /* 0x000fe4000fffe1ff */
[----:B------:R-:W-:Y:S02]  /*28e0*/  UIMAD UR31, UR7, UR18, UR31 ;  /* 0x00000012071f72a4 */ /* 0x000fe4000f8e021f */
[----:B------:R-:W-:-:S12]  /*28f0*/  UIMAD UR37, UR4, UR10, UR37 ;  /* 0x0000000a042572a4 */ /* 0x000fd8000f8e0225 */
.L_x_41:
[----:B------:R-:W-:Y:S01]  /*2900*/  VIADD R11, R11, 0x1 ;  /* 0x000000010b0b7836 */ /* 0x000fe20000000000 */
[----:B------:R-:W-:Y:S02]  /*2910*/  R2UR UR5, R55 ;  /* 0x00000000370572ca */ /* 0x000fe400000e0000 */
[----:B------:R-:W-:Y:S02]  /*2920*/  R2UR UR4, R54 ;  /* 0x00000000360472ca */ /* 0x000fe400000e0000 */
[C---:B------:R-:W-:Y:S02]  /*2930*/  ISETP.NE.AND P0, PT, R11.reuse, 0x2, PT ;  /* 0x000000020b00780c */ /* 0x040fe40003f05270 */
[----:B------:R-:W-:Y:S02]  /*2940*/  PLOP3.LUT P1, PT, PT, PT, PT, 0x80, 0x8 ;  /* 0x000000000008781c */ /* 0x000fe40003f2f070 */
[----:B-1----:R-:W-:Y:S02]  /*2950*/  SEL R0, RZ, 0x1, P0 ;  /* 0x00000001ff007807 */ /* 0x002fe40000000000 */
[----:B------:R-:W-:-:S02]  /*2960*/  SEL R11, R11, RZ, P0 ;  /* 0x000000ff0b0b7207 */ /* 0x000fc40000000000 */
[----:B------:R-:W-:Y:S01]  /*2970*/  LOP3.LUT R10, R10, R0, RZ, 0x3c, !PT ;  /* 0x000000000a0a7212 */ /* 0x000fe200078e3cff */
[----:B------:R-:W-:Y:S02]  /*2980*/  UIADD3 UR20, UPT, UPT, UR37, UR5, URZ ;  /* 0x0000000525147290 */ /* 0x000fe4000fffe0ff */
[----:B------:R-:W-:Y:S01]  /*2990*/  UIADD3 UR32, UPT, UPT, UR31, UR4, URZ ;  /* 0x000000041f207290 */ /* 0x000fe2000fffe0ff */
[----:B------:R-:W-:Y:S11]  /*29a0*/  BRA.U UP1, `(.L_x_42) ;  /* 0xfffffff101387547 */ /* 0x000ff6000b83ffff */
[----:B------:R-:W-:Y:S01]  /*29b0*/  UIADD3 UR13, UPT, UPT, UR13, 0x20, URZ ;  /* 0x000000200d0d7890 */ /* 0x000fe2000fffe0ff */
[----:B------:R-:W-:-:S03]  /*29c0*/  SHF.L.U32 R2, R12, 0x1f, RZ ;  /* 0x0000001f0c027819 */ /* 0x000fc600000006ff */
[----:B------:R-:W-:-:S09]  /*29d0*/  ULEA UR4, UR6, UR13, 0x3 ;  /* 0x0000000d06047291 */ /* 0x000fd2000f8e18ff */
[----:B------:R-:W1:Y:S02]  /*29e0*/  SYNCS.PHASECHK.TRANS64.TRYWAIT P0, [UR4], R2 ;  /* 0x00000002ff0075a7 */ /* 0x000e640008001104 */
[----:B-1----:R-:W-:Y:S05]  /*29f0*/  @!P0 BRA `(.L_x_43) ;  /* 0x0000009800248947 */ /* 0x002fea0003800000 */
.L_x_190:
[----:B------:R-:W-:-:S04]  /*2a00*/  UIADD3 UR4, UPT, UPT, UR6, 0x1, URZ ;  /* 0x0000000106047890 */ /* 0x000fc8000fffe0ff */
[----:B------:R-:W-:-:S04]  /*2a10*/  UISETP.NE.AND UP0, UPT, UR4, 0x4, UPT ;  /* 0x000000040400788c */ /* 0x000fc8000bf05270 */
[----:B------:R-:W-:Y:S02]  /*2a20*/  USEL UR6, URZ, 0x1, UP0 ;  /* 0x00000001ff067887 */ /* 0x000fe40008000000 */
[----:B------:R-:W-:-:S04]  /*2a30*/  USEL UR4, UR4, URZ, UP0 ;  /* 0x000000ff04047287 */ /* 0x000fc80008000000 */
[----:B------:R-:W-:Y:S01]  /*2a40*/  ULEA UR5, UR4, UR13, 0x3 ;  /* 0x0000000d04057291 */ /* 0x000fe2000f8e18ff */
[----:B-1----:R-:W-:-:S04]  /*2a50*/  LOP3.LUT R2, R12, UR6, RZ, 0x3c, !PT ;  /* 0x000000060c027c12 */ /* 0x002fc8000f8e3cff */
[----:B------:R-:W-:-:S04]  /*2a60*/  SHF.L.U32 R3, R2, 0x1f, RZ ;  /* 0x0000001f02037819 */ /* 0x000fc800000006ff */
[----:B------:R-:W1:Y:S02]  /*2a70*/  SYNCS.PHASECHK.TRANS64.TRYWAIT P0, [UR5], R3 ;  /* 0x00000003ff0075a7 */ /* 0x000e640008001105 */
[----:B-1----:R-:W-:Y:S05]  /*2a80*/  @!P0 BRA `(.L_x_44) ;  /* 0x0000009800188947 */ /* 0x002fea0003800000 */
.L_x_192:
[----:B------:R-:W-:-:S04]  /*2a90*/  UIADD3 UR4, UPT, UPT, UR4, 0x1, URZ ;  /* 0x0000000104047890 */ /* 0x000fc8000fffe0ff */
[----:B------:R-:W-:-:S04]  /*2aa0*/  UISETP.NE.AND UP0, UPT, UR4, 0x4, UPT ;  /* 0x000000040400788c */ /* 0x000fc8000bf05270 */
[----:B------:R-:W-:Y:S02]  /*2ab0*/  USEL UR6, URZ, 0x1, UP0 ;  /* 0x00000001ff067887 */ /* 0x000fe40008000000 */
[----:B------:R-:W-:-:S04]  /*2ac0*/  USEL UR4, UR4, URZ, UP0 ;  /* 0x000000ff04047287 */ /* 0x000fc80008000000 */
[----:B------:R-:W-:Y:S01]  /*2ad0*/  ULEA UR5, UR4, UR13, 0x3 ;  /* 0x0000000d04057291 */ /* 0x000fe2000f8e18ff */
[----:B------:R-:W-:-:S04]  /*2ae0*/  LOP3.LUT R2, R2, UR6, RZ, 0x3c, !PT ;  /* 0x0000000602027c12 */ /* 0x000fc8000f8e3cff */
[----:B-1----:R-:W-:-:S04]  /*2af0*/  SHF.L.U32 R3, R2, 0x1f, RZ ;  /* 0x0000001f02037819 */ /* 0x002fc800000006ff */
[----:B------:R-:W1:Y:S02]  /*2b00*/  SYNCS.PHASECHK.TRANS64.TRYWAIT P0, [UR5], R3 ;  /* 0x00000003ff0075a7 */ /* 0x000e640008001105 */
[----:B-1----:R-:W-:Y:S05]  /*2b10*/  @!P0 BRA `(.L_x_45) ;  /* 0x00000098000c8947 */ /* 0x002fea0003800000 */
.L_x_194:
[----:B------:R-:W-:-:S04]  /*2b20*/  UIADD3 UR4, UPT, UPT, UR4, 0x1, URZ ;  /* 0x0000000104047890 */ /* 0x000fc8000fffe0ff */
[----:B------:R-:W-:-:S04]  /*2b30*/  UISETP.NE.AND UP0, UPT, UR4, 0x4, UPT ;  /* 0x000000040400788c */ /* 0x000fc8000bf05270 */
[----:B------:R-:W-:Y:S02]  /*2b40*/  USEL UR5, URZ, 0x1, UP0 ;  /* 0x00000001ff057887 */ /* 0x000fe40008000000 */
[----:B------:R-:W-:-:S04]  /*2b50*/  USEL UR4, UR4, URZ, UP0 ;  /* 0x000000ff04047287 */ /* 0x000fc80008000000 */
[----:B------:R-:W-:Y:S01]  /*2b60*/  ULEA UR4, UR4, UR13, 0x3 ;  /* 0x0000000d04047291 */ /* 0x000fe2000f8e18ff */
[----:B------:R-:W-:-:S04]  /*2b70*/  LOP3.LUT R2, R2, UR5, RZ, 0x3c, !PT ;  /* 0x0000000502027c12 */ /* 0x000fc8000f8e3cff */
[----:B------:R-:W-:Y:S01]  /*2b80*/  SHF.L.U32 R2, R2, 0x1f, RZ ;  /* 0x0000001f02027819 */ /* 0x000fe200000006ff */
[----:B-1----:R-:W-:-:S07]  /*2b90*/  IMAD.U32 R0, RZ, RZ, UR4 ;  /* 0x00000004ff007e24 */ /* 0x002fce000f8e00ff */
.L_x_46:
[----:B-1----:R1:W2:Y:S02]  /*2ba0*/  SYNCS.PHASECHK.TRANS64.TRYWAIT P0, [R0+URZ], R2 ;  /* 0x00000002000075a7 */ /* 0x0022a400080011ff */
[----:B--2---:R-:W-:Y:S05]  /*2bb0*/  @!P0 NANOSLEEP.SYNCS 0x989680 ;  /* 0x009896800000895d */ /* 0x004fea0003900000 */
[----:B------:R-:W2:Y:S02]  /*2bc0*/  @!P0 SYNCS.PHASECHK.TRANS64 P0, [R0+URZ], R2 ;  /* 0x00000002000085a7 */ /* 0x000ea400080010ff */
[----:B--2---:R-:W-:Y:S05]  /*2bd0*/  @P0 EXIT ;  /* 0x000000000000094d */ /* 0x004fea0003800000 */
[----:B------:R-:W-:Y:S05]  /*2be0*/  BRA `(.L_x_46) ;  /* 0xfffffffc00ec7947 */ /* 0x000fea000383ffff */
.L_x_22:
[----:B------:R-:W1:Y:S02]  /*2bf0*/  S2UR UR4, SR_CgaCtaId ;  /* 0x00000000000479c3 */ /* 0x000e640000008800 */
[----:B-1----:R-:W-:-:S04]  /*2c00*/  UISETP.NE.AND UP0, UPT, UR4, URZ, UPT ;  /* 0x000000ff0400728c */ /* 0x002fc8000bf05270 */
[----:B------:R-:W-:-:S09]  /*2c10*/  UISETP.NE.OR UP0, UPT, UR13, 0x1, UP0 ;  /* 0x000000010d00788c */ /* 0x000fd20008705670 */
[----:B------:R-:W-:Y:S05]  /*2c20*/  BRA.U UP0, `(.L_x_47) ;  /* 0x00000005004c7547 */ /* 0x000fea000b800000 */
[----:B------:R-:W1:Y:S01]  /*2c30*/  S2UR UR5, SR_CgaCtaId ;  /* 0x00000000000579c3 */ /* 0x000e620000008800 */
[----:B------:R-:W-:Y:S01]  /*2c40*/  UMOV UR4, 0x400 ;  /* 0x0000040000047882 */ /* 0x000fe20000000000 */
[----:B------:R-:W-:Y:S01]  /*2c50*/  ISETP.GE.U32.AND P2, PT, R3, 0x4, PT ;  /* 0x000000040300780c */ /* 0x000fe20003f46070 */
[----:B------:R-:W-:Y:S01]  /*2c60*/  IMAD.MOV.U32 R12, RZ, RZ, 0x1 ;  /* 0x00000001ff0c7424 */ /* 0x000fe200078e00ff */
[----:B------:R-:W-:Y:S02]  /*2c70*/  CS2R R10, SRZ ;  /* 0x00000000000a7805 */ /* 0x000fe4000001ff00 */
[----:B------:R-:W-:Y:S01]  /*2c80*/  CS2R R8, SRZ ;  /* 0x0000000000087805 */ /* 0x000fe2000001ff00 */
[----:B-1----:R-:W-:-:S03]  /*2c90*/  ULEA UR6, UR5, UR4, 0x18 ;  /* 0x0000000405067291 */ /* 0x002fc6000f8ec0ff */
[----:B------:R-:W-:-:S09]  /*2ca0*/  UMOV UR5, URZ ;  /* 0x000000ff00057c82 */ /* 0x000fd20008000000 */
.L_x_51:
[----:B------:R-:W-:Y:S02]  /*2cb0*/  LEA R0, R8, UR6, 0x3 ;  /* 0x0000000608007c11 */ /* 0x000fe4000f8e18ff */
[----:B------:R-:W-:-:S03]  /*2cc0*/  SHF.L.U32 R4, R9, 0x1f, RZ ;  /* 0x0000001f09047819 */ /* 0x000fc600000006ff */
[----:B------:R-:W-:Y:S01]  /*2cd0*/  VIADD R5, R0, 0x100 ;  /* 0x0000010000057836 */ /* 0x000fe20000000000 */
[----:B------:R-:W1:Y:S02]  /*2ce0*/  SYNCS.PHASECHK.TRANS64.TRYWAIT P0, [R0+URZ+0xf0], R4 ;  /* 0x0000f004000075a7 */ /* 0x000e6400080011ff */
[----:B-1----:R-:W-:Y:S05]  /*2cf0*/  @!P0 BRA `(.L_x_48) ;  /* 0x0000009400ac8947 */ /* 0x002fea0003800000 */
.L_x_195:
[----:B------:R-:W-:Y:S01]  /*2d00*/  ULEA UR4, UR5, UR6, 0x3 ;  /* 0x0000000605047291 */ /* 0x000fe2000f8e18ff */
[----:B-1----:R-:W-:Y:S01]  /*2d10*/  PRMT R0, RZ, 0x654, R5 ;  /* 0x00000654ff007816 */ /* 0x002fe20000000005 */
[----:B------:R-:W-:Y:S01]  /*2d20*/  @!P2 IMAD.MOV.U32 R4, RZ, RZ, 0x10 ;  /* 0x00000010ff04a424 */ /* 0x000fe200078e00ff */
[----:B------:R-:W-:Y:S01]  /*2d30*/  SHF.L.U32 R5, R12, 0x1f, RZ ;  /* 0x0000001f0c057819 */ /* 0x000fe200000006ff */
[----:B------:R-:W-:Y:S01]  /*2d40*/  UIADD3 UR7, UPT, UPT, UR4, 0x90, URZ ;  /* 0x0000009004077890 */ /* 0x000fe2000fffe0ff */
[----:B------:R1:W-:Y:S05]  /*2d50*/  SYNCS.ARRIVE.TRANS64.RED.A1T0 RZ, [R0+URZ], RZ ;  /* 0x000000ff00ff79a7 */ /* 0x0003ea00081004ff */
[----:B------:R-:W-:Y:S01]  /*2d60*/  IMAD.U32 R6, RZ, RZ, UR7 ;  /* 0x00000007ff067e24 */ /* 0x000fe2000f8e00ff */
[----:B------:R-:W2:Y:S04]  /*2d70*/  SYNCS.PHASECHK.TRANS64.TRYWAIT P0, [UR4+0xa0], R5 ;  /* 0x0000a005ff0075a7 */ /* 0x000ea80008001104 */
[----:B------:R-:W-:Y:S01]  /*2d80*/  PRMT R6, R3, 0x654, R6 ;  /* 0x0000065403067816 */ /* 0x000fe20000000006 */
[----:B-12---:R-:W-:Y:S06]  /*2d90*/  @!P0 BRA `(.L_x_49) ;  /* 0x0000009400988947 */ /* 0x006fec0003800000 */
.L_x_197:
[----:B------:R-:W-:Y:S01]  /*2da0*/  ULEA UR8, UR5, UR6, 0x4 ;  /* 0x0000000605087291 */ /* 0x000fe2000f8e20ff */
[----:B------:R-:W-:Y:S01]  /*2db0*/  SEL R2, R6, R2, !P2 ;  /* 0x0000000206027207 */ /* 0x000fe20005000000 */
[----:B------:R-:W-:Y:S01]  /*2dc0*/  UIADD3 UR9, UPT, UPT, UR4, 0x90, URZ ;  /* 0x0000009004097890 */ /* 0x000fe2000fffe0ff */
[----:B-1----:R-:W-:Y:S01]  /*2dd0*/  LEA R0, R11, UR6, 0x3 ;  /* 0x000000060b007c11 */ /* 0x002fe2000f8e18ff */
[----:B------:R-:W-:Y:S01]  /*2de0*/  UIADD3 UR8, UPT, UPT, UR8, 0x120, URZ ;  /* 0x0000012008087890 */ /* 0x000fe2000fffe0ff */
[----:B------:R1:W-:Y:S01]  /*2df0*/  @!P2 SYNCS.ARRIVE.TRANS64.RED RZ, [R2+URZ], R4 ;  /* 0x0000000402ffa9a7 */ /* 0x0003e200080004ff */
[----:B------:R-:W-:Y:S01]  /*2e00*/  UIADD3 UR4, UPT, UPT, UR5, 0x1, URZ ;  /* 0x0000000105047890 */ /* 0x000fe2000fffe0ff */
[----:B------:R-:W-:-:S03]  /*2e10*/  VIADD R8, R8, 0x1 ;  /* 0x0000000108087836 */ /* 0x000fc60000000000 */
[----:B------:R-:W-:Y:S02]  /*2e20*/  UISETP.NE.AND UP0, UPT, UR4, 0x2, UPT ;  /* 0x000000020400788c */ /* 0x000fe4000bf05270 */
[----:B------:R-:W-:Y:S01]  /*2e30*/  ISETP.NE.AND P0, PT, R8, 0x2, PT ;  /* 0x000000020800780c */ /* 0x000fe20003f05270 */
[----:B------:R-:W-:Y:S06]  /*2e40*/  UGETNEXTWORKID.BROADCAST [UR8], [UR9] ;  /* 0x00000000080073ca */ /* 0x000fec0008000100 */
[----:B------:R-:W-:Y:S02]  /*2e50*/  USEL UR7, URZ, 0x1, UP0 ;  /* 0x00000001ff077887 */ /* 0x000fe40008000000 */
[----:B------:R-:W-:-:S04]  /*2e60*/  USEL UR5, UR4, URZ, UP0 ;  /* 0x000000ff04057287 */ /* 0x000fc80008000000 */
[----:B------:R-:W-:Y:S02]  /*2e70*/  LOP3.LUT R12, R12, UR7, RZ, 0x3c, !PT ;  /* 0x000000070c0c7c12 */ /* 0x000fe4000f8e3cff */
[----:B-1----:R-:W-:-:S04]  /*2e80*/  SHF.L.U32 R4, R10, 0x1f, RZ ;  /* 0x0000001f0a047819 */ /* 0x002fc800000006ff */
[----:B------:R-:W1:Y:S02]  /*2e90*/  SYNCS.PHASECHK.TRANS64.TRYWAIT P1, [R0+URZ+0x90], R4 ;  /* 0x00009004000075a7 */ /* 0x000e6400080211ff */
[----:B-1----:R-:W-:Y:S05]  /*2ea0*/  @!P1 BRA `(.L_x_50) ;  /* 0x00000094006c9947 */ /* 0x002fea0003800000 */
.L_x_198:
[C---:B-1----:R-:W-:Y:S01]  /*2eb0*/  LEA R4, R11.reuse, UR6, 0x4 ;  /* 0x000000060b047c11 */ /* 0x042fe2000f8e20ff */
[----:B------:R-:W-:Y:S01]  /*2ec0*/  VIADD R0, R0, 0xa0 ;  /* 0x000000a000007836 */ /* 0x000fe20000000000 */
[----:B------:R-:W-:Y:S01]  /*2ed0*/  SEL R8, R8, RZ, P0 ;  /* 0x000000ff08087207 */ /* 0x000fe20000000000 */
[----:B------:R-:W-:-:S03]  /*2ee0*/  VIADD R11, R11, 0x1 ;  /* 0x000000010b0b7836 */ /* 0x000fc60000000000 */
[----:B------:R-:W1:Y:S01]  /*2ef0*/  LDS.128 R4, [R4+0x120] ;  /* 0x0001200004047984 */ /* 0x000e620000000c00 */
[----:B------:R-:W-:Y:S02]  /*2f00*/  PRMT R0, RZ, 0x654, R0 ;  /* 0x00000654ff007816 */ /* 0x000fe40000000000 */
[C---:B------:R-:W-:Y:S01]  /*2f10*/  ISETP.NE.AND P1, PT, R11.reuse, 0x2, PT ;  /* 0x000000020b00780c */ /* 0x040fe20003f25270 */
[----:B------:R-:W-:Y:S01]  /*2f20*/  @!PT LDS RZ, [RZ] ;  /* 0x00000000fffff984 */ /* 0x000fe20000000800 */
[----:B------:R-:W-:Y:S01]  /*2f30*/  @!PT LDS RZ, [RZ] ;  /* 0x00000000fffff984 */ /* 0x000fe20000000800 */
[----:B------:R-:W-:Y:S01]  /*2f40*/  @!PT LDS RZ, [RZ] ;  /* 0x00000000fffff984 */ /* 0x000fe20000000800 */
[----:B------:R-:W-:Y:S01]  /*2f50*/  @!PT LDS RZ, [RZ] ;  /* 0x00000000fffff984 */ /* 0x000fe20000000800 */
[----:B------:R2:W-:Y:S06]  /*2f60*/  MEMBAR.ALL.CTA ;  /* 0x0000000000007992 */ /* 0x0005ec0000008000 */
[----:B--2---:R-:W2:Y:S01]  /*2f70*/  FENCE.VIEW.ASYNC.S ;  /* 0x00000000000073c6 */ /* 0x004ea20000000000 */
[----:B------:R-:W-:Y:S01]  /*2f80*/  SEL R11, R11, RZ, P1 ;  /* 0x000000ff0b0b7207 */ /* 0x000fe20000800000 */
[----:B--2---:R2:W-:Y:S01]  /*2f90*/  SYNCS.ARRIVE.TRANS64.RED.A1T0 RZ, [R0+URZ], RZ ;  /* 0x000000ff00ff79a7 */ /* 0x0045e200081004ff */
[----:B-1----:R-:W-:-:S02]  /*2fa0*/  LOP3.LUT P3, RZ, R6, 0x1, RZ, 0xc0, !PT ;  /* 0x0000000106ff7812 */ /* 0x002fc4000786c0ff */
[----:B------:R-:W-:-:S04]  /*2fb0*/  SEL R4, RZ, 0x1, P1 ;  /* 0x00000001ff047807 */ /* 0x000fc80000800000 */
[----:B------:R-:W-:Y:S02]  /*2fc0*/  LOP3.LUT R10, R10, R4, RZ, 0x3c, !PT ;  /* 0x000000040a0a7212 */ /* 0x000fe400078e3cff */
[----:B--2---:R-:W-:-:S04]  /*2fd0*/  SEL R0, RZ, 0x1, P0 ;  /* 0x00000001ff007807 */ /* 0x004fc80000000000 */
[----:B------:R-:W-:Y:S01]  /*2fe0*/  LOP3.LUT R9, R9, R0, RZ, 0x3c, !PT ;  /* 0x0000000009097212 */ /* 0x000fe200078e3cff */
[----:B------:R-:W-:Y:S06]  /*2ff0*/  @P3 BRA `(.L_x_51) ;  /* 0xfffffffc002c3947 */ /* 0x000fec000383ffff */
[----:B------:R-:W-:Y:S01]  /*3000*/  ULEA UR4, UR5, UR6, 0x3 ;  /* 0x0000000605047291 */ /* 0x000fe2000f8e18ff */
[----:B------:R-:W-:-:S08]  /*3010*/  SHF.L.U32 R2, R12, 0x1f, RZ ;  /* 0x0000001f0c027819 */ /* 0x000fd000000006ff */
[----:B------:R-:W1:Y:S02]  /*3020*/  SYNCS.PHASECHK.TRANS64 P0, [UR4+0xa0], R2 ;  /* 0x0000a002ff0075a7 */ /* 0x000e640008001004 */
[----:B-1----:R-:W-:Y:S05]  /*3030*/  @P0 BRA `(.L_x_52) ;  /* 0x0000000000080947 */ /* 0x002fea0003800000 */
[----:B------:R-:W1:Y:S02]  /*3040*/  SYNCS.PHASECHK.TRANS64.TRYWAIT P0, [UR4+0xa0], R2 ;  /* 0x0000a002ff0075a7 */ /* 0x000e640008001104 */
[----:B-1----:R-:W-:Y:S05]  /*3050*/  @!P0 BRA `(.L_x_53) ;  /* 0x0000009400148947 */ /* 0x002fea0003800000 */
.L_x_52:
[----:B------:R-:W-:-:S04]  /*3060*/  UIADD3 UR7, UPT, UPT, UR5, 0x1, URZ ;  /* 0x0000000105077890 */ /* 0x000fc8000fffe0ff */
[----:B------:R-:W-:-:S04]  /*3070*/  UISETP.NE.AND UP0, UPT, UR7, 0x2, UPT ;  /* 0x000000020700788c */ /* 0x000fc8000bf05270 */
[----:B------:R-:W-:Y:S02]  /*3080*/  USEL UR8, URZ, 0x1, UP0 ;  /* 0x00000001ff087887 */ /* 0x000fe40008000000 */
[----:B------:R-:W-:-:S04]  /*3090*/  USEL UR7, UR7, URZ, UP0 ;  /* 0x000000ff07077287 */ /* 0x000fc80008000000 */
[----:B------:R-:W-:Y:S01]  /*30a0*/  ULEA UR7, UR7, UR6, 0x3 ;  /* 0x0000000607077291 */ /* 0x000fe2000f8e18ff */
[----:B-1----:R-:W-:-:S04]  /*30b0*/  LOP3.LUT R2, R12, UR8, RZ, 0x3c, !PT ;  /* 0x000000080c027c12 */ /* 0x002fc8000f8e3cff */
[----:B------:R-:W-:-:S04]  /*30c0*/  SHF.L.U32 R0, R2, 0x1f, RZ ;  /* 0x0000001f02007819 */ /* 0x000fc800000006ff */
[----:B------:R-:W1:Y:S02]  /*30d0*/  SYNCS.PHASECHK.TRANS64 P0, [UR7+0xa0], R0 ;  /* 0x0000a000ff0075a7 */ /* 0x000e640008001007 */
[----:B-1----:R-:W-:Y:S05]  /*30e0*/  @P0 EXIT ;  /* 0x000000000000094d */ /* 0x002fea0003800000 */
[----:B------:R-:W-:Y:S02]  /*30f0*/  SHF.L.U32 R2, R2, 0x1f, RZ ;  /* 0x0000001f02027819 */ /* 0x000fe400000006ff */
[----:B------:R-:W-:-:S07]  /*3100*/  MOV R0, UR7 ;  /* 0x0000000700007c02 */ /* 0x000fce0008000f00 */
.L_x_54:
[----:B-1----:R1:W2:Y:S02]  /*3110*/  SYNCS.PHASECHK.TRANS64.TRYWAIT P0, [R0+URZ+0xa0], R2 ;  /* 0x0000a002000075a7 */ /* 0x0022a400080011ff */
[----:B--2---:R-:W-:Y:S05]  /*3120*/  @!P0 NANOSLEEP.SYNCS 0x989680 ;  /* 0x009896800000895d */ /* 0x004fea0003900000 */
[----:B------:R-:W2:Y:S02]  /*3130*/  @!P0 SYNCS.PHASECHK.TRANS64 P0, [R0+URZ+0xa0], R2 ;  /* 0x0000a002000085a7 */ /* 0x000ea400080010ff */
[----:B--2---:R-:W-:Y:S05]  /*3140*/  @P0 EXIT ;  /* 0x000000000000094d */ /* 0x004fea0003800000 */
[----:B------:R-:W-:Y:S05]  /*3150*/  BRA `(.L_x_54) ;  /* 0xfffffffc00ec7947 */ /* 0x000fea000383ffff */
.L_x_47:
[----:B------:R-:W-:Y:S05]  /*3160*/  BRA.U UP4, `(.L_x_55) ;  /* 0x0000001104dc7547 */ /* 0x000fea000b800000 */
[----:B------:R-:W1:Y:S01]  /*3170*/  S2UR UR7, SR_CgaCtaId ;  /* 0x00000000000779c3 */ /* 0x000e620000008800 */
[----:B------:R-:W-:Y:S01]  /*3180*/  UMOV UR4, 0x40 ;  /* 0x0000004000047882 */ /* 0x000fe20000000000 */
[----:B------:R-:W-:Y:S01]  /*3190*/  NOP ;  /* 0x0000000000007918 */ /* 0x000fe20000000000 */
[----:B------:R-:W-:Y:S01]  /*31a0*/  UMOV UR6, 0x400 ;  /* 0x0000040000067882 */ /* 0x000fe20000000000 */
[----:B-1----:R-:W-:Y:S02]  /*31b0*/  ULEA UR5, UR7, UR4, 0x18 ;  /* 0x0000000407057291 */ /* 0x002fe4000f8ec0ff */
[----:B------:R-:W-:-:S07]  /*31c0*/  ULEA UR6, UR7, UR6, 0x18 ;  /* 0x0000000607067291 */ /* 0x000fce000f8ec0ff */
[----:B------:R-:W1:Y:S02]  /*31d0*/  LDS.U8 R3, [UR5+0x1c] ;  /* 0x00001c05ff037984 */ /* 0x000e640008000000 */
[----:B-1----:R-:W-:-:S13]  /*31e0*/  ISETP.NE.AND P0, PT, R3, RZ, PT ;  /* 0x000000ff0300720c */ /* 0x002fda0003f05270 */
[----:B------:R-:W-:Y:S05]  /*31f0*/  @P0 BRA `(.L_x_56) ;  /* 0x0000000400080947 */ /* 0x000fea0003800000 */
[----:B------:R-:W-:Y:S02]  /*3200*/  UISETP.NE.U32.AND UP1, UPT, UR47, 0x1, UPT ;  /* 0x000000012f00788c */ /* 0x000fe4000bf25070 */
[----:B------:R-:W-:-:S07]  /*3210*/  UIADD3 UR7, UPT, UPT, UR5, 0x8, URZ ;  /* 0x0000000805077890 */ /* 0x000fce000fffe0ff */
[----:B------:R-:W-:Y:S05]  /*3220*/  BRA.U !UP1, `(.L_x_57) ;  /* 0x00000001099c7547 */ /* 0x000fea000b800000 */
[----:B------:R-:W-:Y:S01]  /*3230*/  ELECT P0, URZ, PT ;  /* 0x0000000000ff782f */ /* 0x000fe20003800000 */
[----:B------:R-:W-:-:S12]  /*3240*/  BSSY B0, `(.L_x_57) ;  /* 0x0000025000007945 */ /* 0x000fd80003800000 */
[----:B------:R-:W-:Y:S05]  /*3250*/  @!P0 BRA `(.L_x_58) ;  /* 0x00000000008c8947 */ /* 0x000fea0003800000 */
[----:B------:R-:W-:-:S05]  /*3260*/  UMOV UR4, 0x10 ;  /* 0x0000001000047882 */ /* 0x000fca0000000000 */
[----:B------:R-:W-:Y:S04]  /*3270*/  DEPBAR.LE SB1, 0x36 ;  /* 0x00009d800000791a */ /* 0x000fe80000000000 */
[----:B------:R-:W1:Y:S02]  /*3280*/  UTCATOMSWS.2CTA.FIND_AND_SET.ALIGN UP0, UR4, UR4 ;  /* 0x00000004000475e3 */ /* 0x000e640008200800 */
[----:B-1----:R-:W-:Y:S01]  /*3290*/  MOV R10, UR4 ;  /* 0x00000004000a7c02 */ /* 0x002fe20008000f00 */
[----:B------:R-:W-:Y:S06]  /*32a0*/  BRA.U UP0, `(.L_x_59) ;  /* 0x0000000100187547 */ /* 0x000fec000b800000 */
.L_x_60:
[----:B------:R-:W-:Y:S05]  /*32b0*/  NANOSLEEP 0x64 ;  /* 0x000000640000795d */ /* 0x000fea0003800000 */
[----:B------:R-:W-:-:S05]  /*32c0*/  UMOV UR4, 0x10 ;  /* 0x0000001000047882 */ /* 0x000fca0000000000 */
[----:B------:R-:W-:Y:S04]  /*32d0*/  DEPBAR.LE SB1, 0x36 ;  /* 0x00009d800000791a */ /* 0x000fe80000000000 */
[----:B------:R-:W1:Y:S02]  /*32e0*/  UTCATOMSWS.2CTA.FIND_AND_SET.ALIGN UP0, UR4, UR4 ;  /* 0x00000004000475e3 */ /* 0x000e640008200800 */
[----:B-1----:R-:W-:Y:S01]  /*32f0*/  MOV R10, UR4 ;  /* 0x00000004000a7c02 */ /* 0x002fe20008000f00 */
[----:B------:R-:W-:Y:S05]  /*3300*/  BRA.U !UP0, `(.L_x_60) ;  /* 0xfffffffd08e87547 */ /* 0x000fea000b83ffff */
.L_x_59:
[----:B------:R-:W1:Y:S01]  /*3310*/  LDS R6, [UR5+0x10] ;  /* 0x00001005ff067984 */ /* 0x000e620008000800 */
[----:B------:R-:W-:Y:S01]  /*3320*/  IMAD.U32 R3, RZ, RZ, UR6 ;  /* 0x00000006ff037e24 */ /* 0x000fe2000f8e00ff */
[----:B------:R-:W-:-:S03]  /*3330*/  MOV R4, UR46 ;  /* 0x0000002e00047c02 */ /* 0x000fc60008000f00 */
[----:B------:R-:W-:Y:S01]  /*3340*/  VIADD R3, R3, 0x140 ;  /* 0x0000014003037836 */ /* 0x000fe20000000000 */
[----:B-1----:R-:W-:-:S04]  /*3350*/  SHF.L.U32 R6, R6, 0x1f, RZ ;  /* 0x0000001f06067819 */ /* 0x002fc800000006ff */
[----:B------:R-:W1:Y:S02]  /*3360*/  SYNCS.PHASECHK.TRANS64.TRYWAIT P0, [UR5+0x8], R6 ;  /* 0x00000806ff0075a7 */ /* 0x000e640008001105 */
[----:B-1----:R-:W-:Y:S05]  /*3370*/  @P0 BRA `(.L_x_61) ;  /* 0x0000000000080947 */ /* 0x002fea0003800000 */
[----:B------:R-:W1:Y:S02]  /*3380*/  SYNCS.PHASECHK.TRANS64.TRYWAIT P0, [UR5+0x8], R6 ;  /* 0x00000806ff0075a7 */ /* 0x000e640008001105 */
[----:B-1----:R-:W-:Y:S05]  /*3390*/  @!P0 BRA `(.L_x_62) ;  /* 0x00000090005c8947 */ /* 0x002fea0003800000 */
.L_x_61:
[----:B------:R-:W-:Y:S01]  /*33a0*/  PRMT R4, R4, 0x654, R3 ;  /* 0x0000065404047816 */ /* 0x000fe20000000003 */
[----:B------:R-:W-:Y:S01]  /*33b0*/  HFMA2 R3, -RZ, RZ, 0, 5.9604644775390625e-08 ;  /* 0x00000001ff037431 */ /* 0x000fe200000001ff */
[----:B------:R-:W-:Y:S01]  /*33c0*/  UPRMT UR4, UR46, 0x654, UR7 ;  /* 0x000006542e047896 */ /* 0x000fe20008000007 */
[----:B------:R-:W-:Y:S02]  /*33d0*/  IMAD.MOV.U32 R8, RZ, RZ, 0xffff ;  /* 0x0000ffffff087424 */ /* 0x000fe400078e00ff */
[----:B-1----:R-:W-:Y:S02]  /*33e0*/  IMAD.MOV.U32 R6, RZ, RZ, 0x4 ;  /* 0x00000004ff067424 */ /* 0x002fe400078e00ff */
[----:B------:R-:W-:Y:S01]  /*33f0*/  IMAD.SHL.U32 R9, R10, 0x20, RZ ;  /* 0x000000200a097824 */ /* 0x000fe200078e00ff */
[----:B------:R-:W-:Y:S02]  /*3400*/  MOV R5, UR4 ;  /* 0x0000000400057c02 */ /* 0x000fe40008000f00 */
[-C--:B------:R-:W-:Y:S01]  /*3410*/  SHF.L.U32 R8, R8, R10.reuse, RZ ;  /* 0x0000000a08087219 */ /* 0x080fe200000006ff */
[----:B------:R1:W-:Y:S01]  /*3420*/  SYNCS.ARRIVE.TRANS64.RED RZ, [UR4], R6 ;  /* 0x00000006ffff79a7 */ /* 0x0003e20008000404 */
[----:B------:R-:W-:Y:S01]  /*3430*/  SHF.L.U32 R7, R3, R10, RZ ;  /* 0x0000000a03077219 */ /* 0x000fe200000006ff */
[----:B------:R1:W-:Y:S04]  /*3440*/  STS [UR6+0x140], R9 ;  /* 0x00014009ff007988 */ /* 0x0003e80008000806 */
[----:B------:R1:W-:Y:S04]  /*3450*/  STAS [R4.64], R10 ;  /* 0x0000000a04007dbd */ /* 0x0003e8000c0008ff */
[----:B------:R1:W-:Y:S04]  /*3460*/  ATOMS.OR RZ, [UR5+0x14], R8 ;  /* 0x00001408ffff798c */ /* 0x0003e8000b000005 */
[----:B------:R1:W-:Y:S04]  /*3470*/  ATOMS.OR RZ, [UR5+0x18], R7 ;  /* 0x00001807ffff798c */ /* 0x0003e8000b000005 */
[----:B------:R1:W-:Y:S02]  /*3480*/  ATOMS.XOR RZ, [UR5+0x10], R3 ;  /* 0x00001003ffff798c */ /* 0x0003e4000b800005 */
.L_x_58:
[----:B------:R-:W-:Y:S05]  /*3490*/  BSYNC B0 ;  /* 0x0000000000007941 */ /* 0x000fea0003800000 */
.L_x_57:
[----:B------:R-:W-:Y:S05]  /*34a0*/  BRA.U UP1, `(.L_x_63) ;  /* 0x00000001016c7547 */ /* 0x000fea000b800000 */
[----:B------:R-:W-:-:S03]  /*34b0*/  UMOV UR4, 0xffffffff ;  /* 0xffffffff00047882 */ /* 0x000fc60000000000 */
[----:B------:R-:W-:Y:S05]  /*34c0*/  BRA.DIV UR4, `(.L_x_64) ;  /* 0x0000009204287947 */ /* 0x000fea000b800000 */
[----:B------:R-:W-:-:S13]  /*34d0*/  ELECT P0, URZ, PT ;  /* 0x0000000000ff782f */ /* 0x000fda0003800000 */
.L_x_202:
[----:B------:R-:W-:Y:S05]  /*34e0*/  @!P0 BRA `(.L_x_63) ;  /* 0x00000000005c8947 */ /* 0x000fea0003800000 */
[----:B-1----:R-:W1:Y:S02]  /*34f0*/  LDS R4, [UR5+0x10] ;  /* 0x00001005ff047984 */ /* 0x002e640008000800 */
[----:B-1----:R-:W-:-:S04]  /*3500*/  SHF.L.U32 R4, R4, 0x1f, RZ ;  /* 0x0000001f04047819 */ /* 0x002fc800000006ff */
[----:B------:R-:W1:Y:S02]  /*3510*/  SYNCS.PHASECHK.TRANS64.TRYWAIT P0, [UR5+0x8], R4 ;  /* 0x00000804ff0075a7 */ /* 0x000e640008001105 */
[----:B-1----:R-:W-:Y:S05]  /*3520*/  @P0 BRA `(.L_x_65) ;  /* 0x0000000000080947 */ /* 0x002fea0003800000 */
[----:B------:R-:W1:Y:S02]  /*3530*/  SYNCS.PHASECHK.TRANS64.TRYWAIT P0, [UR5+0x8], R4 ;  /* 0x00000804ff0075a7 */ /* 0x000e640008001105 */
[----:B-1----:R-:W-:Y:S05]  /*3540*/  @!P0 BRA `(.L_x_66) ;  /* 0x00000090002c8947 */ /* 0x002fea0003800000 */
.L_x_65:
[----:B------:R-:W2:Y:S01]  /*3550*/  LDS R6, [UR6+0x140] ;  /* 0x00014006ff067984 */ /* 0x000ea20008000800 */
[----:B-1----:R-:W-:Y:S02]  /*3560*/  HFMA2 R3, -RZ, RZ, 0, 5.9604644775390625e-08 ;  /* 0x00000001ff037431 */ /* 0x002fe400000001ff */
[----:B------:R-:W-:Y:S01]  /*3570*/  IMAD.MOV.U32 R4, RZ, RZ, 0xffff ;  /* 0x0000ffffff047424 */ /* 0x000fe200078e00ff */
[----:B------:R-:W-:Y:S01]  /*3580*/  UPRMT UR4, UR46, 0x654, UR7 ;  /* 0x000006542e047896 */ /* 0x000fe20008000007 */
[----:B--2---:R-:W-:-:S03]  /*3590*/  IMAD.SHL.U32 R5, R6, 0x20, RZ ;  /* 0x0000002006057824 */ /* 0x004fc600078e00ff */
[-C--:B------:R-:W-:Y:S02]  /*35a0*/  SHF.L.U32 R4, R4, R6.reuse, RZ ;  /* 0x0000000604047219 */ /* 0x080fe400000006ff */
[----:B------:R-:W-:Y:S01]  /*35b0*/  SHF.L.U32 R6, R3, R6, RZ ;  /* 0x0000000603067219 */ /* 0x000fe200000006ff */
[----:B------:R2:W-:Y:S04]  /*35c0*/  STS [UR6+0x140], R5 ;  /* 0x00014005ff007988 */ /* 0x0005e80008000806 */
[----:B------:R2:W-:Y:S04]  /*35d0*/  ATOMS.OR RZ, [UR5+0x14], R4 ;  /* 0x00001404ffff798c */ /* 0x0005e8000b000005 */
[----:B------:R2:W-:Y:S01]  /*35e0*/  ATOMS.OR RZ, [UR5+0x18], R6 ;  /* 0x00001806ffff798c */ /* 0x0005e2000b000005 */
[----:B------:R-:W-:Y:S03]  /*35f0*/  SYNCS.ARRIVE.TRANS64.RED.A1T0 RZ, [UR4], RZ ;  /* 0x000000ffffff79a7 */ /* 0x000fe60008100404 */
[----:B------:R2:W-:Y:S01]  /*3600*/  ATOMS.XOR RZ, [UR5+0x10], R3 ;  /* 0x00001003ffff798c */ /* 0x0005e2000b800005 */
[----:B------:R-:W-:Y:S05]  /*3610*/  BRA `(.L_x_63) ;  /* 0x0000000000107947 */ /* 0x000fea0003800000 */
.L_x_56:
[----:B------:R-:W-:Y:S02]  /*3620*/  MOV R3, 0xffffffff ;  /* 0xffffffff00037802 */ /* 0x000fe40000000f00 */
[----:B------:R-:W-:-:S03]  /*3630*/  MOV R4, 0x3660 ;  /* 0x0000366000047802 */ /* 0x000fc60000000f00 */
[----:B------:R1:W-:Y:S04]  /*3640*/  STS [UR6+0x140], R3 ;  /* 0x00014003ff007988 */ /* 0x0003e80008000806 */
[----:B-1---5:R-:W-:Y:S05]  /*3650*/  CALL.REL.NOINC `($__internal_1_$__cuda_sm10x_tcgen05_guardrail_trap_phase_invalid_during_alloc) ;  /* 0x0000009800b07944 */ /* 0x022fea0003c00000 */
.L_x_63:
[----:B------:R-:W-:Y:S05]  /*3660*/  WARPSYNC.ALL ;  /* 0x0000000000007948 */ /* 0x000fea0003800000 */
[----:B------:R-:W3:Y:S01]  /*3670*/  S2UR UR4, SR_CgaCtaId ;  /* 0x00000000000479c3 */ /* 0x000ee20000008800 */
[----:B------:R-:W-:Y:S01]  /*3680*/  UMOV UR26, 0x400 ;  /* 0x00000400001a7882 */ /* 0x000fe20000000000 */
[----:B------:R-:W-:-:S06]  /*3690*/  NOP ;  /* 0x0000000000007918 */ /* 0x000fcc0000000000 */
[----:B------:R-:W-:Y:S06]  /*36a0*/  BAR.ARV 0x6, 0xa0 ;  /* 0x0182800000007b1d */ /* 0x000fec0000002000 */
[----:B------:R-:W4:Y:S01]  /*36b0*/  LDCU UR6, c[0x0][0x38c] ;  /* 0x00007180ff0677ac */ /* 0x000f220008000800 */
[----:B------:R-:W-:Y:S01]  /*36c0*/  LOP3.LUT R0, R0, 0xffff, RZ, 0xc0, !PT ;  /* 0x0000ffff00007812 */ /* 0x000fe200078ec0ff */
[----:B-1----:R-:W-:Y:S01]  /*36d0*/  IMAD.MOV.U32 R9, RZ, RZ, 0x1 ;  /* 0x00000001ff097424 */ /* 0x002fe200078e00ff */
[----:B------:R-:W-:Y:S01]  /*36e0*/  LOP3.LUT R2, R2, 0xffff, RZ, 0xc0, !PT ;  /* 0x0000ffff02027812 */ /* 0x000fe200078ec0ff */
[----:B------:R-:W-:Y:S01]  /*36f0*/  IMAD.MOV.U32 R8, RZ, RZ, RZ ;  /* 0x000000ffff087224 */ /* 0x000fe200078e00ff */
[----:B------:R-:W-:Y:S01]  /*3700*/  R2UR UR42, R0 ;  /* 0x00000000002a72ca */ /* 0x000fe200000e0000 */
[----:B------:R-:W-:Y:S01]  /*3710*/  UMOV UR32, URZ ;  /* 0x000000ff00207c82 */ /* 0x000fe20008000000 */
[----:B------:R-:W-:Y:S01]  /*3720*/  R2UR UR28, R2 ;  /* 0x00000000021c72ca */ /* 0x000fe200000e0000 */
[----:B------:R-:W-:Y:S01]  /*3730*/  UMOV UR23, URZ ;  /* 0x000000ff00177c82 */ /* 0x000fe20008000000 */
[----:B------:R-:W-:Y:S01]  /*3740*/  UMOV UR22, URZ ;  /* 0x000000ff00167c82 */ /* 0x000fe20008000000 */
[----:B---3--:R-:W-:-:S02]  /*3750*/  ULEA UR26, UR4, UR26, 0x18 ;  /* 0x0000001a041a7291 */ /* 0x008fc4000f8ec0ff */
[----:B------:R-:W-:Y:S02]  /*3760*/  UISETP.NE.AND UP3, UPT, UR47, URZ, UPT ;  /* 0x000000ff2f00728c */ /* 0x000fe4000bf65270 */
[----:B------:R-:W-:Y:S02]  /*3770*/  UIADD3 UR5, UPT, UPT, UR26, 0x8400, URZ ;  /* 0x000084001a057890 */ /* 0x000fe4000fffe0ff */
[----:B------:R-:W-:Y:S02]  /*3780*/  UIADD3 UR4, UPT, UPT, UR26, 0x10400, URZ ;  /* 0x000104001a047890 */ /* 0x000fe4000fffe0ff */
[----:B----4-:R-:W-:Y:S01]  /*3790*/  UIADD3 UR6, UPT, UPT, UR6, 0x1f, URZ ;  /* 0x0000001f06067890 */ /* 0x010fe2000fffe0ff */
[----:B--2---:R-:W1:Y:S01]  /*37a0*/  LDS R3, [UR26+0x140] ;  /* 0x0001401aff037984 */ /* 0x004e620008000800 */
[----:B------:R-:W-:Y:S02]  /*37b0*/  USHF.R.U32.HI UR5, URZ, 0x4, UR5 ;  /* 0x00000004ff057899 */ /* 0x000fe40008011605 */
[----:B------:R-:W-:-:S02]  /*37c0*/  USHF.R.S32.HI UR33, URZ, 0x1f, UR6 ;  /* 0x0000001fff217899 */ /* 0x000fc40008011406 */
[----:B------:R-:W-:Y:S02]  /*37d0*/  USHF.R.U32.HI UR4, URZ, 0x4, UR4 ;  /* 0x00000004ff047899 */ /* 0x000fe40008011604 */
[----:B------:R-:W-:Y:S02]  /*37e0*/  ULEA.HI UR33, UR33, UR6, URZ, 0x5 ;  /* 0x0000000621217291 */ /* 0x000fe4000f8f28ff */
[----:B------:R-:W-:Y:S02]  /*37f0*/  ULOP3.LUT UR5, UR5, 0x3fff, URZ, 0xc0, !UPT ;  /* 0x00003fff05057892 */ /* 0x000fe4000f8ec0ff */
[----:B------:R-:W-:Y:S02]  /*3800*/  USHF.R.S32.HI UR33, URZ, 0x5, UR33 ;  /* 0x00000005ff217899 */ /* 0x000fe40008011421 */
[----:B------:R-:W-:Y:S02]  /*3810*/  ULOP3.LUT UR30, UR4, 0x3fff, URZ, 0xc0, !UPT ;  /* 0x00003fff041e7892 */ /* 0x000fe4000f8ec0ff */
[----:B------:R-:W-:Y:S01]  /*3820*/  UISETP.LT.AND UP0, UPT, UR33, 0x1, UPT ;  /* 0x000000012100788c */ /* 0x000fe2000bf01270 */
[----:B------:R-:W-:Y:S01]  /*3830*/  UMOV UR40, 0x0 ;  /* 0x0000000000287882 */ /* 0x000fe20000000000 */
[----:B------:R-:W-:Y:S01]  /*3840*/  UMOV UR41, 0x8400910 ;  /* 0x0840091000297882 */ /* 0x000fe20000000000 */
[----:B------:R-:W-:-:S02]  /*3850*/  ULOP3.LUT UR29, UR5, 0x10000, URZ, 0xfc, !UPT ;  /* 0x00010000051d7892 */ /* 0x000fc4000f8efcff */
[----:B------:R-:W-:Y:S02]  /*3860*/  ULOP3.LUT UR30, UR30, 0x10000, URZ, 0xfc, !UPT ;  /* 0x000100001e1e7892 */ /* 0x000fe4000f8efcff */
[----:B------:R-:W-:Y:S01]  /*3870*/  USEL UR43, UR33, 0x1, !UP0 ;  /* 0x00000001212b7887 */ /* 0x000fe2000c000000 */
[----:B------:R-:W-:Y:S01]  /*3880*/  UMOV UR38, 0x0 ;  /* 0x0000000000267882 */ /* 0x000fe20000000000 */
[----:B------:R-:W-:Y:S01]  /*3890*/  UMOV UR39, 0x8400910 ;  /* 0x0840091000277882 */ /* 0x000fe20000000000 */
[----:B------:R-:W-:Y:S01]  /*38a0*/  UMOV UR36, 0x0 ;  /* 0x0000000000247882 */ /* 0x000fe20000000000 */
[----:B------:R-:W-:Y:S01]  /*38b0*/  UMOV UR37, 0x8400910 ;  /* 0x0840091000257882 */ /* 0x000fe20000000000 */
[----:B------:R-:W-:Y:S01]  /*38c0*/  UMOV UR34, 0x0 ;  /* 0x0000000000227882 */ /* 0x000fe20000000000 */
[----:B------:R-:W-:Y:S01]  /*38d0*/  UMOV UR35, 0x8400910 ;  /* 0x0840091000237882 */ /* 0x000fe20000000000 */
[----:B-1----:R-:W-:Y:S02]  /*38e0*/  R2UR UR44, R3 ;  /* 0x00000000032c72ca */ /* 0x002fe400000e0000 */
[----:B------:R-:W-:-:S13]  /*38f0*/  CS2R R2, SRZ ;  /* 0x0000000000027805 */ /* 0x000fda000001ff00 */
.L_x_74:
[C---:B------:R-:W-:Y:S02]  /*3900*/  LEA R0, R8.reuse, UR26, 0x3 ;  /* 0x0000001a08007c11 */ /* 0x040fe4000f8e18ff */
[----:B------:R-:W-:Y:S02]  /*3910*/  SHF.L.U32 R4, R3, 0x1f, RZ ;  /* 0x0000001f03047819 */ /* 0x000fe400000006ff */
[----:B------:R-:W-:Y:S02]  /*3920*/  LEA R5, R8, UR26, 0x4 ;  /* 0x0000001a08057c11 */ /* 0x000fe4000f8e20ff */
[----:B------:R-:W1:Y:S02]  /*3930*/  SYNCS.PHASECHK.TRANS64.TRYWAIT P0, [R0+URZ+0x90], R4 ;  /* 0x00009004000075a7 */ /* 0x000e6400080011ff */
[----:B-1-3--:R-:W-:Y:S05]  /*3940*/  @!P0 BRA `(.L_x_67) ;  /* 0x0000008c00448947 */ /* 0x00afea0003800000 */
.L_x_203:
[----:B-1----:R-:W1:Y:S01]  /*3950*/  LDS.128 R4, [R5+0x120] ;  /* 0x0001200005047984 */ /* 0x002e620000000c00 */
[----:B------:R-:W-:Y:S02]  /*3960*/  VIADD R0, R0, 0xa0 ;  /* 0x000000a000007836 */ /* 0x000fe40000000000 */
[----:B------:R-:W-:Y:S01]  /*3970*/  VIADD R8, R8, 0x1 ;  /* 0x0000000108087836 */ /* 0x000fe20000000000 */
[----:B------:R-:W-:Y:S01]  /*3980*/  @!PT LDS RZ, [RZ] ;  /* 0x00000000fffff984 */ /* 0x000fe20000000800 */
[----:B------:R-:W-:Y:S01]  /*3990*/  @!PT LDS RZ, [RZ] ;  /* 0x00000000fffff984 */ /* 0x000fe20000000800 */
[----:B------:R-:W-:Y:S01]  /*39a0*/  @!PT LDS RZ, [RZ] ;  /* 0x00000000fffff984 */ /* 0x000fe20000000800 */
[----:B------:R-:W-:Y:S01]  /*39b0*/  @!PT LDS RZ, [RZ] ;  /* 0x00000000fffff984 */ /* 0x000fe20000000800 */
[----:B------:R2:W-:Y:S06]  /*39c0*/  MEMBAR.ALL.CTA ;  /* 0x0000000000007992 */ /* 0x0005ec0000008000 */
[----:B--2---:R-:W2:Y:S01]  /*39d0*/  FENCE.VIEW.ASYNC.S ;  /* 0x00000000000073c6 */ /* 0x004ea20000000000 */
[----:B------:R-:W-:-:S04]  /*39e0*/  PRMT R0, RZ, 0x654, R0 ;  /* 0x00000654ff007816 */ /* 0x000fc80000000000 */
[----:B--2---:R2:W-:Y:S01]  /*39f0*/  SYNCS.ARRIVE.TRANS64.RED.A1T0 RZ, [R0+URZ], RZ ;  /* 0x000000ff00ff79a7 */ /* 0x0045e200081004ff */
[----:B-1----:R-:W-:Y:S01]  /*3a00*/  LOP3.LUT P1, RZ, R6, 0x1, RZ, 0xc0, !PT ;  /* 0x0000000106ff7812 */ /* 0x002fe2000782c0ff */
[----:B--2---:R-:W-:-:S12]  /*3a10*/  BRA.U UP3, `(.L_x_68) ;  /* 0x0000000503087547 */ /* 0x004fd8000b800000 */
[----:B------:R-:W1:Y:S01]  /*3a20*/  LDCU UR4, c[0x0][0x38c] ;  /* 0x00007180ff0477ac */ /* 0x000e620008000800 */
[----:B------:R-:W-:Y:S02]  /*3a30*/  PLOP3.LUT P2, PT, PT, PT, PT, 0x80, 0x8 ;  /* 0x000000000008781c */ /* 0x000fe40003f4f070 */
[----:B------:R-:W-:Y:S01]  /*3a40*/  SHF.L.U32 R4, R9, 0x1f, RZ ;  /* 0x0000001f09047819 */ /* 0x000fe200000006ff */
[----:B------:R-:W-:Y:S02]  /*3a50*/  ULEA UR31, UR32, UR26, 0x3 ;  /* 0x0000001a201f7291 */ /* 0x000fe4000f8e18ff */
[----:B------:R-:W-:Y:S02]  /*3a60*/  ULEA UR11, UR32, UR44, 0x7 ;  /* 0x0000002c200b7291 */ /* 0x000fe4000f8e38ff */
[----:B-1----:R-:W-:-:S06]  /*3a70*/  UISETP.GE.AND UP0, UPT, UR4, 0x1, UPT ;  /* 0x000000010400788c */ /* 0x002fcc000bf06270 */
[----:B------:R-:W-:-:S05]  /*3a80*/  PLOP3.LUT P0, PT, PT, PT, UP0, 0x80, 0x8 ;  /* 0x000000000008781c */ /* 0x000fca0003f0f008 */
[----:B------:R-:W-:-:S08]  /*3a90*/  @UP0 ULEA UR4, UR23, UR26, 0x3 ;  /* 0x0000001a17040291 */ /* 0x000fd0000f8e18ff */
[----:B------:R-:W-:-:S04]  /*3aa0*/  @P0 SHF.L.U32 R0, R2, 0x1f, RZ ;  /* 0x0000001f02000819 */ /* 0x000fc800000006ff */
[----:B------:R1:W2:Y:S01]  /*3ab0*/  @P0 SYNCS.PHASECHK.TRANS64.TRYWAIT P2, [UR4], R0 ;  /* 0x00000000ff0005a7 */ /* 0x0002a20008041104 */
[----:B------:R-:W3:Y:S02]  /*3ac0*/  SYNCS.PHASECHK.TRANS64.TRYWAIT P0, [UR31+0xd0], R4 ;  /* 0x0000d004ff0075a7 */ /* 0x000ee4000800111f */
[----:B-123--:R-:W-:Y:S05]  /*3ad0*/  @!P0 BRA `(.L_x_69) ;  /* 0x0000008800f48947 */ /* 0x00efea0003800000 */
.L_x_205:
[----:B------:R-:W-:Y:S01]  /*3ae0*/  UMOV UR27, UR22 ;  /* 0x00000016001b7c82 */ /* 0x000fe20008000000 */
[----:B------:R-:W-:Y:S05]  /*3af0*/  BRA.U !UP0, `(.L_x_70) ;  /* 0x0000000108c07547 */ /* 0x000fea000b800000 */
[----:B------:R-:W-:Y:S02]  /*3b00*/  UIADD3 UR27, UPT, UPT, UR43, UR22, URZ ;  /* 0x000000162b1b7290 */ /* 0x000fe4000fffe0ff */
[----:B------:R-:W-:Y:S01]  /*3b10*/  UPLOP3.LUT UP2, UPT, UPT, UPT, UPT, 0x40, 0x4 ;  /* 0x000000000004789c */ /* 0x000fe20003f4e870 */
[----:B------:R-:W-:Y:S01]  /*3b20*/  UMOV UR24, UR33 ;  /* 0x0000002100187c82 */ /* 0x000fe20008000000 */
[----:B------:R-:W-:-:S09]  /*3b30*/  UMOV UR10, UR23 ;  /* 0x00000017000a7c82 */ /* 0x000fd20008000000 */
.L_x_73:
[----:B--2---:R-:W-:Y:S01]  /*3b40*/  ULEA UR5, UR10, UR26, 0x3 ;  /* 0x0000001a0a057291 */ /* 0x004fe2000f8e18ff */
[----:B---3--:R-:W-:Y:S11]  /*3b50*/  @P2 BRA `(.L_x_71) ;  /* 0x00000000000c2947 */ /* 0x008ff60003800000 */
[----:B-1----:R-:W-:Y:S04]  /*3b60*/  SHF.L.U32 R4, R2, 0x1f, RZ ;  /* 0x0000001f02047819 */ /* 0x002fe800000006ff */
[----:B------:R-:W1:Y:S02]  /*3b70*/  SYNCS.PHASECHK.TRANS64.TRYWAIT P0, [UR5], R4 ;  /* 0x00000004ff0075a7 */ /* 0x000e640008001105 */
[----:B-1----:R-:W-:Y:S05]  /*3b80*/  @!P0 BRA `(.L_x_72) ;  /* 0x0000008800e08947 */ /* 0x002fea0003800000 */
.L_x_71:
[----:B------:R-:W-:Y:S01]  /*3b90*/  UISETP.NE.AND UP0, UPT, UR24, 0x1, UPT ;  /* 0x000000011800788c */ /* 0x000fe2000bf05270 */
[----:B------:R-:W-:Y:S01]  /*3ba0*/  PLOP3.LUT P2, PT, PT, PT, PT, 0x80, 0x8 ;  /* 0x000000000008781c */ /* 0x000fe20003f4f070 */
[----:B------:R-:W-:Y:S02]  /*3bb0*/  UIADD3 UR4, UPT, UPT, UR10, 0x1, URZ ;  /* 0x000000010a047890 */ /* 0x000fe4000fffe0ff */
[----:B------:R-:W-:Y:S02]  /*3bc0*/  UIADD3 UR25, UPT, UPT, UR5, 0x20, URZ ;  /* 0x0000002005197890 */ /* 0x000fe4000fffe0ff */
[----:B------:R-:W-:Y:S01]  /*3bd0*/  UISETP.NE.AND UP1, UPT, UR4, 0x4, UPT ;  /* 0x000000040400788c */ /* 0x000fe2000bf25270 */
[----:B------:R-:W-:Y:S01]  /*3be0*/  PLOP3.LUT P0, PT, PT, PT, UP0, 0x80, 0x8 ;  /* 0x000000000008781c */ /* 0x000fe20003f0f008 */
[----:B------:R-:W-:Y:S02]  /*3bf0*/  UIADD3 UR22, UPT, UPT, UR22, 0x1, URZ ;  /* 0x0000000116167890 */ /* 0x000fe4000fffe0ff */
[----:B------:R-:W-:Y:S02]  /*3c00*/  USEL UR6, URZ, 0x1, UP1 ;  /* 0x00000001ff067887 */ /* 0x000fe40008800000 */
[----:B------:R-:W-:Y:S02]  /*3c10*/  USEL UR23, UR4, URZ, UP1 ;  /* 0x000000ff04177287 */ /* 0x000fe40008800000 */
[----:B------:R-:W-:Y:S02]  /*3c20*/  UIADD3 UR24, UPT, UPT, UR24, -0x1, URZ ;  /* 0xffffffff18187890 */ /* 0x000fe4000fffe0ff */
[----:B------:R-:W-:Y:S01]  /*3c30*/  @UP0 ULEA UR4, UR23, UR26, 0x3 ;  /* 0x0000001a17040291 */ /* 0x000fe2000f8e18ff */
[----:B------:R-:W-:Y:S01]  /*3c40*/  LOP3.LUT R2, R2, UR6, RZ, 0x3c, !PT ;  /* 0x0000000602027c12 */ /* 0x000fe2000f8e3cff */
[----:B------:R-:W-:Y:S02]  /*3c50*/  ULEA UR6, UR10, UR30, 0xa ;  /* 0x0000001e0a067291 */ /* 0x000fe4000f8e50ff */
[----:B------:R-:W-:Y:S01]  /*3c60*/  UISETP.NE.AND UP0, UPT, UR22, UR27, UPT ;  /* 0x0000001b1600728c */ /* 0x000fe2000bf05270 */
[----:B-1----:R-:W-:Y:S01]  /*3c70*/  @P0 SHF.L.U32 R0, R2, 0x1f, RZ ;  /* 0x0000001f02000819 */ /* 0x002fe200000006ff */
[----:B------:R-:W-:Y:S02]  /*3c80*/  UIADD3 UR20, UPT, UPT, UR6, 0x2, URZ ;  /* 0x0000000206147890 */ /* 0x000fe4000fffe0ff */
[----:B------:R-:W-:Y:S01]  /*3c90*/  UIADD3 UR16, UPT, UPT, UR6, 0x4, URZ ;  /* 0x0000000406107890 */ /* 0x000fe2000fffe0ff */
[----:B------:R2:W3:Y:S01]  /*3ca0*/  @P0 SYNCS.PHASECHK.TRANS64.TRYWAIT P2, [UR4], R0 ;  /* 0x00000000ff0005a7 */ /* 0x0004e20008041104 */
[----:B------:R-:W-:Y:S02]  /*3cb0*/  ULEA UR4, UR10, UR29, 0x9 ;  /* 0x0000001d0a047291 */ /* 0x000fe4000f8e48ff */
[----:B------:R-:W-:Y:S02]  /*3cc0*/  UIADD3 UR12, UPT, UPT, UR6, 0x6, URZ ;  /* 0x00000006060c7890 */ /* 0x000fe4000fffe0ff */
[----:B------:R-:W-:Y:S02]  /*3cd0*/  UIADD3 UR18, UPT, UPT, UR4, 0x2, URZ ;  /* 0x0000000204127890 */ /* 0x000fe4000fffe0ff */
[----:B------:R-:W-:Y:S02]  /*3ce0*/  UIADD3 UR14, UPT, UPT, UR4, 0x4, URZ ;  /* 0x00000004040e7890 */ /* 0x000fe4000fffe0ff */
[----:B------:R-:W-:Y:S01]  /*3cf0*/  UIADD3 UR8, UPT, UPT, UR4, 0x6, URZ ;  /* 0x0000000604087890 */ /* 0x000fe2000fffe0ff */
[----:B------:R-:W-:Y:S01]  /*3d00*/  UMOV UR7, 0x40004040 ;  /* 0x4000404000077882 */ /* 0x000fe20000000000 */
[----:B------:R-:W-:Y:S01]  /*3d10*/  UMOV UR5, 0x40004040 ;  /* 0x4000404000057882 */ /* 0x000fe20000000000 */
[----:B------:R-:W-:Y:S01]  /*3d20*/  UMOV UR21, 0x40004040 ;  /* 0x4000404000157882 */ /* 0x000fe20000000000 */
[----:B------:R2:W-:Y:S01]  /*3d30*/  UTCHMMA.2CTA gdesc[UR4], gdesc[UR6], tmem[UR11], tmem[UR40], idesc[UR41], UP2 ;  /* 0x00ff2806040075ea */ /* 0x0005e2000920000b */
[----:B------:R-:W-:Y:S01]  /*3d40*/  UPLOP3.LUT UP2, UPT, UPT, UPT, UPT, 0x80, 0x8 ;  /* 0x000000000008789c */ /* 0x000fe20003f4f070 */
[----:B------:R-:W-:Y:S01]  /*3d50*/  UMOV UR19, 0x40004040 ;  /* 0x4000404000137882 */ /* 0x000fe20000000000 */
[----:B------:R-:W-:Y:S01]  /*3d60*/  UMOV UR17, 0x40004040 ;  /* 0x4000404000117882 */ /* 0x000fe20000000000 */
[----:B------:R2:W-:Y:S01]  /*3d70*/  UTCHMMA.2CTA gdesc[UR18], gdesc[UR20], tmem[UR11], tmem[UR38], idesc[UR39], UPT ;  /* 0x00ff2614120075ea */ /* 0x0005e2000ba0000b */
[----:B------:R-:W-:Y:S01]  /*3d80*/  UMOV UR15, 0x40004040 ;  /* 0x40004040000f7882 */ /* 0x000fe20000000000 */
[----:B------:R-:W-:Y:S01]  /*3d90*/  UMOV UR13, 0x40004040 ;  /* 0x40004040000d7882 */ /* 0x000fe20000000000 */
[----:B------:R-:W-:Y:S01]  /*3da0*/  UMOV UR9, 0x40004040 ;  /* 0x4000404000097882 */ /* 0x000fe20000000000 */
[----:B------:R2:W-:Y:S01]  /*3db0*/  UTCHMMA.2CTA gdesc[UR14], gdesc[UR16], tmem[UR11], tmem[UR36], idesc[UR37], UPT ;  /* 0x00ff24100e0075ea */ /* 0x0005e2000ba0000b */
[----:B------:R2:W-:Y:S01]  /*3dc0*/  UTCHMMA.2CTA gdesc[UR8], gdesc[UR12], tmem[UR11], tmem[UR34], idesc[UR35], UPT ;  /* 0x00ff220c080075ea */ /* 0x0005e2000ba0000b */
[----:B------:R2:W-:Y:S01]  /*3dd0*/  UTCBAR.2CTA.MULTICAST [UR25], URZ, UR28 ;  /* 0x000000ff190073e9 */ /* 0x0005e2000820081c */
[----:B------:R-:W-:Y:S01]  /*3de0*/  UMOV UR10, UR23 ;  /* 0x00000017000a7c82 */ /* 0x000fe20008000000 */
[----:B------:R-:W-:Y:S05]  /*3df0*/  BRA.U UP0, `(.L_x_73) ;  /* 0xfffffffd00507547 */ /* 0x000fea000b83ffff */
.L_x_70:
[----:B--2---:R-:W-:Y:S01]  /*3e00*/  UIADD3 UR4, UPT, UPT, UR31, 0xb0, URZ ;  /* 0x000000b01f047890 */ /* 0x004fe2000fffe0ff */
[----:B------:R-:W-:-:S08]  /*3e10*/  UMOV UR22, UR27 ;  /* 0x0000001b00167c82 */ /* 0x000fd00008000000 */
[----:B------:R2:W-:Y:S01]  /*3e20*/  UTCBAR.2CTA.MULTICAST [UR4], URZ, UR42 ;  /* 0x000000ff040073e9 */ /* 0x0005e2000820082a */
[----:B------:R-:W-:Y:S02]  /*3e30*/  NOP ;  /* 0x0000000000007918 */ /* 0x000fe40000000000 */
.L_x_68:
[----:B--2---:R-:W-:Y:S01]  /*3e40*/  UIADD3 UR4, UPT, UPT, UR32, 0x1, URZ ;  /* 0x0000000120047890 */ /* 0x004fe2000fffe0ff */
[----:B------:R-:W-:-:S03]  /*3e50*/  ISETP.NE.AND P0, PT, R8, 0x2, PT ;  /* 0x000000020800780c */ /* 0x000fc60003f05270 */
[----:B------:R-:W-:Y:S01]  /*3e60*/  UISETP.NE.AND UP0, UPT, UR4, 0x4, UPT ;  /* 0x000000040400788c */ /* 0x000fe2000bf05270 */
[----:B-1----:R-:W-:Y:S02]  /*3e70*/  SEL R0, RZ, 0x1, P0 ;  /* 0x00000001ff007807 */ /* 0x002fe40000000000 */
[----:B------:R-:W-:Y:S01]  /*3e80*/  SEL R8, R8, RZ, P0 ;  /* 0x000000ff08087207 */ /* 0x000fe20000000000 */
[----:B------:R-:W-:Y:S01]  /*3e90*/  USEL UR5, URZ, 0x1, UP0 ;  /* 0x00000001ff057887 */ /* 0x000fe20008000000 */
[----:B------:R-:W-:Y:S01]  /*3ea0*/  LOP3.LUT R3, R3, R0, RZ, 0x3c, !PT ;  /* 0x0000000003037212 */ /* 0x000fe200078e3cff */
[----:B------:R-:W-:-:S04]  /*3eb0*/  USEL UR32, UR4, URZ, UP0 ;  /* 0x000000ff04207287 */ /* 0x000fc80008000000 */
[----:B------:R-:W-:Y:S01]  /*3ec0*/  LOP3.LUT R9, R9, UR5, RZ, 0x3c, !PT ;  /* 0x0000000509097c12 */ /* 0x000fe2000f8e3cff */
[----:B------:R-:W-:Y:S07]  /*3ed0*/  @P1 BRA `(.L_x_74) ;  /* 0xfffffff800881947 */ /* 0x000fee000383ffff */
[----:B------:R-:W1:Y:S01]  /*3ee0*/  S2UR UR8, SR_CgaCtaId ;  /* 0x00000000000879c3 */ /* 0x000e620000008800 */
[----:B------:R-:W-:Y:S01]  /*3ef0*/  ELECT P0, URZ, PT ;  /* 0x0000000000ff782f */ /* 0x000fe20003800000 */
[----:B------:R-:W-:Y:S01]  /*3f00*/  HFMA2 R0, -RZ, RZ, 0, 5.9604644775390625e-08 ;  /* 0x00000001ff007431 */ /* 0x000fe200000001ff */
[----:B------:R-:W-:-:S05]  /*3f10*/  UMOV UR4, 0x40 ;  /* 0x0000004000047882 */ /* 0x000fca0000000000 */
[----:B------:R-:W-:Y:S01]  /*3f20*/  UVIRTCOUNT.DEALLOC.SMPOOL 0x80 ;  /* 0x000000800000784c */ /* 0x000fe20000000000 */
[----:B------:R-:W-:Y:S02]  /*3f30*/  UISETP.NE.AND UP1, UPT, UR47, URZ, UPT ;  /* 0x000000ff2f00728c */ /* 0x000fe4000bf25270 */
[----:B-1----:R-:W-:-:S09]  /*3f40*/  ULEA UR8, UR8, UR4, 0x18 ;  /* 0x0000000408087291 */ /* 0x002fd2000f8ec0ff */
[----:B------:R1:W-:Y:S01]  /*3f50*/  @P0 STS.U8 [UR8+0x1c], R0 ;  /* 0x00001c00ff000988 */ /* 0x0003e20008000008 */
[----:B------:R-:W-:Y:S05]  /*3f60*/  BRA.U UP1, `(.L_x_75) ;  /* 0x0000000101a07547 */ /* 0x000fea000b800000 */
[----:B------:R-:W-:Y:S01]  /*3f70*/  UIADD3 UR7, UPT, UPT, UR26, 0xd0, URZ ;  /* 0x000000d01a077890 */ /* 0x000fe2000fffe0ff */
[----:B------:R-:W-:-:S03]  /*3f80*/  SHF.L.U32 R2, R9, 0x1f, RZ ;  /* 0x0000001f09027819 */ /* 0x000fc600000006ff */
[----:B------:R-:W-:-:S09]  /*3f90*/  ULEA UR4, UR32, UR7, 0x3 ;  /* 0x0000000720047291 */ /* 0x000fd2000f8e18ff */
[----:B------:R-:W2:Y:S02]  /*3fa0*/  SYNCS.PHASECHK.TRANS64.TRYWAIT P0, [UR4], R2 ;  /* 0x00000002ff0075a7 */ /* 0x000ea40008001104 */
[----:B--2---:R-:W-:Y:S05]  /*3fb0*/  @!P0 BRA `(.L_x_76) ;  /* 0x0000008400ec8947 */ /* 0x004fea0003800000 */
.L_x_208:
        /* <DEDUP_REMOVED lines=9> */
.L_x_210:
        /* <DEDUP_REMOVED lines=9> */
.L_x_212:
[----:B------:R-:W-:-:S04]  /*40e0*/  UIADD3 UR4, UPT, UPT, UR4, 0x1, URZ ;  /* 0x0000000104047890 */ /* 0x000fc8000fffe0ff */
[----:B------:R-:W-:-:S04]  /*40f0*/  UISETP.NE.AND UP0, UPT, UR4, 0x4, UPT ;  /* 0x000000040400788c */ /* 0x000fc8000bf05270 */
[----:B------:R-:W-:Y:S02]  /*4100*/  USEL UR5, URZ, 0x1, UP0 ;  /* 0x00000001ff057887 */ /* 0x000fe40008000000 */
[----:B------:R-:W-:-:S04]  /*4110*/  USEL UR4, UR4, URZ, UP0 ;  /* 0x000000ff04047287 */ /* 0x000fc80008000000 */
[----:B------:R-:W-:Y:S01]  /*4120*/  ULEA UR4, UR4, UR7, 0x3 ;  /* 0x0000000704047291 */ /* 0x000fe2000f8e18ff */
[----:B------:R-:W-:-:S04]  /*4130*/  LOP3.LUT R2, R2, UR5, RZ, 0x3c, !PT ;  /* 0x0000000502027c12 */ /* 0x000fc8000f8e3cff */
[----:B------:R-:W-:Y:S01]  /*4140*/  SHF.L.U32 R2, R2, 0x1f, RZ ;  /* 0x0000001f02027819 */ /* 0x000fe200000006ff */
[----:B-1----:R-:W-:-:S04]  /*4150*/  IMAD.U32 R0, RZ, RZ, UR4 ;  /* 0x00000004ff007e24 */ /* 0x002fc8000f8e00ff */
[----:B------:R1:W2:Y:S03]  /*4160*/  SYNCS.PHASECHK.TRANS64.TRYWAIT P0, [R0+URZ], R2 ;  /* 0x00000002000075a7 */ /* 0x0002a600080011ff */
[----:B--2---:R-:W-:Y:S05]  /*4170*/  @!P0 NANOSLEEP.SYNCS 0x989680 ;  /* 0x009896800000895d */ /* 0x004fea0003900000 */
[----:B------:R-:W2:Y:S02]  /*4180*/  @!P0 SYNCS.PHASECHK.TRANS64 P0, [R0+URZ], R2 ;  /* 0x00000002000085a7 */ /* 0x000ea400080010ff */
[----:B--2---:R-:W-:Y:S05]  /*4190*/  @P0 BRA `(.L_x_79) ;  /* 0x0000000000200947 */ /* 0x004fea0003800000 */
.L_x_80:
[----:B--2---:R2:W4:Y:S02]  /*41a0*/  SYNCS.PHASECHK.TRANS64.TRYWAIT P0, [R0+URZ], R2 ;  /* 0x00000002000075a7 */ /* 0x00452400080011ff */
[----:B----4-:R-:W-:Y:S05]  /*41b0*/  @!P0 NANOSLEEP.SYNCS 0x989680 ;  /* 0x009896800000895d */ /* 0x010fea0003900000 */
[----:B------:R-:W4:Y:S02]  /*41c0*/  @!P0 SYNCS.PHASECHK.TRANS64 P0, [R0+URZ], R2 ;  /* 0x00000002000085a7 */ /* 0x000f2400080010ff */
[----:B----4-:R-:W-:Y:S05]  /*41d0*/  @!P0 BRA `(.L_x_80) ;  /* 0xfffffffc00f08947 */ /* 0x010fea000383ffff */
[----:B------:R-:W-:Y:S05]  /*41e0*/  BRA `(.L_x_79) ;  /* 0x00000000000c7947 */ /* 0x000fea0003800000 */
.L_x_75:
[----:B------:R-:W-:-:S04]  /*41f0*/  UIADD3 UR4, UPT, UPT, UR26, 0x110, URZ ;  /* 0x000001101a047890 */ /* 0x000fc8000fffe0ff */
[----:B------:R-:W-:-:S09]  /*4200*/  UPRMT UR4, UR46, 0x654, UR4 ;  /* 0x000006542e047896 */ /* 0x000fd20008000004 */
[----:B------:R-:W-:Y:S03]  /*4210*/  SYNCS.ARRIVE.TRANS64.RED.A1T0 RZ, [UR4], RZ ;  /* 0x000000ffffff79a7 */ /* 0x000fe60008100404 */
.L_x_79:
[----:B-12---:R-:W-:Y:S01]  /*4220*/  SHF.L.U32 R2, RZ, 0x1f, RZ ;  /* 0x0000001fff027819 */ /* 0x006fe200000006ff */
[----:B------:R-:W-:Y:S01]  /*4230*/  UIADD3 UR4, UPT, UPT, UR26, 0x110, URZ ;  /* 0x000001101a047890 */ /* 0x000fe2000fffe0ff */
[----:B------:R-:W-:Y:S02]  /*4240*/  PLOP3.LUT P0, PT, PT, PT, UP1, 0x80, 0x8 ;  /* 0x000000000008781c */ /* 0x000fe40003f0f018 */
[----:B------:R-:W1:Y:S02]  /*4250*/  SYNCS.PHASECHK.TRANS64.TRYWAIT P1, [UR26+0x110], R2 ;  /* 0x00011002ff0075a7 */ /* 0x000e64000802111a */
[----:B-1----:R-:W-:Y:S09]  /*4260*/  @!P1 BRA `(.L_x_81) ;  /* 0x0000008400889947 */ /* 0x002ff20003800000 */
.L_x_214:
[----:B------:R-:W-:Y:S01]  /*4270*/  @!UP1 UPRMT UR4, UR46, 0x654, UR4 ;  /* 0x000006542e049896 */ /* 0x000fe20008000004 */
[----:B------:R-:W-:Y:S01]  /*4280*/  UMOV UR5, 0xffff ;  /* 0x0000ffff00057882 */ /* 0x000fe20000000000 */
[----:B------:R-:W-:-:S07]  /*4290*/  UMOV UR6, 0x1 ;  /* 0x0000000100067882 */ /* 0x000fce0000000000 */
[----:B------:R-:W-:Y:S01]  /*42a0*/  @!P0 SYNCS.ARRIVE.TRANS64.RED.A1T0 RZ, [UR4], RZ ;  /* 0x000000ffffff89a7 */ /* 0x000fe20008100404 */
[----:B------:R-:W-:Y:S01]  /*42b0*/  NOP ;  /* 0x0000000000007918 */ /* 0x000fe20000000000 */
[----:B-1----:R-:W1:Y:S01]  /*42c0*/  LDS R0, [UR8+0x14] ;  /* 0x00001408ff007984 */ /* 0x002e620008000800 */
[----:B------:R-:W-:-:S04]  /*42d0*/  ULOP3.LUT UR4, UR44, 0xffff, URZ, 0xc0, !UPT ;  /* 0x0000ffff2c047892 */ /* 0x000fc8000f8ec0ff */
[----:B------:R-:W-:-:S04]  /*42e0*/  USHF.R.U32.HI UR4, URZ, 0x5, UR4 ;  /* 0x00000005ff047899 */ /* 0x000fc80008011604 */
[----:B------:R-:W-:Y:S02]  /*42f0*/  USHF.L.U32 UR5, UR5, UR4, URZ ;  /* 0x0000000405057299 */ /* 0x000fe400080006ff */
[----:B------:R-:W-:-:S04]  /*4300*/  USHF.L.U32 UR4, UR6, UR4, URZ ;  /* 0x0000000406047299 */ /* 0x000fc800080006ff */
[----:B-1----:R-:W-:-:S04]  /*4310*/  LOP3.LUT R0, R0, UR5, RZ, 0xc0, !PT ;  /* 0x0000000500007c12 */ /* 0x002fc8000f8ec0ff */
[----:B------:R-:W-:-:S13]  /*4320*/  ISETP.NE.AND P0, PT, R0, UR5, PT ;  /* 0x0000000500007c0c */ /* 0x000fda000bf05270 */
[----:B------:R-:W-:Y:S05]  /*4330*/  @P0 BRA `(.L_x_82) ;  /* 0x0000000000580947 */ /* 0x000fea0003800000 */
[----:B------:R-:W1:Y:S02]  /*4340*/  LDS R0, [UR8+0x18] ;  /* 0x00001808ff007984 */ /* 0x000e640008000800 */
[----:B-1----:R-:W-:-:S04]  /*4350*/  LOP3.LUT R0, R0, UR4, RZ, 0xc0, !PT ;  /* 0x0000000400007c12 */ /* 0x002fc8000f8ec0ff */
[----:B------:R-:W-:-:S13]  /*4360*/  ISETP.NE.AND P0, PT, R0, UR4, PT ;  /* 0x0000000400007c0c */ /* 0x000fda000bf05270 */
[----:B------:R-:W-:Y:S05]  /*4370*/  @P0 BRA `(.L_x_83) ;  /* 0x00000000003c0947 */ /* 0x000fea0003800000 */
[----:B------:R-:W1:Y:S01]  /*4380*/  S2R R2, SR_LANEID ;  /* 0x0000000000027919 */ /* 0x000e620000000000 */
[----:B------:R-:W-:-:S06]  /*4390*/  ULOP3.LUT UR5, URZ, UR5, URZ, 0x33, !UPT ;  /* 0x00000005ff057292 */ /* 0x000fcc000f8e33ff */
[----:B------:R-:W-:-:S04]  /*43a0*/  IMAD.U32 R0, RZ, RZ, UR5 ;  /* 0x00000005ff007e24 */ /* 0x000fc8000f8e00ff */
[----:B------:R2:W4:Y:S02]  /*43b0*/  REDUX UR7, R0 ;  /* 0x00000000000773c4 */ /* 0x0005240000000000 */
[----:B------:R1:W-:Y:S01]  /*43c0*/  UTCATOMSWS.AND URZ, UR5 ;  /* 0x0000000500ff79e3 */ /* 0x0003e20008000000 */
[----:B--2---:R-:W-:Y:S01]  /*43d0*/  LOP3.LUT R0, RZ, UR4, RZ, 0x33, !PT ;  /* 0x00000004ff007c12 */ /* 0x004fe2000f8e33ff */
[----:B------:R-:W-:Y:S02]  /*43e0*/  VOTEU.ANY UR4, UPT, PT ;  /* 0x0000000000047886 */ /* 0x000fe400038e0100 */
[----:B------:R-:W-:Y:S02]  /*43f0*/  UFLO.U32 UR4, UR4 ;  /* 0x00000004000472bd */ /* 0x000fe400080e0000 */
[----:B------:R-:W2:Y:S04]  /*4400*/  REDUX UR6, R0 ;  /* 0x00000000000673c4 */ /* 0x000ea80000000000 */
[----:B-1----:R-:W-:-:S02]  /*4410*/  ISETP.EQ.U32.AND P0, PT, R2, UR4, PT ;  /* 0x0000000402007c0c */ /* 0x002fc4000bf02070 */
[----:B----4-:R-:W-:-:S11]  /*4420*/  MOV R2, UR7 ;  /* 0x0000000700027c02 */ /* 0x010fd60008000f00 */
[----:B------:R1:W-:Y:S01]  /*4430*/  @P0 ATOMS.AND RZ, [UR8+0x14], R2 ;  /* 0x00001402ffff098c */ /* 0x0003e2000a800008 */
[----:B--2---:R-:W-:-:S05]  /*4440*/  IMAD.U32 R0, RZ, RZ, UR6 ;  /* 0x00000006ff007e24 */ /* 0x004fca000f8e00ff */
[----:B------:R1:W-:Y:S01]  /*4450*/  @P0 ATOMS.AND RZ, [UR8+0x18], R0 ;  /* 0x00001800ffff098c */ /* 0x0003e2000a800008 */
[----:B------:R-:W-:Y:S05]  /*4460*/  BRA `(.L_x_84) ;  /* 0x0000000000147947 */ /* 0x000fea0003800000 */
.L_x_83:
[----:B------:R-:W-:Y:S02]  /*4470*/  MOV R2, 0x4490 ;  /* 0x0000449000027802 */ /* 0x000fe40000000f00 */
[----:B---3-5:R-:W-:Y:S05]  /*4480*/  CALL.REL.NOINC `($__internal_0_$__cuda_sm10x_tcgen05_guardrail_trap_col_being_dealloced_not_returned_by_alloc) ;  /* 0x0000008c00187944 */ /* 0x028fea0003c00000 */
[----:B------:R-:W-:Y:S05]  /*4490*/  BRA `(.L_x_84) ;  /* 0x0000000000087947 */ /* 0x000fea0003800000 */
.L_x_82:
[----:B------:R-:W-:Y:S02]  /*44a0*/  MOV R2, 0x44c0 ;  /* 0x000044c000027802 */ /* 0x000fe40000000f00 */
[----:B---3-5:R-:W-:Y:S05]  /*44b0*/  CALL.REL.NOINC `($__internal_2_$__cuda_sm10x_tcgen05_guardrail_trap_unallocated_columns_being_dealloced) ;  /* 0x0000008c00247944 */ /* 0x028fea0003c00000 */
.L_x_84:
[----:B------:R-:W-:Y:S01]  /*44c0*/  NOP ;  /* 0x0000000000007918 */ /* 0x000fe20000000000 */
[----:B------:R-:W-:Y:S05]  /*44d0*/  EXIT ;  /* 0x000000000000794d */ /* 0x000fea0003800000 */
.L_x_55:
[----:B------:R-:W-:-:S09]  /*44e0*/  UISETP.NE.OR UP0, UPT, UR13, 0x3, !UP3 ;  /* 0x000000030d00788c */ /* 0x000fd2000df05670 */
[----:B------:R-:W-:Y:S05]  /*44f0*/  BRA.U UP0, `(.L_x_85) ;  /* 0x0000001900987547 */ /* 0x000fea000b800000 */
[----:B------:R-:W1:Y:S01]  /*4500*/  S2UR UR10, SR_CgaCtaId ;  /* 0x00000000000a79c3 */ /* 0x000e620000008800 */
[----:B------:R-:W2:Y:S01]  /*4510*/  LDCU UR46, c[0x0][0x370] ;  /* 0x00006e00ff2e77ac */ /* 0x000ea20008000800 */
[----:B------:R-:W-:Y:S01]  /*4520*/  HFMA2 R14, -RZ, RZ, 0, 0 ;  /* 0x00000000ff0e7431 */ /* 0x000fe200000001ff */
[----:B------:R-:W-:Y:S01]  /*4530*/  MOV R13, RZ ;  /* 0x000000ff000d7202 */ /* 0x000fe20000000f00 */
[----:B------:R-:W-:Y:S01]  /*4540*/  HFMA2 R7, -RZ, RZ, 0, 0.0078125 ;  /* 0x00002000ff077431 */ /* 0x000fe200000001ff */
[----:B------:R-:W2:Y:S03]  /*4550*/  LDCU.128 UR56, c[0x0][0xb10] ;  /* 0x00016200ff3877ac */ /* 0x000ea60008000c00 */
[----:B------:R-:W3:Y:S01]  /*4560*/  LDC.64 R16, c[0x0][0x348] ;  /* 0x0000d200ff107b82 */ /* 0x000ee20000000a00 */
[----:B------:R-:W4:Y:S01]  /*4570*/  LDCU UR39, c[0x0][0x374] ;  /* 0x00006e80ff2777ac */ /* 0x000f220008000800 */
[----:B------:R-:W1:Y:S06]  /*4580*/  LDCU UR15, c[0x0][0xb0c] ;  /* 0x00016180ff0f77ac */ /* 0x000e6c0008000800 */
[----:B------:R-:W3:Y:S01]  /*4590*/  LDC.64 R2, c[0x0][0x888] ;  /* 0x00022200ff027b82 */ /* 0x000ee20000000a00 */
[----:B------:R-:W3:Y:S01]  /*45a0*/  LDCU UR55, c[0x0][0xb20] ;  /* 0x00016400ff3777ac */ /* 0x000ee20008000800 */
[----:B------:R-:W3:Y:S06]  /*45b0*/  LDCU UR4, c[0x0][0xb30] ;  /* 0x00016600ff0477ac */ /* 0x000eec0008000800 */
[----:B------:R-:W3:Y:S01]  /*45c0*/  LDC.64 R4, c[0x0][0x890] ;  /* 0x00022400ff047b82 */ /* 0x000ee20000000a00 */
[----:B------:R-:W-:Y:S01]  /*45d0*/  UMOV UR21, 0x400 ;  /* 0x0000040000157882 */ /* 0x000fe20000000000 */
[----:B--2---:R-:W-:-:S02]  /*45e0*/  UIMAD.WIDE.U32 UR6, UR46, UR56, URZ ;  /* 0x000000382e0672a5 */ /* 0x004fc4000f8e00ff */
[----:B----4-:R-:W-:Y:S02]  /*45f0*/  UIMAD.WIDE.U32 UR8, UR39, UR59, URZ ;  /* 0x0000003b270872a5 */ /* 0x010fe4000f8e00ff */
[----:B-1----:R-:W-:Y:S02]  /*4600*/  ULEA UR21, UR10, UR21, 0x18 ;  /* 0x000000150a157291 */ /* 0x002fe4000f8ec0ff */
[----:B------:R-:W-:Y:S02]  /*4610*/  UPLOP3.LUT UP1, UPT, UPT, UPT, UPT, 0x40, 0x4 ;  /* 0x000000000004789c */ /* 0x000fe40003f2e870 */
[----:B------:R-:W-:Y:S02]  /*4620*/  UIADD3 UR49, UPT, UPT, UR21, 0x40, URZ ;  /* 0x0000004015317890 */ /* 0x000fe4000fffe0ff */
[----:B------:R-:W-:Y:S02]  /*4630*/  UIADD3 UR41, UPT, UPT, UR21, 0x48, URZ ;  /* 0x0000004815297890 */ /* 0x000fe4000fffe0ff */
[----:B------:R-:W-:-:S02]  /*4640*/  UIADD3 UR33, UPT, UPT, UR21, 0x50, URZ ;  /* 0x0000005015217890 */ /* 0x000fc4000fffe0ff */
[----:B------:R-:W-:Y:S01]  /*4650*/  UIADD3 UR25, UPT, UPT, UR21, 0x58, URZ ;  /* 0x0000005815197890 */ /* 0x000fe2000fffe0ff */
[----:B------:R-:W-:Y:S01]  /*4660*/  UMOV UR6, UR7 ;  /* 0x0000000700067c82 */ /* 0x000fe20008000000 */
[----:B------:R-:W-:Y:S01]  /*4670*/  UMOV UR5, UR9 ;  /* 0x0000000900057c82 */ /* 0x000fe20008000000 */
[----:B------:R-:W-:Y:S02]  /*4680*/  UISETP.GE.AND UP0, UPT, UR45, 0x1, UPT ;  /* 0x000000012d00788c */ /* 0x000fe4000bf06270 */
[----:B------:R-:W-:Y:S01]  /*4690*/  UISETP.NE.AND UP4, UPT, UR45, 0x1, UPT ;  /* 0x000000012d00788c */ /* 0x000fe2000bf85270 */
[----:B------:R-:W1:Y:S01]  /*46a0*/  LDCU.64 UR22, c[0x0][0xb28] ;  /* 0x00016500ff1677ac */ /* 0x000e620008000a00 */
[----:B------:R-:W-:Y:S02]  /*46b0*/  UISETP.NE.AND UP6, UPT, UR15, 0x1, UPT ;  /* 0x000000010f00788c */ /* 0x000fe4000bfc5270 */
[----:B------:R-:W-:Y:S02]  /*46c0*/  UISETP.NE.AND UP5, UPT, UR58, 0x1, UPT ;  /* 0x000000013a00788c */ /* 0x000fe4000bfa5270 */
[----:B------:R-:W-:-:S02]  /*46d0*/  USHF.R.U32.HI UR53, URZ, UR57, UR6 ;  /* 0x00000039ff357299 */ /* 0x000fc40008011606 */
[----:B------:R-:W-:Y:S02]  /*46e0*/  UPRMT UR37, UR10, 0x654, UR49 ;  /* 0x000006540a257896 */ /* 0x000fe40008000031 */
[----:B------:R-:W-:Y:S02]  /*46f0*/  UPRMT UR31, UR10, 0x654, UR41 ;  /* 0x000006540a1f7896 */ /* 0x000fe40008000029 */
[----:B------:R-:W-:Y:S02]  /*4700*/  UPRMT UR30, UR10, 0x654, UR33 ;  /* 0x000006540a1e7896 */ /* 0x000fe40008000021 */
[----:B------:R-:W-:Y:S02]  /*4710*/  UPRMT UR29, UR10, 0x654, UR25 ;  /* 0x000006540a1d7896 */ /* 0x000fe40008000019 */
[----:B---3--:R-:W-:Y:S02]  /*4720*/  USHF.R.U32.HI UR47, URZ, UR55, UR5 ;  /* 0x00000037ff2f7299 */ /* 0x008fe40008011605 */
[----:B------:R-:W-:-:S11]  /*4730*/  UISETP.NE.AND UP3, UPT, UR4, 0x1, UPT ;  /* 0x000000010400788c */ /* 0x000fd6000bf65270 */
.L_x_100:
[C---:B------:R-:W-:Y:S02]  /*4740*/  LEA R12, R14.reuse, UR21, 0x3 ;  /* 0x000000150e0c7c11 */ /* 0x040fe4000f8e18ff */
[----:B------:R-:W-:Y:S02]  /*4750*/  SHF.L.U32 R0, R13, 0x1f, RZ ;  /* 0x0000001f0d007819 */ /* 0x000fe400000006ff */
[----:B------:R-:W-:Y:S02]  /*4760*/  LEA R8, R14, UR21, 0x4 ;  /* 0x000000150e087c11 */ /* 0x000fe4000f8e20ff */
[----:B------:R-:W2:Y:S02]  /*4770*/  SYNCS.PHASECHK.TRANS64.TRYWAIT P0, [R12+URZ+0x90], R0 ;  /* 0x000090000c0075a7 */ /* 0x000ea400080011ff */
[----:B--23--:R-:W-:Y:S05]  /*4780*/  @!P0 BRA `(.L_x_86) ;  /* 0x0000008000588947 */ /* 0x00cfea0003800000 */
.L_x_215:
[----:B------:R-:W3:Y:S01]  /*4790*/  LDS.128 R8, [R8+0x120] ;  /* 0x0001200008087984 */ /* 0x000ee20000000c00 */
[----:B------:R-:W-:Y:S01]  /*47a0*/  UISETP.GE.AND UP0, UPT, UR45, 0x1, UPT ;  /* 0x000000012d00788c */ /* 0x000fe2000bf06270 */
[----:B------:R-:W-:Y:S01]  /*47b0*/  @!PT LDS RZ, [RZ] ;  /* 0x00000000fffff984 */ /* 0x000fe20000000800 */
[----:B------:R-:W-:Y:S01]  /*47c0*/  @!PT LDS RZ, [RZ] ;  /* 0x00000000fffff984 */ /* 0x000fe20000000800 */
[----:B------:R-:W-:Y:S01]  /*47d0*/  @!PT LDS RZ, [RZ] ;  /* 0x00000000fffff984 */ /* 0x000fe20000000800 */
[----:B------:R-:W-:Y:S01]  /*47e0*/  @!PT LDS RZ, [RZ] ;  /* 0x00000000fffff984 */ /* 0x000fe20000000800 */
[----:B------:R4:W-:Y:S06]  /*47f0*/  MEMBAR.ALL.CTA ;  /* 0x0000000000007992 */ /* 0x0009ec0000008000 */
[----:B----4-:R-:W4:Y:S01]  /*4800*/  FENCE.VIEW.ASYNC.S ;  /* 0x00000000000073c6 */ /* 0x010f220000000000 */
[----:B---3--:R-:W-:Y:S11]  /*4810*/  LOP3.LUT P0, RZ, R10, 0x1, RZ, 0xc0, !PT ;  /* 0x000000010aff7812 */ /* 0x008ff6000780c0ff */
[----:B------:R-:W-:Y:S02]  /*4820*/  @!UPT UIADD3 URZ, UPT, UPT, URZ, URZ, URZ ;  /* 0x000000fffffff290 */ /* 0x000fe4000fffe0ff */
[----:B----4-:R-:W-:Y:S01]  /*4830*/  VOTEU.ANY UP2, P0 ;  /* 0x0000000000ff7886 */ /* 0x010fe20000040100 */
[----:B------:R-:W-:Y:S11]  /*4840*/  PLOP3.LUT P0, PT, PT, PT, UP2, 0x80, 0x8 ;  /* 0x000000000008781c */ /* 0x000ff60003f0f028 */
[----:B------:R-:W-:Y:S02]  /*4850*/  @!UPT UIADD3 URZ, UPT, UPT, URZ, URZ, URZ ;  /* 0x000000fffffff290 */ /* 0x000fe4000fffe0ff */
[----:B--2---:R-:W-:Y:S02]  /*4860*/  @P0 SHF.R.U32.HI R0, RZ, 0x10, R9 ;  /* 0x00000010ff000819 */ /* 0x004fe40000011609 */
[----:B------:R-:W-:Y:S02]  /*4870*/  @P0 MOV R6, R8 ;  /* 0x0000000800060202 */ /* 0x000fe40000000f00 */
[----:B------:R-:W-:Y:S01]  /*4880*/  @P0 R2UR UR4, R0 ;  /* 0x00000000000402ca */ /* 0x000fe200000e0000 */
[----:B------:R-:W-:Y:S01]  /*4890*/  VIADD R0, R12, 0xa0 ;  /* 0x000000a00c007836 */ /* 0x000fe20000000000 */
[----:B------:R-:W-:Y:S02]  /*48a0*/  @P0 LOP3.LUT R8, R9, 0xffff, RZ, 0xc0, !PT ;  /* 0x0000ffff09080812 */ /* 0x000fe400078ec0ff */
[----:B------:R-:W-:Y:S02]  /*48b0*/  @P0 R2UR UR6, R6 ;  /* 0x00000000060602ca */ /* 0x000fe400000e0000 */
[----:B------:R-:W-:Y:S02]  /*48c0*/  PRMT R0, RZ, 0x654, R0 ;  /* 0x00000654ff007816 */ /* 0x000fe40000000000 */
[----:B------:R-:W-:Y:S02]  /*48d0*/  @P0 R2UR UR5, R8 ;  /* 0x00000000080502ca */ /* 0x000fe400000e0000 */
[----:B------:R2:W-:Y:S03]  /*48e0*/  SYNCS.ARRIVE.TRANS64.RED.A1T0 RZ, [R0+URZ], RZ ;  /* 0x000000ff00ff79a7 */ /* 0x0005e600081004ff */
[----:B------:R-:W-:Y:S04]  /*48f0*/  @UP2 UMOV UR38, UR4 ;  /* 0x0000000400262c82 */ /* 0x000fe80008000000 */
[----:B------:R-:W-:Y:S04]  /*4900*/  @UP2 UMOV UR14, UR6 ;  /* 0x00000006000e2c82 */ /* 0x000fe80008000000 */
[----:B------:R-:W-:Y:S01]  /*4910*/  @UP2 UMOV UR13, UR5 ;  /* 0x00000005000d2c82 */ /* 0x000fe20008000000 */
[----:B------:R-:W-:Y:S05]  /*4920*/  BRA.U !UP0, `(.L_x_87) ;  /* 0x0000000108a47547 */ /* 0x000fea000b800000 */
[----:B------:R-:W-:Y:S02]  /*4930*/  UIMAD.WIDE.U32 UR16, UR13, UR59, URZ ;  /* 0x0000003b0d1072a5 */ /* 0x000fe4000f8e00ff */
[----:B------:R-:W-:Y:S02]  /*4940*/  UIMAD.WIDE.U32 UR18, UR14, UR56, URZ ;  /* 0x000000380e1272a5 */ /* 0x000fe4000f8e00ff */
[----:B------:R-:W-:Y:S02]  /*4950*/  USEL UR4, UR39, UR47, !UP5 ;  /* 0x0000002f27047287 */ /* 0x000fe4000e800000 */
[----:B------:R-:W-:Y:S02]  /*4960*/  USEL UR7, UR46, UR53, !UP6 ;  /* 0x000000352e077287 */ /* 0x000fe4000f000000 */
[----:B-1----:R-:W-:Y:S02]  /*4970*/  UIMAD.WIDE.U32 UR8, UR4, UR22, URZ ;  /* 0x00000016040872a5 */ /* 0x002fe4000f8e00ff */
[----:B------:R-:W-:Y:S01]  /*4980*/  UIMAD.WIDE.U32 UR10, UR7, UR22, URZ ;  /* 0x00000016070a72a5 */ /* 0x000fe2000f8e00ff */
[----:B------:R-:W-:Y:S02]  /*4990*/  UMOV UR5, UR17 ;  /* 0x0000001100057c82 */ /* 0x000fe40008000000 */
[----:B------:R-:W-:Y:S03]  /*49a0*/  USHF.R.U32.HI UR6, URZ, UR55, UR5 ;  /* 0x00000037ff067299 */ /* 0x000fe60008011605 */
[----:B------:R-:W-:Y:S01]  /*49b0*/  UMOV UR5, UR19 ;  /* 0x0000001300057c82 */ /* 0x000fe20008000000 */
[----:B------:R-:W-:Y:S02]  /*49c0*/  USEL UR6, UR13, UR6, !UP5 ;  /* 0x000000060d067287 */ /* 0x000fe4000e800000 */
[----:B------:R-:W-:Y:S03]  /*49d0*/  USHF.R.U32.HI UR12, URZ, UR57, UR5 ;  /* 0x00000039ff0c7299 */ /* 0x000fe60008011605 */
[----:B------:R-:W-:Y:S02]  /*49e0*/  UMOV UR5, UR9 ;  /* 0x0000000900057c82 */ /* 0x000fe40008000000 */
[----:B------:R-:W-:Y:S03]  /*49f0*/  @UP4 USHF.R.U32.HI UR4, URZ, UR23, UR5 ;  /* 0x00000017ff044299 */ /* 0x000fe60008011605 */
[----:B------:R-:W-:Y:S01]  /*4a00*/  UMOV UR5, UR11 ;  /* 0x0000000b00057c82 */ /* 0x000fe20008000000 */
[----:B------:R-:W-:Y:S02]  /*4a10*/  UIMAD UR4, UR45, UR4, URZ ;  /* 0x000000042d0472a4 */ /* 0x000fe4000f8e02ff */
[----:B------:R-:W-:Y:S02]  /*4a20*/  @UP4 USHF.R.U32.HI UR7, URZ, UR23, UR5 ;  /* 0x00000017ff074299 */ /* 0x000fe40008011605 */
[----:B------:R-:W-:Y:S02]  /*4a30*/  UIMAD.WIDE.U32 UR10, UR6, UR22, URZ ;  /* 0x00000016060a72a5 */ /* 0x000fe4000f8e00ff */
[----:B------:R-:W-:Y:S02]  /*4a40*/  USEL UR5, UR14, UR12, !UP6 ;  /* 0x0000000c0e057287 */ /* 0x000fe4000f000000 */
[----:B------:R-:W-:Y:S02]  /*4a50*/  UIMAD UR8, UR45, UR7, URZ ;  /* 0x000000072d0872a4 */ /* 0x000fe4000f8e02ff */
[----:B------:R-:W-:Y:S03]  /*4a60*/  UISETP.GE.AND UP0, UPT, UR6, UR4, UPT ;  /* 0x000000040600728c */ /* 0x000fe6000bf06270 */
[----:B------:R-:W-:Y:S01]  /*4a70*/  UMOV UR4, UR11 ;  /* 0x0000000b00047c82 */ /* 0x000fe20008000000 */
[----:B------:R-:W-:Y:S02]  /*4a80*/  UISETP.GE.OR UP0, UPT, UR5, UR8, UP0 ;  /* 0x000000080500728c */ /* 0x000fe40008706670 */
[----:B------:R-:W-:Y:S02]  /*4a90*/  USHF.R.U32.HI UR4, URZ, UR23, UR4 ;  /* 0x00000017ff047299 */ /* 0x000fe40008011604 */
[----:B------:R-:W-:Y:S02]  /*4aa0*/  UIMAD.WIDE.U32 UR8, UR5, UR22, URZ ;  /* 0x00000016050872a5 */ /* 0x000fe4000f8e00ff */
[----:B------:R-:W-:Y:S04]  /*4ab0*/  USEL UR10, UR6, UR4, !UP4 ;  /* 0x00000004060a7287 */ /* 0x000fe8000e000000 */
[----:B------:R-:W-:Y:S01]  /*4ac0*/  UIADD3 UR11, UPT, UPT, -UR10, URZ, URZ ;  /* 0x000000ff0a0b7290 */ /* 0x000fe2000fffe1ff */
[----:B------:R-:W-:Y:S02]  /*4ad0*/  @!UP0 UMOV UR4, UR9 ;  /* 0x0000000900048c82 */ /* 0x000fe40008000000 */
[----:B------:R-:W-:Y:S02]  /*4ae0*/  @!UP0 USHF.R.U32.HI UR4, URZ, UR23, UR4 ;  /* 0x00000017ff048299 */ /* 0x000fe40008011604 */
[----:B------:R-:W-:Y:S02]  /*4af0*/  UIMAD UR8, UR45, UR11, UR6 ;  /* 0x0000000b2d0872a4 */ /* 0x000fe4000f8e0206 */
[----:B------:R-:W-:Y:S04]  /*4b00*/  @!UP0 USEL UR4, UR5, UR4, !UP4 ;  /* 0x0000000405048287 */ /* 0x000fe8000e000000 */
[----:B------:R-:W-:Y:S02]  /*4b10*/  @!UP0 UIMAD UR7, UR7, UR8, UR4 ;  /* 0x00000008070782a4 */ /* 0x000fe4000f8e0204 */
[----:B------:R-:W-:Y:S02]  /*4b20*/  @!UP0 UIADD3 UR9, UPT, UPT, UR10, -UR4, URZ ;  /* 0x800000040a098290 */ /* 0x000fe4000fffe0ff */
[----:B------:R-:W-:Y:S02]  /*4b30*/  UIADD3 UR8, UPT, UPT, -UR6, URZ, URZ ;  /* 0x000000ff06087290 */ /* 0x000fe4000fffe1ff */
[----:B------:R-:W-:Y:S02]  /*4b40*/  UIADD3 UR4, UPT, UPT, -UR5, URZ, URZ ;  /* 0x000000ff05047290 */ /* 0x000fe4000fffe1ff */
[----:B------:R-:W-:Y:S03]  /*4b50*/  @!UP0 UIMAD UR6, UR9, UR45, UR5 ;  /* 0x0000002d090682a4 */ /* 0x000fe6000f8e0205 */
[----:B------:R-:W-:Y:S01]  /*4b60*/  @!UP0 UMOV UR5, UR7 ;  /* 0x0000000700058c82 */ /* 0x000fe20008000000 */
[----:B------:R-:W-:Y:S02]  /*4b70*/  UIMAD UR7, UR15, UR4, UR14 ;  /* 0x000000040f0772a4 */ /* 0x000fe4000f8e020e */
[----:B------:R-:W-:Y:S02]  /*4b80*/  UIMAD UR4, UR58, UR8, UR13 ;  /* 0x000000083a0472a4 */ /* 0x000fe4000f8e020d */
[----:B------:R-:W-:Y:S02]  /*4b90*/  UIMAD UR14, UR5, UR15, UR7 ;  /* 0x0000000f050e72a4 */ /* 0x000fe4000f8e0207 */
[----:B------:R-:W-:Y:S11]  /*4ba0*/  UIMAD UR13, UR6, UR58, UR4 ;  /* 0x0000003a060d72a4 */ /* 0x000ff6000f8e0204 */
[----:B------:R-:W-:Y:S01]  /*4bb0*/  @!UPT UIADD3 URZ, UPT, UPT, URZ, URZ, URZ ;  /* 0x000000fffffff290 */ /* 0x000fe2000fffe0ff */
.L_x_87:
[----:B------:R-:W3:Y:S01]  /*4bc0*/  @!UP3 LDCU.128 UR8, c[0x0][0xb10] ;  /* 0x00016200ff08b7ac */ /* 0x000ee20008000c00 */
[----:B------:R-:W-:Y:S01]  /*4bd0*/  IMAD.MOV.U32 R10, RZ, RZ, 0x1 ;  /* 0x00000001ff0a7424 */ /* 0x000fe200078e00ff */
[C---:B------:R-:W-:Y:S02]  /*4be0*/  ISETP.NE.U32.AND P1, PT, R4.reuse, RZ, PT ;  /* 0x000000ff0400720c */ /* 0x040fe40003f25070 */
[----:B------:R-:W-:Y:S02]  /*4bf0*/  ISETP.NE.U32.AND P0, PT, R4, RZ, PT ;  /* 0x000000ff0400720c */ /* 0x000fe40003f05070 */
[C---:B------:R-:W-:Y:S01]  /*4c00*/  ISETP.NE.AND.EX P1, PT, R5.reuse, RZ, PT, P1 ;  /* 0x000000ff0500720c */ /* 0x040fe20003f25310 */
[----:B------:R-:W4:Y:S01]  /*4c10*/  @!UP3 LDCU UR5, c[0x0][0xb0c] ;  /* 0x00016180ff05b7ac */ /* 0x000f220008000800 */
[----:B------:R-:W-:Y:S02]  /*4c20*/  ISETP.NE.AND.EX P0, PT, R5, RZ, PT, P0 ;  /* 0x000000ff0500720c */ /* 0x000fe40003f05300 */
[----:B------:R-:W-:Y:S01]  /*4c30*/  SHF.L.U32 R10, R10, 0x1f, RZ ;  /* 0x0000001f0a0a7819 */ /* 0x000fe200000006ff */
[----:B------:R-:W-:Y:S02]  /*4c40*/  USHF.L.U32 UR50, UR32, 0x8, URZ ;  /* 0x0000000820327899 */ /* 0x000fe400080006ff */
[----:B------:R-:W-:Y:S02]  /*4c50*/  USHF.L.U32 UR51, UR20, 0x6, URZ ;  /* 0x0000000614337899 */ /* 0x000fe400080006ff */
[----:B---3--:R-:W-:Y:S07]  /*4c60*/  UIMAD.WIDE.U32 UR6, UR14, UR8, URZ ;  /* 0x000000080e0672a5 */ /* 0x008fee000f8e00ff */
[----:B------:R-:W-:Y:S01]  /*4c70*/  @!UP3 UMOV UR4, UR7 ;  /* 0x000000070004bc82 */ /* 0x000fe20008000000 */
[----:B----4-:R-:W-:Y:S02]  /*4c80*/  @!UP3 UISETP.NE.AND UP0, UPT, UR5, 0x1, UPT ;  /* 0x000000010500b88c */ /* 0x010fe4000bf05270 */
[----:B------:R-:W-:Y:S02]  /*4c90*/  @!UP3 USHF.R.U32.HI UR4, URZ, UR9, UR4 ;  /* 0x00000009ff04b299 */ /* 0x000fe40008011604 */
[----:B------:R-:W-:Y:S02]  /*4ca0*/  UIMAD.WIDE.U32 UR6, UR13, UR11, URZ ;  /* 0x0000000b0d0672a5 */ /* 0x000fe4000f8e00ff */
[----:B------:R-:W-:Y:S02]  /*4cb0*/  @!UP3 USEL UR8, UR14, UR4, !UP0 ;  /* 0x000000040e08b287 */ /* 0x000fe4000c000000 */
[----:B------:R-:W-:Y:S03]  /*4cc0*/  @!UP3 UISETP.NE.AND UP0, UPT, UR10, 0x1, UPT ;  /* 0x000000010a00b88c */ /* 0x000fe6000bf05270 */
[----:B------:R-:W-:Y:S02]  /*4cd0*/  @!UP3 UMOV UR6, UR7 ;  /* 0x000000070006bc82 */ /* 0x000fe40008000000 */
[----:B------:R-:W3:Y:S02]  /*4ce0*/  @!UP3 LDCU UR4, c[0x0][0xb20] ;  /* 0x00016400ff04b7ac */ /* 0x000ee40008000800 */
[----:B---3--:R-:W-:Y:S04]  /*4cf0*/  @!UP3 USHF.R.U32.HI UR6, URZ, UR4, UR6 ;  /* 0x00000004ff06b299 */ /* 0x008fe80008011606 */
[----:B------:R-:W-:Y:S04]  /*4d00*/  @!UP3 USEL UR6, UR13, UR6, !UP0 ;  /* 0x000000060d06b287 */ /* 0x000fe8000c000000 */
[----:B------:R-:W-:Y:S02]  /*4d10*/  @!UP3 UIADD3 UR4, UPT, UPT, -UR8, UR6, URZ ;  /* 0x000000060804b290 */ /* 0x000fe4000fffe1ff */
[----:B------:R-:W-:Y:S02]  /*4d20*/  @!UP3 UIADD3 UR6, UPT, UPT, UR8, -UR6, URZ ;  /* 0x800000060806b290 */ /* 0x000fe4000fffe0ff */
[----:B------:R-:W-:Y:S02]  /*4d30*/  @!UP3 UIMAD UR14, UR4, UR5, UR14 ;  /* 0x00000005040eb2a4 */ /* 0x000fe4000f8e020e */
[----:B------:R-:W-:Y:S01]  /*4d40*/  @!UP3 UIMAD UR13, UR6, UR10, UR13 ;  /* 0x0000000a060db2a4 */ /* 0x000fe2000f8e020d */
[----:B------:R-:W-:Y:S11]  /*4d50*/  BRA.U UP1, `(.L_x_88) ;  /* 0x0000000101107547 */ /* 0x000ff6000b800000 */
[----:B------:R-:W-:Y:S04]  /*4d60*/  MOV R6, UR54 ;  /* 0x0000003600067c02 */ /* 0x000fe80008000f00 */
[----:B------:R-:W-:Y:S04]  /*4d70*/  SHF.L.U32 R6, R6, 0x1f, RZ ;  /* 0x0000001f06067819 */ /* 0x000fe800000006ff */
[----:B------:R-:W3:Y:S02]  /*4d80*/  SYNCS.PHASECHK.TRANS64.TRYWAIT P2, [UR21+0x88], R6 ;  /* 0x00008806ff0075a7 */ /* 0x000ee40008041115 */
[----:B---3--:R-:W-:Y:S05]  /*4d90*/  @!P2 BRA `(.L_x_89) ;  /* 0x0000007800e8a947 */ /* 0x008fea0003800000 */
.L_x_88:
[----:B------:R-:W-:Y:S05]  /*4da0*/  @!P1 BRA `(.L_x_90) ;  /* 0x0000000000309947 */ /* 0x000fea0003800000 */
[----:B------:R-:W-:Y:S01]  /*4db0*/  ISETP.NE.U32.AND P1, PT, R2, RZ, PT ;  /* 0x000000ff0200720c */ /* 0x000fe20003f25070 */
[----:B------:R-:W3:Y:S01]  /*4dc0*/  LDCU.64 UR4, c[0x0][0x358] ;  /* 0x00006b00ff0477ac */ /* 0x000ee20008000a00 */
[----:B------:R-:W-:Y:S02]  /*4dd0*/  IMAD.MOV.U32 R52, RZ, RZ, 0x1 ;  /* 0x00000001ff347424 */ /* 0x000fe400078e00ff */
[----:B------:R-:W-:Y:S11]  /*4de0*/  ISETP.NE.AND.EX P1, PT, R3, RZ, PT, P1 ;  /* 0x000000ff0300720c */ /* 0x000ff60003f25310 */
[----:B------:R-:W-:Y:S02]  /*4df0*/  @!UPT UIADD3 URZ, UPT, UPT, URZ, URZ, URZ ;  /* 0x000000fffffff290 */ /* 0x000fe4000fffe0ff */
[----:B------:R-:W4:Y:S01]  /*4e00*/  @P1 LDC.64 R8, c[0x0][0x888] ;  /* 0x00022200ff081b82 */ /* 0x000f220000000a00 */
[----:B--2---:R-:W-:Y:S04]  /*4e10*/  @P1 IMAD R0, R4, UR36, RZ ;  /* 0x0000002404001c24 */ /* 0x004fe8000f8e02ff */
[----:B----4-:R-:W-:Y:S04]  /*4e20*/  @P1 IMAD.WIDE R8, R0, 0x4, R8 ;  /* 0x0000000400081825 */ /* 0x010fe800078e0208 */
[----:B------:R-:W-:Y:S01]  /*4e30*/  HFMA2 R0, -RZ, RZ, 0, 5.9604644775390625e-08 ;  /* 0x00000001ff007431 */ /* 0x000fe200000001ff */
[----:B---3-5:R3:W5:Y:S04]  /*4e40*/  @P1 LDG.E R27, desc[UR4][R8.64] ;  /* 0x00000004081b1981 */ /* 0x028768000c1e1900 */
[----:B------:R-:W-:Y:S01]  /*4e50*/  @!P1 PRMT R52, R0, 0x7610, R52 ;  /* 0x0000761000349816 */ /* 0x000fe20000000034 */
[----:B---3--:R-:W4:Y:S06]  /*4e60*/  @!P1 LDC R27, c[0x0][0x880] ;  /* 0x00022000ff1b9b82 */ /* 0x008f2c0000000800 */
.L_x_90:
[----:B----45:R-:W-:Y:S01]  /*4e70*/  @!P0 FSETP.EQ.AND P1, PT, R27, RZ, PT ;  /* 0x000000ff1b00820b */ /* 0x030fe20003f22000 */
[----:B------:R-:W-:Y:S01]  /*4e80*/  @!UPT UIADD3 URZ, UPT, UPT, URZ, URZ, URZ ;  /* 0x000000fffffff290 */ /* 0x000fe2000fffe0ff */
[----:B------:R-:W-:Y:S11]  /*4e90*/  @!P0 BRA `(.L_x_91) ;  /* 0x0000000000188947 */ /* 0x000ff60003800000 */
[----:B------:R-:W-:Y:S02]  /*4ea0*/  LOP3.LUT P0, RZ, R52, 0xff, RZ, 0xc0, !PT ;  /* 0x000000ff34ff7812 */ /* 0x000fe4000780c0ff */
[----:B------:R-:W-:Y:S04]  /*4eb0*/  ISETP.NE.U32.AND P1, PT, R2, RZ, PT ;  /* 0x000000ff0200720c */ /* 0x000fe80003f25070 */
[----:B------:R-:W-:Y:S04]  /*4ec0*/  ISETP.NE.AND.EX P1, PT, R3, RZ, PT, P1 ;  /* 0x000000ff0300720c */ /* 0x000fe80003f25310 */
[----:B------:R-:W-:Y:S03]  /*4ed0*/  PLOP3.LUT P1, PT, P1, PT, PT, 0x8, 0x80 ;  /* 0x000000000080781c */ /* 0x000fe60000f2e170 */
[----:B------:R-:W-:Y:S11]  /*4ee0*/  @P0 FSETP.EQ.AND P1, PT, R27, RZ, PT ;  /* 0x000000ff1b00020b */ /* 0x000ff60003f22000 */
[----:B------:R-:W-:Y:S02]  /*4ef0*/  @!UPT UIADD3 URZ, UPT, UPT, URZ, URZ, URZ ;  /* 0x000000fffffff290 */ /* 0x000fe4000fffe0ff */
.L_x_91:
[----:B------:R-:W3:Y:S01]  /*4f00*/  SYNCS.PHASECHK.TRANS64.TRYWAIT P2, [UR21+0x60], R10 ;  /* 0x0000600aff0075a7 */ /* 0x000ee20008041115 */
[----:B------:R-:W-:Y:S04]  /*4f10*/  ELECT P0, URZ, PT ;  /* 0x0000000000ff782f */ /* 0x000fe80003800000 */
[----:B------:R-:W-:Y:S11]  /*4f20*/  PLOP3.LUT P1, PT, P1, P0, PT, 0xf2, 0x2f ;  /* 0x00000000002f781c */ /* 0x000ff60000f21e72 */
[----:B------:R-:W-:Y:S02]  /*4f30*/  @!UPT UIADD3 URZ, UPT, UPT, URZ, URZ, URZ ;  /* 0x000000fffffff290 */ /* 0x000fe4000fffe0ff */
[----:B------:R-:W-:Y:S05]  /*4f40*/  @!P1 IADD3 R8, P0, PT, R16, 0x580, RZ ;  /* 0x0000058010089810 */ /* 0x000fea0007f1e0ff */
[----:B--2---:R-:W-:Y:S01]  /*4f50*/  @!P1 IMAD.X R6, RZ, RZ, R17, P0 ;  /* 0x000000ffff069224 */ /* 0x004fe200000e0611 */
[----:B---3--:R-:W-:Y:S07]  /*4f60*/  @!P2 BRA `(.L_x_92) ;  /* 0x00000078008ca947 */ /* 0x008fee0003800000 */
.L_x_218:
[----:B------:R-:W-:Y:S01]  /*4f70*/  @!P1 R2UR UR5, R8 ;  /* 0x00000000080592ca */ /* 0x000fe200000e0000 */
[----:B------:R-:W-:Y:S01]  /*4f80*/  VOTEU.ALL UP0, P1 ;  /* 0x0000000000ff7886 */ /* 0x000fe20000800000 */
[----:B------:R-:W-:Y:S01]  /*4f90*/  @!P1 R2UR UR4, R6 ;  /* 0x00000000060492ca */ /* 0x000fe200000e0000 */
[----:B------:R-:W-:Y:S01]  /*4fa0*/  UMOV UR6, 0x0 ;  /* 0x0000000000067882 */ /* 0x000fe20000000000 */
[----:B------:R-:W-:Y:S01]  /*4fb0*/  UMOV UR7, 0x10000000 ;  /* 0x1000000000077882 */ /* 0x000fe20000000000 */
[----:B------:R-:W-:Y:S01]  /*4fc0*/  UMOV UR52, UR36 ;  /* 0x0000002400347c82 */ /* 0x000fe20008000000 */
[----:B------:R-:W-:Y:S01]  /*4fd0*/  @!UP0 UIADD3 UR48, UPT, UPT, UR21, 0x200, URZ ;  /* 0x0000020015308890 */ /* 0x000fe2000fffe0ff */
[----:B--2---:R-:W-:Y:S01]  /*4fe0*/  @!P1 IMAD.MOV.U32 R0, RZ, RZ, 0x2000 ;  /* 0x00002000ff009424 */ /* 0x004fe200078e00ff */
[----:B------:R-:W-:Y:S02]  /*4ff0*/  @!UP0 UIADD3 UR10, UPT, UPT, UR50, 0x80, URZ ;  /* 0x00000080320a8890 */ /* 0x000fe4000fffe0ff */
[----:B------:R-:W-:Y:S01]  /*5000*/  @!UP0 UIADD3 UR8, UPT, UPT, UR21, 0x1200, URZ ;  /* 0x0000120015088890 */ /* 0x000fe2000fffe0ff */
[----:B------:R-:W-:Y:S02]  /*5010*/  VOTEU.ALL UP0, P1 ;  /* 0x0000000000ff7886 */ /* 0x000fe40000800000 */
[----:B------:R-:W-:Y:S01]  /*5020*/  IMAD.U32 R8, RZ, RZ, UR5 ;  /* 0x00000005ff087e24 */ /* 0x000fe2000f8e00ff */
[----:B------:R-:W-:Y:S01]  /*5030*/  UMOV UR9, UR49 ;  /* 0x0000003100097c82 */ /* 0x000fe20008000000 */
[----:B------:R-:W-:Y:S01]  /*5040*/  IMAD.U32 R9, RZ, RZ, UR4 ;  /* 0x00000004ff097e24 */ /* 0x000fe2000f8e00ff */
[----:B------:R-:W-:Y:S01]  /*5050*/  UMOV UR11, UR51 ;  /* 0x00000033000b7c82 */ /* 0x000fe20008000000 */
[----:B------:R-:W-:Y:S01]  /*5060*/  UMOV UR12, UR36 ;  /* 0x00000024000c7c82 */ /* 0x000fe20008000000 */
[----:B------:R-:W-:Y:S02]  /*5070*/  @!P1 R2UR UR4, R8 ;  /* 0x00000000080492ca */ /* 0x000fe400000e0000 */
[----:B------:R-:W-:Y:S02]  /*5080*/  @!P1 R2UR UR5, R9 ;  /* 0x00000000090592ca */ /* 0x000fe400000e0000 */
[----:B------:R-:W-:Y:S05]  /*5090*/  @!P1 IADD3 R8, P0, PT, R16, 0x580, RZ ;  /* 0x0000058010089810 */ /* 0x000fea0007f1e0ff */
[----:B------:R-:W-:Y:S06]  /*50a0*/  @!P1 IMAD.X R6, RZ, RZ, R17, P0 ;  /* 0x000000ffff069224 */ /* 0x000fec00000e0611 */
[----:B------:R2:W-:Y:S01]  /*50b0*/  @!UP0 UTMALDG.3D [UR48], [UR4], desc[UR6] ;  /* 0x00000630040085b4 */ /* 0x0005e20008011000 */
[----:B------:R-:W-:Y:S05]  /*50c0*/  VOTEU.ALL UP0, P1 ;  /* 0x0000000000ff7886 */ /* 0x000fea0000800000 */
[----:B------:R2:W-:Y:S01]  /*50d0*/  @!UP0 UTMALDG.3D [UR8], [UR4], desc[UR6] ;  /* 0x00000608040085b4 */ /* 0x0005e20008011000 */
[----:B------:R2:W-:Y:S01]  /*50e0*/  @!P1 SYNCS.ARRIVE.TRANS64.RED.A0TR RZ, [UR21+0x40], R0 ;  /* 0x00004000ffff99a7 */ /* 0x0005e20008300415 */
[----:B------:R-:W-:Y:S01]  /*50f0*/  SYNCS.ARRIVE.TRANS64.RED.A1T0 RZ, [UR37], RZ ;  /* 0x000000ffffff79a7 */ /* 0x000fe20008100425 */
[----:B------:R-:W3:Y:S02]  /*5100*/  SYNCS.PHASECHK.TRANS64.TRYWAIT P2, [UR21+0x68], R10 ;  /* 0x0000680aff0075a7 */ /* 0x000ee40008041115 */
[----:B--23--:R-:W-:Y:S05]  /*5110*/  @!P2 BRA `(.L_x_93) ;  /* 0x000000780038a947 */ /* 0x00cfea0003800000 */
.L_x_220:
        /* <DEDUP_REMOVED lines=9> */
[----:B------:R-:W-:Y:S02]  /*51b0*/  @!UP0 UIADD3 UR10, UPT, UPT, UR50, 0x90, URZ ;  /* 0x00000090320a8890 */ /* 0x000fe4000fffe0ff */
[----:B------:R-:W-:Y:S01]  /*51c0*/  @!UP0 UIADD3 UR8, UPT, UPT, UR21, 0x3200, URZ ;  /* 0x0000320015088890 */ /* 0x000fe2000fffe0ff */
[----:B------:R-:W-:Y:S01]  /*51d0*/  IMAD.U32 R8, RZ, RZ, UR5 ;  /* 0x00000005ff087e24 */ /* 0x000fe2000f8e00ff */
[----:B------:R-:W-:Y:S01]  /*51e0*/  VOTEU.ALL UP0, P1 ;  /* 0x0000000000ff7886 */ /* 0x000fe20000800000 */
[----:B------:R-:W-:Y:S01]  /*51f0*/  IMAD.U32 R9, RZ, RZ, UR4 ;  /* 0x00000004ff097e24 */ /* 0x000fe2000f8e00ff */
[----:B------:R-:W-:Y:S01]  /*5200*/  UMOV UR44, UR36 ;  /* 0x00000024002c7c82 */ /* 0x000fe20008000000 */
[----:B------:R-:W-:Y:S01]  /*5210*/  UMOV UR9, UR41 ;  /* 0x0000002900097c82 */ /* 0x000fe20008000000 */
[----:B------:R-:W-:Y:S01]  /*5220*/  @!P1 R2UR UR4, R8 ;  /* 0x00000000080492ca */ /* 0x000fe200000e0000 */
[----:B------:R-:W-:Y:S01]  /*5230*/  UMOV UR11, UR51 ;  /* 0x00000033000b7c82 */ /* 0x000fe20008000000 */
[----:B------:R-:W-:Y:S01]  /*5240*/  @!P1 R2UR UR5, R9 ;  /* 0x00000000090592ca */ /* 0x000fe200000e0000 */
[----:B------:R-:W-:Y:S01]  /*5250*/  UMOV UR12, UR36 ;  /* 0x00000024000c7c82 */ /* 0x000fe20008000000 */
        /* <DEDUP_REMOVED lines=9> */
.L_x_222:
        /* <DEDUP_REMOVED lines=28> */
.L_x_224:
        /* <DEDUP_REMOVED lines=20> */
[----:B------:R-:W-:Y:S02]  /*55f0*/  SHF.L.U32 R9, RZ, 0x1f, RZ ;  /* 0x0000001fff097819 */ /* 0x000fe400000006ff */
[----:B------:R-:W-:Y:S05]  /*5600*/  @!P1 IADD3 R8, P0, PT, R16, 0x580, RZ ;  /* 0x0000058010089810 */ /* 0x000fea0007f1e0ff */
[----:B------:R-:W-:Y:S04]  /*5610*/  @!P1 IMAD.X R6, RZ, RZ, R17, P0 ;  /* 0x000000ffff069224 */ /* 0x000fe800000e0611 */
[----:B------:R2:W-:Y:S01]  /*5620*/  @!UP0 UTMALDG.3D [UR24], [UR4], desc[UR6] ;  /* 0x00000618040085b4 */ /* 0x0005e20008011000 */
[----:B------:R-:W-:Y:S05]  /*5630*/  VOTEU.ALL UP0, P1 ;  /* 0x0000000000ff7886 */ /* 0x000fea0000800000 */
[----:B------:R2:W-:Y:S01]  /*5640*/  @!UP0 UTMALDG.3D [UR8], [UR4], desc[UR6] ;  /* 0x00000608040085b4 */ /* 0x0005e20008011000 */
[----:B------:R2:W-:Y:S01]  /*5650*/  @!P1 SYNCS.ARRIVE.TRANS64.RED.A0TR RZ, [UR21+0x58], R0 ;  /* 0x00005800ffff99a7 */ /* 0x0005e20008300415 */
[----:B------:R-:W-:Y:S01]  /*5660*/  SYNCS.ARRIVE.TRANS64.RED.A1T0 RZ, [UR29], RZ ;  /* 0x000000ffffff79a7 */ /* 0x000fe2000810041d */
[----:B------:R-:W3:Y:S02]  /*5670*/  SYNCS.PHASECHK.TRANS64.TRYWAIT P2, [UR21+0x60], R9 ;  /* 0x00006009ff0075a7 */ /* 0x000ee40008041115 */
[----:B--23--:R-:W-:Y:S05]  /*5680*/  @!P2 BRA `(.L_x_96) ;  /* 0x000000740024a947 */ /* 0x00cfea0003800000 */
.L_x_226:
        /* <DEDUP_REMOVED lines=8> */
[----:B------:R-:W-:Y:S01]  /*5710*/  @!UP0 UIADD3 UR16, UPT, UPT, UR21, 0x200, URZ ;  /* 0x0000020015108890 */ /* 0x000fe2000fffe0ff */
[----:B------:R-:W-:Y:S01]  /*5720*/  @!P1 IADD3 R8, P0, PT, R16, 0x580, RZ ;  /* 0x0000058010089810 */ /* 0x000fe20007f1e0ff */
        /* <DEDUP_REMOVED lines=11> */
[----:B------:R-:W-:Y:S01]  /*57e0*/  UMOV UR12, UR36 ;  /* 0x00000024000c7c82 */ /* 0x000fe20008000000 */
[----:B------:R-:W-:Y:S10]  /*57f0*/  @!P1 IMAD.X R6, RZ, RZ, R17, P0 ;  /* 0x000000ffff069224 */ /* 0x000ff400000e0611 */
[----:B------:R2:W-:Y:S01]  /*5800*/  @!UP0 UTMALDG.3D [UR16], [UR4], desc[UR6] ;  /* 0x00000610040085b4 */ /* 0x0005e20008011000 */
[----:B------:R-:W-:Y:S05]  /*5810*/  VOTEU.ALL UP0, P1 ;  /* 0x0000000000ff7886 */ /* 0x000fea0000800000 */
[----:B------:R2:W-:Y:S01]  /*5820*/  @!UP0 UTMALDG.3D [UR8], [UR4], desc[UR6] ;  /* 0x00000608040085b4 */ /* 0x0005e20008011000 */
[----:B------:R2:W-:Y:S01]  /*5830*/  @!P1 SYNCS.ARRIVE.TRANS64.RED.A0TR RZ, [UR21+0x40], R0 ;  /* 0x00004000ffff99a7 */ /* 0x0005e20008300415 */
[----:B------:R-:W-:Y:S01]  /*5840*/  SYNCS.ARRIVE.TRANS64.RED.A1T0 RZ, [UR37], RZ ;  /* 0x000000ffffff79a7 */ /* 0x000fe20008100425 */
[----:B------:R-:W3:Y:S02]  /*5850*/  SYNCS.PHASECHK.TRANS64.TRYWAIT P2, [UR21+0x68], R9 ;  /* 0x00006809ff0075a7 */ /* 0x000ee40008041115 */
[----:B--23--:R-:W-:Y:S05]  /*5860*/  @!P2 BRA `(.L_x_97) ;  /* 0x0000007000c4a947 */ /* 0x00cfea0003800000 */
.L_x_228:
        /* <DEDUP_REMOVED lines=30> */
.L_x_230:
        /* <DEDUP_REMOVED lines=9> */
[----:B------:R-:W-:Y:S01]  /*5ae0*/  VIADD R14, R14, 0x1 ;  /* 0x000000010e0e7836 */ /* 0x000fe20000000000 */
        /* <DEDUP_REMOVED lines=11> */
[----:B------:R-:W-:Y:S11]  /*5ba0*/  UMOV UR12, UR36 ;  /* 0x00000024000c7c82 */ /* 0x000ff60008000000 */
[----:B------:R2:W-:Y:S01]  /*5bb0*/  @!UP0 UTMALDG.3D [UR16], [UR4], desc[UR6] ;  /* 0x00000610040085b4 */ /* 0x0005e20008011000 */
[----:B------:R-:W-:Y:S05]  /*5bc0*/  VOTEU.ALL UP0, P1 ;  /* 0x0000000000ff7886 */ /* 0x000fea0000800000 */
[----:B------:R2:W-:Y:S01]  /*5bd0*/  @!UP0 UTMALDG.3D [UR8], [UR4], desc[UR6] ;  /* 0x00000608040085b4 */ /* 0x0005e20008011000 */
[----:B------:R2:W-:Y:S01]  /*5be0*/  @!P1 SYNCS.ARRIVE.TRANS64.RED.A0TR RZ, [UR21+0x50], R0 ;  /* 0x00005000ffff99a7 */ /* 0x0005e20008300415 */
[----:B------:R-:W-:Y:S01]  /*5bf0*/  SYNCS.ARRIVE.TRANS64.RED.A1T0 RZ, [UR30], RZ ;  /* 0x000000ffffff79a7 */ /* 0x000fe2000810041e */
[----:B------:R-:W3:Y:S02]  /*5c00*/  SYNCS.PHASECHK.TRANS64.TRYWAIT P0, [UR21+0x78], R9 ;  /* 0x00007809ff0075a7 */ /* 0x000ee40008001115 */
[----:B--23--:R-:W-:Y:S05]  /*5c10*/  @!P0 BRA `(.L_x_99) ;  /* 0x0000007000088947 */ /* 0x00cfea0003800000 */
.L_x_232:
[----:B------:R-:W-:Y:S01]  /*5c20*/  UPLOP3.LUT UP1, UPT, UPT, UPT, UPT, 0x80, 0x8 ;  /* 0x000000000008789c */ /* 0x000fe20003f2f070 */
[----:B------:R-:W-:Y:S01]  /*5c30*/  @!P1 IADD3 R6, P0, PT, R16, 0x580, RZ ;  /* 0x0000058010069810 */ /* 0x000fe20007f1e0ff */
[----:B------:R-:W-:Y:S01]  /*5c40*/  UMOV UR6, 0x0 ;  /* 0x0000000000067882 */ /* 0x000fe20000000000 */
[----:B------:R-:W-:Y:S01]  /*5c50*/  VOTEU.ALL UP0, P1 ;  /* 0x0000000000ff7886 */ /* 0x000fe20000800000 */
[----:B------:R-:W-:Y:S01]  /*5c60*/  UMOV UR7, 0x10000000 ;  /* 0x1000000000077882 */ /* 0x000fe20000000000 */
[----:B------:R-:W-:Y:S01]  /*5c70*/  @!P1 R2UR UR5, R6 ;  /* 0x00000000060592ca */ /* 0x000fe200000e0000 */
[----:B--2---:R-:W-:Y:S01]  /*5c80*/  @!P1 IMAD.X R0, RZ, RZ, R17, P0 ;  /* 0x000000ffff009224 */ /* 0x004fe200000e0611 */
[----:B------:R-:W-:Y:S01]  /*5c90*/  UMOV UR17, UR25 ;  /* 0x0000001900117c82 */ /* 0x000fe20008000000 */
[----:B------:R-:W-:Y:S01]  /*5ca0*/  @!UP0 UIADD3 UR18, UPT, UPT, UR50, 0x70, URZ ;  /* 0x0000007032128890 */ /* 0x000fe2000fffe0ff */
[----:B------:R-:W-:Y:S01]  /*5cb0*/  R2UR UR26, R54 ;  /* 0x00000000361a72ca */ /* 0x000fe200000e0000 */
[----:B------:R-:W-:Y:S01]  /*5cc0*/  @!UP0 UIADD3 UR16, UPT, UPT, UR21, 0x6200, URZ ;  /* 0x0000620015108890 */ /* 0x000fe2000fffe0ff */
[----:B------:R-:W-:Y:S01]  /*5cd0*/  @!P1 R2UR UR4, R0 ;  /* 0x00000000000492ca */ /* 0x000fe200000e0000 */
[----:B------:R-:W-:Y:S01]  /*5ce0*/  @!UP0 UIADD3 UR10, UPT, UPT, UR50, 0xf0, URZ ;  /* 0x000000f0320a8890 */ /* 0x000fe2000fffe0ff */
[----:B------:R-:W-:Y:S01]  /*5cf0*/  R2UR UR24, R55 ;  /* 0x00000000371872ca */ /* 0x000fe200000e0000 */
[----:B------:R-:W-:Y:S01]  /*5d00*/  @!UP0 UIADD3 UR8, UPT, UPT, UR21, 0x7200, URZ ;  /* 0x0000720015088890 */ /* 0x000fe2000fffe0ff */
[----:B------:R-:W-:Y:S01]  /*5d10*/  ISETP.NE.AND P0, PT, R14, 0x2, PT ;  /* 0x000000020e00780c */ /* 0x000fe20003f05270 */
[----:B------:R-:W-:Y:S01]  /*5d20*/  VOTEU.ALL UP0, P1 ;  /* 0x0000000000ff7886 */ /* 0x000fe20000800000 */
[----:B------:R-:W-:Y:S01]  /*5d30*/  UMOV UR19, UR51 ;  /* 0x0000003300137c82 */ /* 0x000fe20008000000 */
[----:B------:R-:W-:Y:S01]  /*5d40*/  IMAD.U32 R8, RZ, RZ, UR5 ;  /* 0x00000005ff087e24 */ /* 0x000fe2000f8e00ff */
[----:B------:R-:W-:Y:S01]  /*5d50*/  UMOV UR20, UR36 ;  /* 0x0000002400147c82 */ /* 0x000fe20008000000 */
[----:B------:R-:W-:Y:S01]  /*5d60*/  UMOV UR9, UR25 ;  /* 0x0000001900097c82 */ /* 0x000fe20008000000 */
[----:B------:R-:W-:Y:S01]  /*5d70*/  UMOV UR11, UR51 ;  /* 0x00000033000b7c82 */ /* 0x000fe20008000000 */
[----:B------:R-:W-:Y:S01]  /*5d80*/  UMOV UR12, UR36 ;  /* 0x00000024000c7c82 */ /* 0x000fe20008000000 */
[----:B------:R-:W-:Y:S01]  /*5d90*/  SEL R0, RZ, 0x1, P0 ;  /* 0x00000001ff007807 */ /* 0x000fe20000000000 */
[----:B------:R-:W-:Y:S01]  /*5da0*/  IMAD.U32 R9, RZ, RZ, UR4 ;  /* 0x00000004ff097e24 */ /* 0x000fe2000f8e00ff */
[----:B------:R-:W-:Y:S01]  /*5db0*/  @!P1 R2UR UR4, R8 ;  /* 0x00000000080492ca */ /* 0x000fe200000e0000 */
[----:B------:R-:W-:Y:S01]  /*5dc0*/  UIADD3 UR32, UPT, UPT, UR13, UR26, URZ ;  /* 0x0000001a0d207290 */ /* 0x000fe2000fffe0ff */
[----:B------:R-:W-:Y:S01]  /*5dd0*/  LOP3.LUT R13, R13, R0, RZ, 0x3c, !PT ;  /* 0x000000000d0d7212 */ /* 0x000fe200078e3cff */
[----:B------:R-:W-:Y:S01]  /*5de0*/  UMOV UR36, UR38 ;  /* 0x0000002600247c82 */ /* 0x000fe20008000000 */
[----:B------:R-:W-:Y:S02]  /*5df0*/  @!P1 R2UR UR5, R9 ;  /* 0x00000000090592ca */ /* 0x000fe400000e0000 */
[----:B------:R-:W-:Y:S11]  /*5e00*/  SEL R14, R14, RZ, P0 ;  /* 0x000000ff0e0e7207 */ /* 0x000ff60000000000 */
[----:B------:R2:W-:Y:S01]  /*5e10*/  @!UP0 UTMALDG.3D [UR16], [UR4], desc[UR6] ;  /* 0x00000610040085b4 */ /* 0x0005e20008011000 */
[----:B------:R-:W-:Y:S05]  /*5e20*/  VOTEU.ALL UP0, P1 ;  /* 0x0000000000ff7886 */ /* 0x000fea0000800000 */
[----:B------:R3:W-:Y:S01]  /*5e30*/  @!UP0 UTMALDG.3D [UR8], [UR4], desc[UR6] ;  /* 0x00000608040085b4 */ /* 0x0007e20008011000 */
[----:B------:R3:W-:Y:S01]  /*5e40*/  @!P1 SYNCS.ARRIVE.TRANS64.RED.A0TR RZ, [UR21+0x58], R7 ;  /* 0x00005807ffff99a7 */ /* 0x0007e20008300415 */
[----:B------:R-:W-:Y:S01]  /*5e50*/  SYNCS.ARRIVE.TRANS64.RED.A1T0 RZ, [UR29], RZ ;  /* 0x000000ffffff79a7 */ /* 0x000fe2000810041d */
[----:B--2---:R-:W-:Y:S01]  /*5e60*/  UIADD3 UR20, UPT, UPT, UR14, UR24, URZ ;  /* 0x000000180e147290 */ /* 0x004fe2000fffe0ff */
[----:B------:R-:W-:Y:S11]  /*5e70*/  BRA.U UP2, `(.L_x_100) ;  /* 0xffffffe902307547 */ /* 0x000ff6000b83ffff */
[----:B------:R-:W2:Y:S02]  /*5e80*/  SYNCS.PHASECHK.TRANS64.TRYWAIT P0, [UR21+0x60], R10 ;  /* 0x0000600aff0075a7 */ /* 0x000ea40008001115 */
[----:B--2---:R-:W-:Y:S05]  /*5e90*/  @!P0 BRA `(.L_x_101) ;  /* 0x0000006c00808947 */ /* 0x004fea0003800000 */
.L_x_234:
[----:B------:R-:W4:Y:S02]  /*5ea0*/  SYNCS.PHASECHK.TRANS64.TRYWAIT P0, [UR21+0x68], R10 ;  /* 0x0000680aff0075a7 */ /* 0x000f240008001115 */
[----:B----4-:R-:W-:Y:S05]  /*5eb0*/  @!P0 BRA `(.L_x_102) ;  /* 0x0000006c00908947 */ /* 0x010fea0003800000 */
.L_x_236:
[----:B------:R-:W4:Y:S01]  /*5ec0*/  SYNCS.PHASECHK.TRANS64.TRYWAIT P0, [UR21+0x70], R10 ;  /* 0x0000700aff0075a7 */ /* 0x000f220008001115 */
[----:B--2---:R-:W-:Y:S01]  /*5ed0*/  HFMA2 R0, -RZ, RZ, 0, 5.9604644775390625e-08 ;  /* 0x00000001ff007431 */ /* 0x004fe200000001ff */
[----:B----4-:R-:W-:Y:S06]  /*5ee0*/  @!P0 BRA `(.L_x_103) ;  /* 0x0000006c009c8947 */ /* 0x010fec0003800000 */
.L_x_238:
[----:B--2---:R-:W-:Y:S02]  /*5ef0*/  MOV R2, UR21 ;  /* 0x0000001500027c02 */ /* 0x004fe40008000f00 */
[----:B------:R-:W-:-:S07]  /*5f00*/  SHF.L.U32 R0, R0, 0x1f, RZ ;  /* 0x0000001f00007819 */ /* 0x000fce00000006ff */
.L_x_104:
[----:B--2---:R2:W4:Y:S02]  /*5f10*/  SYNCS.PHASECHK.TRANS64.TRYWAIT P0, [R2+URZ+0x78], R0 ;  /* 0x00007800020075a7 */ /* 0x00452400080011ff */
[----:B----4-:R-:W-:Y:S05]  /*5f20*/  @!P0 NANOSLEEP.SYNCS 0x989680 ;  /* 0x009896800000895d */ /* 0x010fea0003900000 */
[----:B------:R-:W4:Y:S02]  /*5f30*/  @!P0 SYNCS.PHASECHK.TRANS64 P0, [R2+URZ+0x78], R0 ;  /* 0x00007800020085a7 */ /* 0x000f2400080010ff */
[----:B-1-34-:R-:W-:Y:S05]  /*5f40*/  @P0 EXIT ;  /* 0x000000000000094d */ /* 0x01afea0003800000 */
[----:B------:R-:W-:Y:S05]  /*5f50*/  BRA `(.L_x_104) ;  /* 0xfffffffc00ec7947 */ /* 0x000fea000383ffff */
.L_x_85:
[----:B------:R-:W-:-:S06]  /*5f60*/  UISETP.GE.AND UP0, UPT, UR13, 0x4, UPT ;  /* 0x000000040d00788c */ /* 0x000fcc000bf06270 */
[----:B------:R-:W-:-:S13]  /*5f70*/  PLOP3.LUT P0, PT, PT, PT, UP0, 0x80, 0x8 ;  /* 0x000000000008781c */ /* 0x000fda0003f0f008 */
[----:B------:R-:W-:Y:S05]  /*5f80*/  @!P0 EXIT ;  /* 0x000000000000894d */ /* 0x000fea0003800000 */
[----:B------:R-:W1:Y:S08]  /*5f90*/  S2UR UR4, SR_CgaCtaId ;  /* 0x00000000000479c3 */ /* 0x000e700000008800 */
[----:B------:R-:W-:Y:S01]  /*5fa0*/  BAR.SYNC.DEFER_BLOCKING 0x6, 0xa0 ;  /* 0x0182800000007b1d */ /* 0x000fe20000010000 */
[C---:B------:R-:W-:Y:S01]  /*5fb0*/  IMAD.SHL.U32 R3, R66.reuse, 0x10, RZ ;  /* 0x0000001042037824 */ /* 0x040fe200078e00ff */
[C---:B------:R-:W-:Y:S01]  /*5fc0*/  SHF.L.U32 R2, R66.reuse, 0x1, RZ ;  /* 0x0000000142027819 */ /* 0x040fe200000006ff */
[C---:B------:R-:W-:Y:S01]  /*5fd0*/  IMAD.SHL.U32 R5, R53.reuse, 0x200, RZ ;  /* 0x0000020035057824 */ /* 0x040fe200078e00ff */
[----:B------:R-:W-:Y:S01]  /*5fe0*/  LOP3.LUT R67, R66, 0x60, RZ, 0xc0, !PT ;  /* 0x0000006042437812 */ /* 0x000fe200078ec0ff */
[----:B------:R-:W-:Y:S01]  /*5ff0*/  IMAD.SHL.U32 R4, R53, 0x200000, RZ ;  /* 0x0020000035047824 */ /* 0x000fe200078e00ff */
[----:B------:R-:W-:-:S02]  /*6000*/  UMOV UR43, 0x400 ;  /* 0x00000400002b7882 */ /* 0x000fc40000000000 */
[----:B------:R-:W2:Y:S01]  /*6010*/  LDC.64 R50, c[0x0][0x8b0] ;  /* 0x00022c00ff327b82 */ /* 0x000ea20000000a00 */
[C---:B------:R-:W-:Y:S01]  /*6020*/  LOP3.LUT R65, R3.reuse, 0x590, RZ, 0xc0, !PT ;  /* 0x0000059003417812 */ /* 0x040fe200078ec0ff */
[----:B------:R-:W3:Y:S01]  /*6030*/  LDCU.64 UR6, c[0x0][0x890] ;  /* 0x00011200ff0677ac */ /* 0x000ee20008000a00 */
[----:B------:R-:W-:Y:S01]  /*6040*/  LOP3.LUT R3, R3, 0x60, RZ, 0xc0, !PT ;  /* 0x0000006003037812 */ /* 0x000fe200078ec0ff */
[----:B------:R-:W-:Y:S01]  /*6050*/  IMAD.U32 R23, R66, 0x10000, RZ ;  /* 0x0001000042177824 */ /* 0x000fe200078e00ff */
[----:B------:R-:W-:Y:S01]  /*6060*/  LOP3.LUT R65, R65, 0x200, R5, 0xf8, !PT ;  /* 0x0000020041417812 */ /* 0x000fe200078ef805 */
[----:B------:R-:W-:Y:S01]  /*6070*/  IMAD.MOV.U32 R22, RZ, RZ, RZ ;  /* 0x000000ffff167224 */ /* 0x000fe200078e00ff */
[----:B------:R-:W-:Y:S01]  /*6080*/  LOP3.LUT R2, R3, 0xc, R2, 0xf8, !PT ;  /* 0x0000000c03027812 */ /* 0x000fe200078ef802 */
[----:B------:R-:W4:Y:S01]  /*6090*/  LDC.64 R48, c[0x0][0x8a8] ;  /* 0x00022a00ff307b82 */ /* 0x000f220000000a00 */
[----:B------:R-:W-:Y:S01]  /*60a0*/  LOP3.LUT R4, R4, 0x200000, RZ, 0xc0, !PT ;  /* 0x0020000004047812 */ /* 0x000fe200078ec0ff */
[----:B------:R-:W-:Y:S01]  /*60b0*/  IMAD.MOV.U32 R62, RZ, RZ, RZ ;  /* 0x000000ffff3e7224 */ /* 0x000fe200078e00ff */
[----:B------:R-:W-:Y:S01]  /*60c0*/  LOP3.LUT R65, R65, R2, RZ, 0xfc, !PT ;  /* 0x0000000241417212 */ /* 0x000fe200078efcff */
[----:B------:R-:W-:Y:S01]  /*60d0*/  IMAD.MOV.U32 R61, RZ, RZ, RZ ;  /* 0x000000ffff3d7224 */ /* 0x000fe200078e00ff */
[----:B------:R-:W-:Y:S01]  /*60e0*/  LOP3.LUT R64, R66, 0x2, RZ, 0xc0, !PT ;  /* 0x0000000242407812 */ /* 0x000fe200078ec0ff */
[----:B------:R-:W2:Y:S01]  /*60f0*/  LDCU UR62, c[0x0][0x370] ;  /* 0x00006e00ff3e77ac */ /* 0x000ea20008000800 */
[----:B------:R-:W-:-:S02]  /*6100*/  LOP3.LUT R23, R4, 0x400000, R23, 0xf8, !PT ;  /* 0x0040000004177812 */ /* 0x000fc400078ef817 */
[----:B------:R-:W-:Y:S01]  /*6110*/  LOP3.LUT R66, R66, 0x4, RZ, 0xc0, !PT ;  /* 0x0000000442427812 */ /* 0x000fe200078ec0ff */
[----:B-1----:R-:W-:Y:S01]  /*6120*/  ULEA UR43, UR4, UR43, 0x18 ;  /* 0x0000002b042b7291 */ /* 0x002fe2000f8ec0ff */
[----:B------:R-:W-:Y:S01]  /*6130*/  MOV R59, RZ ;  /* 0x000000ff003b7202 */ /* 0x000fe20000000f00 */
[----:B---3--:R-:W-:Y:S01]  /*6140*/  IMAD.U32 R68, RZ, RZ, UR7 ;  /* 0x00000007ff447e24 */ /* 0x008fe2000f8e00ff */
[----:B------:R-:W-:Y:S01]  /*6150*/  MOV R69, UR6 ;  /* 0x0000000600457c02 */ /* 0x000fe20008000f00 */
[----:B------:R-:W-:Y:S01]  /*6160*/  UIADD3 UR4, UPT, UPT, UR43, 0x200, URZ ;  /* 0x000002002b047890 */ /* 0x000fe2000fffe0ff */
[----:B------:R-:W1:Y:S04]  /*6170*/  LDCU.64 UR54, c[0x0][0x348] ;  /* 0x00006900ff3677ac */ /* 0x000e680008000a00 */
[----:B------:R-:W3:Y:S01]  /*6180*/  LDS R0, [UR43+0x140] ;  /* 0x0001402bff007984 */ /* 0x000ee20008000800 */
[----:B------:R-:W-:Y:S01]  /*6190*/  IMAD.U32 R57, RZ, RZ, UR4 ;  /* 0x00000004ff397e24 */ /* 0x000fe2000f8e00ff */
[----:B------:R-:W1:Y:S04]  /*61a0*/  LDCU UR42, c[0x0][0xb0c] ;  /* 0x00016180ff2a77ac */ /* 0x000e680008000800 */
[----:B------:R-:W-:Y:S01]  /*61b0*/  LEA R65, R65, R57, 0x2 ;  /* 0x0000003941417211 */ /* 0x000fe200078e10ff */
[----:B------:R-:W1:Y:S04]  /*61c0*/  LDCU UR39, c[0x0][0xb30] ;  /* 0x00016600ff2777ac */ /* 0x000e680008000800 */
[--C-:B------:R-:W-:Y:S01]  /*61d0*/  IMAD R64, R64, -0x10, R65.reuse ;  /* 0xfffffff040407824 */ /* 0x100fe200078e0241 */
[----:B------:R-:W1:Y:S01]  /*61e0*/  LDCU.64 UR60, c[0x0][0x888] ;  /* 0x00011100ff3c77ac */ /* 0x000e620008000a00 */
[----:B------:R-:W-:Y:S01]  /*61f0*/  IMAD R63, R66, -0x10, R65 ;  /* 0xfffffff0423f7824 */ /* 0x000fe200078e0241 */
[----:B------:R-:W1:Y:S01]  /*6200*/  LDCU.64 UR40, c[0x0][0xb28] ;  /* 0x00016500ff2877ac */ /* 0x000e620008000a00 */
[----:B------:R-:W1:Y:S01]  /*6210*/  LDCU.128 UR56, c[0x0][0xb10] ;  /* 0x00016200ff3877ac */ /* 0x000e620008000c00 */
[----:B------:R-:W1:Y:S01]  /*6220*/  LDCU UR53, c[0x0][0x374] ;  /* 0x00006e80ff3577ac */ /* 0x000e620008000800 */
[----:B------:R-:W-:Y:S01]  /*6230*/  UMOV UR52, URZ ;  /* 0x000000ff00347c82 */ /* 0x000fe20008000000 */
[----:B------:R-:W-:Y:S01]  /*6240*/  UMOV UR47, URZ ;  /* 0x000000ff002f7c82 */ /* 0x000fe20008000000 */
[----:B-1234-:R-:W-:-:S07]  /*6250*/  IMAD.IADD R23, R0, 0x1, R23 ;  /* 0x0000000100177824 */ /* 0x01efce00078e0217 */
.L_x_180:
[----:B------:R-:W-:Y:S02]  /*6260*/  LEA R3, R59, UR43, 0x3 ;  /* 0x0000002b3b037c11 */ /* 0x000fe4000f8e18ff */
[----:B------:R-:W-:Y:S02]  /*6270*/  SHF.L.U32 R0, R61, 0x1f, RZ ;  /* 0x0000001f3d007819 */ /* 0x000fe400000006ff */
[----:B-1----:R-:W-:Y:S02]  /*6280*/  LEA R4, R59, UR43, 0x4 ;  /* 0x0000002b3b047c11 */ /* 0x002fe4000f8e20ff */
[----:B------:R-:W1:Y:S02]  /*6290*/  SYNCS.PHASECHK.TRANS64.TRYWAIT P0, [R3+URZ+0x90], R0 ;  /* 0x00009000030075a7 */ /* 0x000e6400080011ff */
[----:B-12---:R-:W-:Y:S05]  /*62a0*/  @!P0 BRA `(.L_x_105) ;  /* 0x0000006800c48947 */ /* 0x006fea0003800000 */
.L_x_239:
        /* <DEDUP_REMOVED lines=8> */
[----:B--2---:R-:W-:Y:S11]  /*6330*/  LOP3.LUT P0, RZ, R6, 0x1, RZ, 0xc0, !PT ;  /* 0x0000000106ff7812 */ /* 0x004ff6000780c0ff */
[----:B------:R-:W-:Y:S02]  /*6340*/  @!UPT UIADD3 URZ, UPT, UPT, URZ, URZ, URZ ;  /* 0x000000fffffff290 */ /* 0x000fe4000fffe0ff */
[----:B---3--:R-:W-:Y:S01]  /*6350*/  VOTEU.ANY UP1, P0 ;  /* 0x0000000000ff7886 */ /* 0x008fe20000020100 */
[----:B------:R-:W-:Y:S01]  /*6360*/  PLOP3.LUT P0, PT, PT, PT, UP1, 0x80, 0x8 ;  /* 0x000000000008781c */ /* 0x000fe20003f0f018 */
[----:B------:R-:W-:Y:S06]  /*6370*/  UP2UR UR4, UPR, URZ, 0x2 ;  /* 0x00000002ff047883 */ /* 0x000fec0008000000 */
[----:B------:R-:W-:Y:S06]  /*6380*/  IMAD.U32 R70, RZ, RZ, UR4 ;  /* 0x00000004ff467e24 */ /* 0x000fec000f8e00ff */
[----:B-1----:R-:W-:Y:S02]  /*6390*/  @P0 SHF.R.U32.HI R0, RZ, 0x10, R5 ;  /* 0x00000010ff000819 */ /* 0x002fe40000011605 */
        /* <DEDUP_REMOVED lines=12> */
[----:B------:R-:W2:Y:S01]  /*6460*/  LDCU UR12, c[0x0][0xb20] ;  /* 0x00016400ff0c77ac */ /* 0x000ea20008000800 */
[----:B------:R-:W-:Y:S02]  /*6470*/  UIMAD.WIDE.U32 UR4, UR53, UR59, URZ ;  /* 0x0000003b350472a5 */ /* 0x000fe4000f8e00ff */
[----:B------:R-:W-:Y:S02]  /*6480*/  UIMAD.WIDE.U32 UR6, UR62, UR56, URZ ;  /* 0x000000383e0672a5 */ /* 0x000fe4000f8e00ff */
[----:B------:R-:W-:Y:S02]  /*6490*/  UISETP.NE.AND UP0, UPT, UR58, 0x1, UPT ;  /* 0x000000013a00788c */ /* 0x000fe4000bf05270 */
[----:B------:R-:W-:Y:S02]  /*64a0*/  UIMAD.WIDE.U32 UR8, UR37, UR59, URZ ;  /* 0x0000003b250872a5 */ /* 0x000fe4000f8e00ff */
[----:B------:R-:W-:Y:S02]  /*64b0*/  UIMAD.WIDE.U32 UR10, UR38, UR56, URZ ;  /* 0x00000038260a72a5 */ /* 0x000fe4000f8e00ff */
[----:B------:R-:W-:Y:S02]  /*64c0*/  UISETP.NE.AND UP1, UPT, UR42, 0x1, UPT ;  /* 0x000000012a00788c */ /* 0x000fe4000bf25270 */
[----:B------:R-:W-:Y:S01]  /*64d0*/  UISETP.NE.AND UP2, UPT, UR45, 0x1, UPT ;  /* 0x000000012d00788c */ /* 0x000fe2000bf45270 */
[----:B------:R-:W-:Y:S02]  /*64e0*/  UMOV UR4, UR5 ;  /* 0x0000000500047c82 */ /* 0x000fe40008000000 */
[----:B--2---:R-:W-:Y:S03]  /*64f0*/  USHF.R.U32.HI UR5, URZ, UR12, UR4 ;  /* 0x0000000cff057299 */ /* 0x004fe60008011604 */
[----:B------:R-:W-:Y:S02]  /*6500*/  UMOV UR4, UR7 ;  /* 0x0000000700047c82 */ /* 0x000fe40008000000 */
[----:B------:R-:W-:Y:S02]  /*6510*/  USHF.R.U32.HI UR7, URZ, UR57, UR4 ;  /* 0x00000039ff077299 */ /* 0x000fe40008011604 */
[----:B------:R-:W-:Y:S02]  /*6520*/  USEL UR4, UR53, UR5, !UP0 ;  /* 0x0000000535047287 */ /* 0x000fe4000c000000 */
[----:B------:R-:W-:Y:S01]  /*6530*/  USEL UR7, UR62, UR7, !UP1 ;  /* 0x000000073e077287 */ /* 0x000fe2000c800000 */
[----:B------:R-:W-:Y:S01]  /*6540*/  UMOV UR5, UR9 ;  /* 0x0000000900057c82 */ /* 0x000fe20008000000 */
[----:B------:R-:W-:Y:S02]  /*6550*/  UIMAD.WIDE.U32 UR8, UR4, UR40, URZ ;  /* 0x00000028040872a5 */ /* 0x000fe4000f8e00ff */
[----:B------:R-:W-:Y:S03]  /*6560*/  USHF.R.U32.HI UR6, URZ, UR12, UR5 ;  /* 0x0000000cff067299 */ /* 0x000fe60008011605 */
[----:B------:R-:W-:Y:S01]  /*6570*/  UMOV UR5, UR11 ;  /* 0x0000000b00057c82 */ /* 0x000fe20008000000 */
[----:B------:R-:W-:Y:S02]  /*6580*/  UIMAD.WIDE.U32 UR10, UR7, UR40, URZ ;  /* 0x00000028070a72a5 */ /* 0x000fe4000f8e00ff */
[----:B------:R-:W-:Y:S02]  /*6590*/  USHF.R.U32.HI UR12, URZ, UR57, UR5 ;  /* 0x00000039ff0c7299 */ /* 0x000fe40008011605 */
[----:B------:R-:W-:Y:S01]  /*65a0*/  USEL UR6, UR37, UR6, !UP0 ;  /* 0x0000000625067287 */ /* 0x000fe2000c000000 */
[----:B------:R-:W-:Y:S02]  /*65b0*/  UMOV UR5, UR9 ;  /* 0x0000000900057c82 */ /* 0x000fe40008000000 */
[----:B------:R-:W-:Y:S01]  /*65c0*/  UMOV UR10, UR11 ;  /* 0x0000000b000a7c82 */ /* 0x000fe20008000000 */
[----:B------:R-:W-:Y:S02]  /*65d0*/  @UP2 USHF.R.U32.HI UR4, URZ, UR41, UR5 ;  /* 0x00000029ff042299 */ /* 0x000fe40008011605 */
[----:B------:R-:W-:Y:S02]  /*65e0*/  @UP2 USHF.R.U32.HI UR7, URZ, UR41, UR10 ;  /* 0x00000029ff072299 */ /* 0x000fe4000801160a */
[----:B------:R-:W-:Y:S02]  /*65f0*/  UIMAD UR4, UR45, UR4, URZ ;  /* 0x000000042d0472a4 */ /* 0x000fe4000f8e02ff */
        /* <DEDUP_REMOVED lines=8> */
[----:B------:R-:W-:Y:S02]  /*6680*/  USEL UR11, UR6, UR4, !UP2 ;  /* 0x00000004060b7287 */ /* 0x000fe4000d000000 */
[----:B------:R-:W-:Y:S02]  /*6690*/  UIADD3 UR8, UPT, UPT, -UR5, URZ, URZ ;  /* 0x000000ff05087290 */ /* 0x000fe4000fffe1ff */
[----:B------:R-:W-:Y:S01]  /*66a0*/  UIADD3 UR10, UPT, UPT, -UR11, URZ, URZ ;  /* 0x000000ff0b0a7290 */ /* 0x000fe2000fffe1ff */
[----:B------:R-:W-:Y:S01]  /*66b0*/  @!UP0 UMOV UR4, UR9 ;  /* 0x0000000900048c82 */ /* 0x000fe20008000000 */
[----:B------:R-:W-:Y:S02]  /*66c0*/  UIADD3 UR9, UPT, UPT, -UR6, URZ, URZ ;  /* 0x000000ff06097290 */ /* 0x000fe4000fffe1ff */
[----:B------:R-:W-:Y:S02]  /*66d0*/  @!UP0 USHF.R.U32.HI UR4, URZ, UR41, UR4 ;  /* 0x00000029ff048299 */ /* 0x000fe40008011604 */
[----:B------:R-:W-:Y:S02]  /*66e0*/  UIMAD UR10, UR45, UR10, UR6 ;  /* 0x0000000a2d0a72a4 */ /* 0x000fe4000f8e0206 */
[----:B------:R-:W-:Y:S04]  /*66f0*/  @!UP0 USEL UR4, UR5, UR4, !UP2 ;  /* 0x0000000405048287 */ /* 0x000fe8000d000000 */
[----:B------:R-:W-:Y:S02]  /*6700*/  @!UP0 UIMAD UR10, UR7, UR10, UR4 ;  /* 0x0000000a070a82a4 */ /* 0x000fe4000f8e0204 */
[----:B------:R-:W-:Y:S02]  /*6710*/  @!UP0 UIADD3 UR11, UPT, UPT, UR11, -UR4, URZ ;  /* 0x800000040b0b8290 */ /* 0x000fe4000fffe0ff */
[----:B------:R-:W-:Y:S02]  /*6720*/  UIMAD UR7, UR42, UR8, UR38 ;  /* 0x000000082a0772a4 */ /* 0x000fe4000f8e0226 */
[----:B------:R-:W-:Y:S02]  /*6730*/  @!UP0 UIMAD UR6, UR11, UR45, UR5 ;  /* 0x0000002d0b0682a4 */ /* 0x000fe4000f8e0205 */
[----:B------:R-:W-:Y:S01]  /*6740*/  UIMAD UR4, UR58, UR9, UR37 ;  /* 0x000000093a0472a4 */ /* 0x000fe2000f8e0225 */
[----:B------:R-:W-:Y:S02]  /*6750*/  @!UP0 UMOV UR5, UR10 ;  /* 0x0000000a00058c82 */ /* 0x000fe40008000000 */
[----:B------:R-:W-:Y:S02]  /*6760*/  UIMAD UR38, UR5, UR42, UR7 ;  /* 0x0000002a052672a4 */ /* 0x000fe4000f8e0207 */
[----:B------:R-:W-:Y:S11]  /*6770*/  UIMAD UR37, UR6, UR58, UR4 ;  /* 0x0000003a062572a4 */ /* 0x000ff6000f8e0204 */
[----:B------:R-:W-:Y:S01]  /*6780*/  @!UPT UIADD3 URZ, UPT, UPT, URZ, URZ, URZ ;  /* 0x000000fffffff290 */ /* 0x000fe2000fffe0ff */
.L_x_106:
[----:B------:R-:W-:Y:S01]  /*6790*/  UISETP.NE.AND UP0, UPT, UR39, 0x1, UPT ;  /* 0x000000012700788c */ /* 0x000fe2000bf05270 */
[----:B------:R-:W-:Y:S01]  /*67a0*/  LOP3.LUT P0, RZ, R57, 0x1b0, RZ, 0xc0, !PT ;  /* 0x000001b039ff7812 */ /* 0x000fe2000780c0ff */
[----:B------:R-:W-:Y:S01]  /*67b0*/  USHF.L.U32 UR50, UR20, 0x6, URZ ;  /* 0x0000000614327899 */ /* 0x000fe200080006ff */
[----:B------:R-:W-:Y:S01]  /*67c0*/  BSSY.RECONVERGENT B6, `(.L_x_107) ;  /* 0x0000034000067945 */ /* 0x000fe20003800200 */
[----:B------:R-:W-:Y:S01]  /*67d0*/  USHF.L.U32 UR49, UR32, 0x8, URZ ;  /* 0x0000000820317899 */ /* 0x000fe200080006ff */
[----:B------:R-:W-:Y:S06]  /*67e0*/  IADD3 R59, PT, PT, R59, 0x1, RZ ;  /* 0x000000013b3b7810 */ /* 0x000fec0007ffe0ff */
[----:B------:R-:W2:Y:S01]  /*67f0*/  @!UP0 LDCU.128 UR12, c[0x0][0xb10] ;  /* 0x00016200ff0c87ac */ /* 0x000ea20008000c00 */
[----:B------:R-:W3:Y:S01]  /*6800*/  @!UP0 LDCU UR5, c[0x0][0xb0c] ;  /* 0x00016180ff0587ac */ /* 0x000ee20008000800 */
[----:B------:R-:W4:Y:S01]  /*6810*/  @!UP0 LDCU UR10, c[0x0][0xb20] ;  /* 0x00016400ff0a87ac */ /* 0x000f220008000800 */
[----:B--2---:R-:W-:Y:S02]  /*6820*/  UIMAD.WIDE.U32 UR8, UR38, UR12, URZ ;  /* 0x0000000c260872a5 */ /* 0x004fe4000f8e00ff */
[----:B------:R-:W-:Y:S02]  /*6830*/  UIMAD.WIDE.U32 UR6, UR37, UR15, URZ ;  /* 0x0000000f250672a5 */ /* 0x000fe4000f8e00ff */
[----:B------:R-:W-:Y:S03]  /*6840*/  @!UP0 UISETP.NE.AND UP1, UPT, UR14, 0x1, UPT ;  /* 0x000000010e00888c */ /* 0x000fe6000bf25270 */
[----:B------:R-:W-:Y:S01]  /*6850*/  @!UP0 UMOV UR4, UR9 ;  /* 0x0000000900048c82 */ /* 0x000fe20008000000 */
[----:B---3--:R-:W-:Y:S02]  /*6860*/  @!UP0 UISETP.NE.AND UP2, UPT, UR5, 0x1, UPT ;  /* 0x000000010500888c */ /* 0x008fe4000bf45270 */
[----:B------:R-:W-:Y:S01]  /*6870*/  @!UP0 USHF.R.U32.HI UR4, URZ, UR13, UR4 ;  /* 0x0000000dff048299 */ /* 0x000fe20008011604 */
[----:B------:R-:W-:Y:S02]  /*6880*/  @!UP0 UMOV UR6, UR7 ;  /* 0x0000000700068c82 */ /* 0x000fe40008000000 */
[----:B----4-:R-:W-:Y:S02]  /*6890*/  @!UP0 USHF.R.U32.HI UR6, URZ, UR10, UR6 ;  /* 0x0000000aff068299 */ /* 0x010fe40008011606 */
[----:B------:R-:W-:Y:S02]  /*68a0*/  @!UP0 USEL UR7, UR38, UR4, !UP2 ;  /* 0x0000000426078287 */ /* 0x000fe4000d000000 */
[----:B------:R-:W-:Y:S04]  /*68b0*/  @!UP0 USEL UR6, UR37, UR6, !UP1 ;  /* 0x0000000625068287 */ /* 0x000fe8000c800000 */
[----:B------:R-:W-:Y:S02]  /*68c0*/  @!UP0 UIADD3 UR4, UPT, UPT, -UR7, UR6, URZ ;  /* 0x0000000607048290 */ /* 0x000fe4000fffe1ff */
[----:B------:R-:W-:Y:S02]  /*68d0*/  @!UP0 UIADD3 UR6, UPT, UPT, UR7, -UR6, URZ ;  /* 0x8000000607068290 */ /* 0x000fe4000fffe0ff */
[----:B------:R-:W-:Y:S02]  /*68e0*/  @!UP0 UIMAD UR38, UR4, UR5, UR38 ;  /* 0x00000005042682a4 */ /* 0x000fe4000f8e0226 */
[----:B------:R-:W-:Y:S01]  /*68f0*/  @!UP0 UIMAD UR37, UR6, UR14, UR37 ;  /* 0x0000000e062582a4 */ /* 0x000fe2000f8e0225 */
[----:B------:R-:W-:Y:S11]  /*6900*/  @!P0 BRA `(.L_x_108) ;  /* 0x00000000007c8947 */ /* 0x000ff60003800000 */
[----:B------:R-:W2:Y:S01]  /*6910*/  LDCU.64 UR8, c[0x4][0x80] ;  /* 0x01001000ff0877ac */ /* 0x000ea20008000a00 */
[----:B------:R-:W-:Y:S01]  /*6920*/  MOV R2, 0x0 ;  /* 0x0000000000027802 */ /* 0x000fe20000000f00 */
[----:B------:R-:W-:Y:S02]  /*6930*/  HFMA2 R12, -RZ, RZ, 0, 5.9604644775390625e-08 ;  /* 0x00000001ff0c7431 */ /* 0x000fe400000001ff */
[----:B------:R-:W-:Y:S01]  /*6940*/  IMAD.MOV.U32 R8, RZ, RZ, 0x70 ;  /* 0x00000070ff087424 */ /* 0x000fe200078e00ff */
[----:B------:R3:W4:Y:S01]  /*6950*/  LDC.64 R14, c[0x4][R2] ;  /* 0x01000000020e7b82 */ /* 0x0007220000000a00 */
[----:B------:R-:W1:Y:S01]  /*6960*/  LDCU.64 UR6, c[0x4][0x88] ;  /* 0x01001100ff0677ac */ /* 0x000e620008000a00 */
[----:B------:R-:W-:Y:S01]  /*6970*/  IMAD.MOV.U32 R13, RZ, RZ, RZ ;  /* 0x000000ffff0d7224 */ /* 0x000fe200078e00ff */
[----:B------:R-:W1:Y:S01]  /*6980*/  LDCU.64 UR4, c[0x4][0x8] ;  /* 0x01000100ff0477ac */ /* 0x000e620008000a00 */
[----:B--2---:R-:W-:Y:S01]  /*6990*/  MOV R5, UR9 ;  /* 0x0000000900057c02 */ /* 0x004fe20008000f00 */
[----:B------:R-:W-:Y:S01]  /*69a0*/  IMAD.U32 R4, RZ, RZ, UR8 ;  /* 0x00000008ff047e24 */ /* 0x000fe2000f8e00ff */
[----:B-1----:R-:W-:Y:S01]  /*69b0*/  MOV R7, UR7 ;  /* 0x0000000700077c02 */ /* 0x002fe20008000f00 */
[----:B------:R-:W-:Y:S01]  /*69c0*/  IMAD.U32 R6, RZ, RZ, UR6 ;  /* 0x00000006ff067e24 */ /* 0x000fe2000f8e00ff */
[----:B------:R-:W-:Y:S01]  /*69d0*/  MOV R11, UR5 ;  /* 0x00000005000b7c02 */ /* 0x000fe20008000f00 */
[----:B------:R-:W-:Y:S02]  /*69e0*/  IMAD.U32 R10, RZ, RZ, UR4 ;  /* 0x00000004ff0a7e24 */ /* 0x000fe4000f8e00ff */
[----:B------:R-:W-:Y:S07]  /*69f0*/  LEPC R20, `(.L_x_109) ;  /* 0x000000001014794e */ /* 0x000fee0000000000 */
[----:B---345:R-:W-:Y:S05]  /*6a00*/  CALL.ABS.NOINC R14 ;  /* 0x000000000e007343 */ /* 0x038fea0003c00000 */
.L_x_109:
[----:B------:R-:W1:Y:S01]  /*6a10*/  LDCU.64 UR8, c[0x4][0x80] ;  /* 0x01001000ff0877ac */ /* 0x000e620008000a00 */
[----:B------:R-:W2:Y:S01]  /*6a20*/  LDC.64 R2, c[0x4][R2] ;  /* 0x0100000002027b82 */ /* 0x000ea20000000a00 */
[----:B------:R-:W-:Y:S02]  /*6a30*/  HFMA2 R12, -RZ, RZ, 0, 5.9604644775390625e-08 ;  /* 0x00000001ff0c7431 */ /* 0x000fe400000001ff */
[----:B------:R-:W-:Y:S02]  /*6a40*/  IMAD.MOV.U32 R8, RZ, RZ, 0x70 ;  /* 0x00000070ff087424 */ /* 0x000fe400078e00ff */
[----:B------:R-:W-:Y:S01]  /*6a50*/  IMAD.MOV.U32 R13, RZ, RZ, RZ ;  /* 0x000000ffff0d7224 */ /* 0x000fe200078e00ff */
[----:B------:R-:W3:Y:S01]  /*6a60*/  LDCU.64 UR6, c[0x4][0x88] ;  /* 0x01001100ff0677ac */ /* 0x000ee20008000a00 */
[----:B------:R-:W4:Y:S01]  /*6a70*/  LDCU.64 UR4, c[0x4][0x8] ;  /* 0x01000100ff0477ac */ /* 0x000f220008000a00 */
[----:B-1----:R-:W-:Y:S02]  /*6a80*/  MOV R4, UR8 ;  /* 0x0000000800047c02 */ /* 0x002fe40008000f00 */
[----:B------:R-:W-:Y:S02]  /*6a90*/  MOV R5, UR9 ;  /* 0x0000000900057c02 */ /* 0x000fe40008000f00 */
[----:B---3--:R-:W-:Y:S01]  /*6aa0*/  MOV R7, UR7 ;  /* 0x0000000700077c02 */ /* 0x008fe20008000f00 */
[----:B------:R-:W-:Y:S01]  /*6ab0*/  IMAD.U32 R6, RZ, RZ, UR6 ;  /* 0x00000006ff067e24 */ /* 0x000fe2000f8e00ff */
[----:B----4-:R-:W-:Y:S01]  /*6ac0*/  MOV R11, UR5 ;  /* 0x00000005000b7c02 */ /* 0x010fe20008000f00 */
[----:B------:R-:W-:Y:S02]  /*6ad0*/  IMAD.U32 R10, RZ, RZ, UR4 ;  /* 0x00000004ff0a7e24 */ /* 0x000fe4000f8e00ff */
[----:B------:R-:W-:Y:S07]  /*6ae0*/  LEPC R20, `(.L_x_108) ;  /* 0x000000001014794e */ /* 0x000fee0000000000 */
[----:B--2---:R-:W-:Y:S05]  /*6af0*/  CALL.ABS.NOINC R2 ;  /* 0x0000000002007343 */ /* 0x004fea0003c00000 */
.L_x_108:
[----:B------:R-:W-:Y:S05]  /*6b00*/  BSYNC.RECONVERGENT B6 ;  /* 0x0000000000067941 */ /* 0x000fea0003800200 */
.L_x_107:
[----:B------:R-:W-:Y:S02]  /*6b10*/  R2UR UR6, R56 ;  /* 0x00000000380672ca */ /* 0x000fe400000e0000 */
[----:B------:R-:W-:Y:S02]  /*6b20*/  R2UR UR5, R69 ;  /* 0x00000000450572ca */ /* 0x000fe400000e0000 */
[----:B------:R-:W-:Y:S02]  /*6b30*/  R2UR UR4, R68 ;  /* 0x00000000440472ca */ /* 0x000fe400000e0000 */
[----:B------:R-:W-:Y:S02]  /*6b40*/  ISETP.NE.U32.AND P4, PT, R50, RZ, PT ;  /* 0x000000ff3200720c */ /* 0x000fe40003f85070 */
[----:B------:R-:W-:Y:S02]  /*6b50*/  ISETP.NE.U32.AND P2, PT, RZ, UR60, PT ;  /* 0x0000003cff007c0c */ /* 0x000fe4000bf45070 */
[----:B------:R-:W-:Y:S02]  /*6b60*/  ISETP.NE.AND.EX P4, PT, R51, RZ, PT, P4 ;  /* 0x000000ff3300720c */ /* 0x000fe40003f85340 */
[----:B------:R-:W-:Y:S01]  /*6b70*/  ISETP.NE.AND.EX P2, PT, RZ, UR61, PT, P2 ;  /* 0x0000003dff007c0c */ /* 0x000fe2000bf45320 */
[----:B------:R-:W-:Y:S02]  /*6b80*/  UISETP.NE.AND UP2, UPT, UR6, URZ, UPT ;  /* 0x000000ff0600728c */ /* 0x000fe4000bf45270 */
[----:B------:R-:W-:Y:S04]  /*6b90*/  UISETP.NE.U32.AND UP0, UPT, UR5, URZ, UPT ;  /* 0x000000ff0500728c */ /* 0x000fe8000bf05070 */
[----:B------:R-:W-:Y:S01]  /*6ba0*/  UISETP.NE.AND.EX UP1, UPT, UR4, URZ, UPT, UP0 ;  /* 0x000000ff0400728c */ /* 0x000fe2000bf25300 */
[----:B------:R-:W-:Y:S01]  /*6bb0*/  PLOP3.LUT P1, PT, PT, PT, UP2, 0x80, 0x8 ;  /* 0x000000000008781c */ /* 0x000fe20003f2f028 */
[----:B------:R-:W-:Y:S03]  /*6bc0*/  UPLOP3.LUT UP0, UPT, UPT, UPT, UPT, 0x40, 0x4 ;  /* 0x000000000004789c */ /* 0x000fe60003f0e870 */
[----:B------:R-:W-:Y:S06]  /*6bd0*/  @UP2 UPLOP3.LUT UP0, UPT, UPT, UPT, UP1, 0x80, 0x8 ;  /* 0x000000000008289c */ /* 0x000fec0003f0f010 */
[----:B------:R-:W-:Y:S01]  /*6be0*/  PLOP3.LUT P0, PT, PT, PT, UP0, 0x80, 0x8 ;  /* 0x000000000008781c */ /* 0x000fe20003f0f008 */
[----:B------:R-:W-:Y:S01]  /*6bf0*/  @!UPT UIADD3 URZ, UPT, UPT, URZ, URZ, URZ ;  /* 0x000000fffffff290 */ /* 0x000fe2000fffe0ff */
[----:B------:R-:W-:Y:S11]  /*6c00*/  BRA.U !UP1, `(.L_x_110) ;  /* 0x0000000109407547 */ /* 0x000ff6000b800000 */
[----:B------:R-:W-:Y:S01]  /*6c10*/  UISETP.NE.U32.AND UP0, UPT, UR60, URZ, UPT ;  /* 0x000000ff3c00728c */ /* 0x000fe2000bf05070 */
[----:B------:R-:W-:Y:S01]  /*6c20*/  R2UR UR6, R69 ;  /* 0x00000000450672ca */ /* 0x000fe200000e0000 */
[----:B------:R-:W2:Y:S01]  /*6c30*/  LDCU.64 UR8, c[0x0][0x358] ;  /* 0x00006b00ff0877ac */ /* 0x000ea20008000a00 */
[----:B------:R-:W-:Y:S02]  /*6c40*/  HFMA2 R52, -RZ, RZ, 0, 5.9604644775390625e-08 ;  /* 0x00000001ff347431 */ /* 0x000fe400000001ff */
[----:B-1----:R-:W-:Y:S01]  /*6c50*/  IMAD.MOV.U32 R0, RZ, RZ, 0x1 ;  /* 0x00000001ff007424 */ /* 0x002fe200078e00ff */
[----:B------:R-:W-:Y:S06]  /*6c60*/  UISETP.NE.AND.EX UP0, UPT, UR61, URZ, UPT, UP0 ;  /* 0x000000ff3d00728c */ /* 0x000fec000bf05300 */
[----:B------:R-:W-:Y:S05]  /*6c70*/  PLOP3.LUT P3, PT, PT, PT, UP0, 0x80, 0x8 ;  /* 0x000000000008781c */ /* 0x000fea0003f6f008 */
[----:B------:R-:W1:Y:S01]  /*6c80*/  @UP0 LDCU.64 UR4, c[0x0][0x888] ;  /* 0x00011100ff0407ac */ /* 0x000e620008000a00 */
[----:B------:R-:W-:Y:S07]  /*6c90*/  @UP0 UIMAD UR6, UR36, UR6, URZ ;  /* 0x00000006240602a4 */ /* 0x000fee000f8e02ff */
[----:B------:R-:W-:Y:S01]  /*6ca0*/  @!P3 PRMT R52, R0, 0x7610, R52 ;  /* 0x000076100034b816 */ /* 0x000fe20000000034 */
[----:B-1----:R-:W-:Y:S06]  /*6cb0*/  @UP0 UIMAD.WIDE UR4, UR6, 0x4, UR4 ;  /* 0x00000004060408a5 */ /* 0x002fec000f8e0204 */
[----:B------:R-:W-:Y:S02]  /*6cc0*/  IMAD.U32 R2, RZ, RZ, UR4 ;  /* 0x00000004ff027e24 */ /* 0x000fe4000f8e00ff */
[----:B------:R-:W-:Y:S03]  /*6cd0*/  IMAD.U32 R3, RZ, RZ, UR5 ;  /* 0x00000005ff037e24 */ /* 0x000fe6000f8e00ff */
[----:B------:R-:W1:Y:S02]  /*6ce0*/  @!UP0 LDCU UR4, c[0x0][0x880] ;  /* 0x00011000ff0487ac */ /* 0x000e640008000800 */
[----:B--2--5:R2:W5:Y:S02]  /*6cf0*/  @P3 LDG.E R27, desc[UR8][R2.64] ;  /* 0x00000008021b3981 */ /* 0x024564000c1e1900 */
[----:B-12---:R-:W-:Y:S02]  /*6d00*/  @!P3 MOV R27, UR4 ;  /* 0x00000004001bbc02 */ /* 0x006fe40008000f00 */
.L_x_110:
[----:B------:R-:W-:Y:S05]  /*6d10*/  @!P4 BRA `(.L_x_111) ;  /* 0x000000000024c947 */ /* 0x000fea0003800000 */
[----:B------:R-:W-:Y:S01]  /*6d20*/  ISETP.NE.U32.AND P3, PT, R48, RZ, PT ;  /* 0x000000ff3000720c */ /* 0x000fe20003f65070 */
[----:B------:R-:W2:Y:S03]  /*6d30*/  LDCU.64 UR4, c[0x0][0x358] ;  /* 0x00006b00ff0477ac */ /* 0x000ea60008000a00 */
[----:B------:R-:W-:Y:S11]  /*6d40*/  ISETP.NE.AND.EX P3, PT, R49, RZ, PT, P3 ;  /* 0x000000ff3100720c */ /* 0x000ff60003f65330 */
[----:B------:R-:W-:Y:S02]  /*6d50*/  @!UPT UIADD3 URZ, UPT, UPT, URZ, URZ, URZ ;  /* 0x000000fffffff290 */ /* 0x000fe4000fffe0ff */
[----:B------:R-:W3:Y:S01]  /*6d60*/  @P3 LDC.64 R2, c[0x0][0x8a8] ;  /* 0x00022a00ff023b82 */ /* 0x000ee20000000a00 */
[----:B-1----:R-:W-:Y:S04]  /*6d70*/  @P3 IMAD R0, R50, UR36, RZ ;  /* 0x0000002432003c24 */ /* 0x002fe8000f8e02ff */
[----:B---3--:R-:W-:Y:S05]  /*6d80*/  @P3 IMAD.WIDE R2, R0, 0x4, R2 ;  /* 0x0000000400023825 */ /* 0x008fea00078e0202 */
[----:B--2--5:R2:W5:Y:S02]  /*6d90*/  @P3 LDG.E R24, desc[UR4][R2.64] ;  /* 0x0000000402183981 */ /* 0x024564000c1e1900 */
[----:B--2---:R-:W3:Y:S02]  /*6da0*/  @!P3 LDC R24, c[0x0][0x8a0] ;  /* 0x00022800ff18bb82 */ /* 0x004ee40000000800 */
.L_x_111:
[----:B-----5:R-:W-:Y:S01]  /*6db0*/  FSETP.NEU.AND P3, PT, R27, RZ, PT ;  /* 0x000000ff1b00720b */ /* 0x020fe20003f6d000 */
[----:B------:R-:W-:Y:S01]  /*6dc0*/  BSSY B1, `(.L_x_112) ;  /* 0x0000038000017945 */ /* 0x000fe20003800000 */
[----:B------:R-:W-:Y:S01]  /*6dd0*/  SEL R3, RZ, 0xffffffff, P2 ;  /* 0xffffffffff037807 */ /* 0x000fe20001000000 */
[----:B------:R-:W-:Y:S01]  /*6de0*/  IMAD.MOV.U32 R74, RZ, RZ, 0x1 ;  /* 0x00000001ff4a7424 */ /* 0x000fe200078e00ff */
[----:B------:R-:W-:Y:S01]  /*6df0*/  @P1 LOP3.LUT P2, RZ, R52, 0xff, RZ, 0xc0, !PT ;  /* 0x000000ff34ff1812 */ /* 0x000fe2000784c0ff */
[----:B------:R-:W-:Y:S01]  /*6e00*/  IMAD R25, R22, 0x80, R23 ;  /* 0x0000008016197824 */ /* 0x000fe200078e0217 */
[----:B-1----:R-:W-:Y:S01]  /*6e10*/  @P1 SEL R0, RZ, 0xffffffff, P3 ;  /* 0xffffffffff001807 */ /* 0x002fe20001800000 */
[----:B------:R-:W-:Y:S01]  /*6e20*/  IMAD R60, R66, -0x10, R64 ;  /* 0xfffffff0423c7824 */ /* 0x000fe200078e0240 */
[----:B------:R-:W-:Y:S01]  /*6e30*/  LEA R72, R22, UR43, 0x3 ;  /* 0x0000002b16487c11 */ /* 0x000fe2000f8e18ff */
[----:B------:R-:W-:Y:S01]  /*6e40*/  IMAD.MOV.U32 R73, RZ, RZ, RZ ;  /* 0x000000ffff497224 */ /* 0x000fe200078e00ff */
[C---:B------:R-:W-:Y:S02]  /*6e50*/  @P0 SEL R0, R3.reuse, R0, !P2 ;  /* 0x0000000003000207 */ /* 0x040fe40005000000 */
[----:B------:R-:W-:Y:S02]  /*6e60*/  CS2R R38, SRZ ;  /* 0x0000000000267805 */ /* 0x000fe4000001ff00 */
[----:B------:R-:W-:Y:S02]  /*6e70*/  PLOP3.LUT P2, PT, PT, PT, UP1, 0x80, 0x8 ;  /* 0x000000000008781c */ /* 0x000fe40003f4f018 */
[----:B------:R-:W-:Y:S02]  /*6e80*/  CS2R R36, SRZ ;  /* 0x0000000000247805 */ /* 0x000fe4000001ff00 */
[----:B------:R-:W-:Y:S02]  /*6e90*/  @P1 LOP3.LUT R0, R0, 0x1, RZ, 0xc0, !PT ;  /* 0x0000000100001812 */ /* 0x000fe400078ec0ff */
[----:B------:R-:W-:Y:S02]  /*6ea0*/  CS2R R34, SRZ ;  /* 0x0000000000227805 */ /* 0x000fe4000001ff00 */
[----:B------:R-:W-:Y:S02]  /*6eb0*/  LOP3.LUT P4, R58, R52, 0xff, RZ, 0xc0, !PT ;  /* 0x000000ff343a7812 */ /* 0x000fe4000788c0ff */
[----:B------:R-:W-:Y:S02]  /*6ec0*/  CS2R R32, SRZ ;  /* 0x0000000000207805 */ /* 0x000fe4000001ff00 */
[----:B------:R-:W-:Y:S02]  /*6ed0*/  ISETP.NE.U32.OR P5, PT, R0, 0x1, !P1 ;  /* 0x000000010000780c */ /* 0x000fe40004fa5470 */
[----:B------:R-:W-:Y:S02]  /*6ee0*/  CS2R R42, SRZ ;  /* 0x00000000002a7805 */ /* 0x000fe4000001ff00 */
[----:B------:R-:W-:Y:S02]  /*6ef0*/  SEL R2, RZ, 0xffffffff, P3 ;  /* 0xffffffffff027807 */ /* 0x000fe40001800000 */
[----:B------:R-:W-:Y:S02]  /*6f00*/  CS2R R40, SRZ ;  /* 0x0000000000287805 */ /* 0x000fe4000001ff00 */
[----:B------:R-:W-:Y:S02]  /*6f10*/  P2R R71, PR, RZ, 0x20 ;  /* 0x00000020ff477803 */ /* 0x000fe40000000000 */
[----:B------:R-:W-:Y:S02]  /*6f20*/  CS2R R46, SRZ ;  /* 0x00000000002e7805 */ /* 0x000fe4000001ff00 */
[----:B------:R-:W-:Y:S02]  /*6f30*/  CS2R R44, SRZ ;  /* 0x00000000002c7805 */ /* 0x000fe4000001ff00 */
[----:B------:R-:W-:Y:S04]  /*6f40*/  @P2 SEL R2, R3, R2, !P4 ;  /* 0x0000000203022207 */ /* 0x000fe80006000000 */
[----:B------:R-:W-:Y:S02]  /*6f50*/  LOP3.LUT R2, R2, 0x1, RZ, 0xc0, !PT ;  /* 0x0000000102027812 */ /* 0x000fe400078ec0ff */
[----:B------:R-:W-:Y:S02]  /*6f60*/  @P5 SHF.L.U32 R0, RZ, 0x1f, RZ ;  /* 0x0000001fff005819 */ /* 0x000fe400000006ff */
[----:B------:R-:W-:Y:S02]  /*6f70*/  ISETP.NE.U32.AND P2, PT, R2, 0x1, PT ;  /* 0x000000010200780c */ /* 0x000fe40003f45070 */
[----:B------:R1:W2:Y:S02]  /*6f80*/  @P5 SYNCS.PHASECHK.TRANS64.TRYWAIT P1, [UR43+0x40], R0 ;  /* 0x00004000ff0055a7 */ /* 0x0002a4000802112b */
[----:B------:R-:W-:Y:S02]  /*6f90*/  P2R R75, PR, RZ, 0x4 ;  /* 0x00000004ff4b7803 */ /* 0x000fe40000000000 */
[----:B-1----:R-:W-:Y:S04]  /*6fa0*/  SHF.L.U32 R0, R62, 0x1f, RZ ;  /* 0x0000001f3e007819 */ /* 0x002fe800000006ff */
[----:B------:R1:W4:Y:S01]  /*6fb0*/  SYNCS.PHASECHK.TRANS64.TRYWAIT P0, [R72+URZ+0xb0], R0 ;  /* 0x0000b000480075a7 */ /* 0x00032200080011ff */
[----:B--2---:R-:W-:Y:S01]  /*6fc0*/  @P5 SEL R74, RZ, 0x1, !P1 ;  /* 0x00000001ff4a5807 */ /* 0x004fe20004800000 */
[----:B-1----:R-:W-:Y:S06]  /*6fd0*/  @!P5 BRA `(.L_x_113) ;  /* 0x000000000058d947 */ /* 0x002fec0003800000 */
[----:B------:R-:W-:Y:S01]  /*6fe0*/  IMAD.MOV.U32 R39, RZ, RZ, RZ ;  /* 0x000000ffff277224 */ /* 0x000fe200078e00ff */
[----:B------:R-:W-:Y:S01]  /*6ff0*/  ISETP.NE.AND P1, PT, R74, RZ, PT ;  /* 0x000000ff4a00720c */ /* 0x000fe20003f25270 */
[----:B------:R-:W-:Y:S01]  /*7000*/  BSSY B0, `(.L_x_114) ;  /* 0x000000c000007945 */ /* 0x000fe20003800000 */
[----:B------:R-:W-:Y:S02]  /*7010*/  CS2R R46, SRZ ;  /* 0x00000000002e7805 */ /* 0x000fe4000001ff00 */
[----:B------:R-:W-:Y:S02]  /*7020*/  CS2R R44, SRZ ;  /* 0x00000000002c7805 */ /* 0x000fe4000001ff00 */
[----:B------:R-:W-:Y:S02]  /*7030*/  CS2R R42, SRZ ;  /* 0x00000000002a7805 */ /* 0x000fe4000001ff00 */
[----:B------:R-:W-:Y:S02]  /*7040*/  CS2R R40, SRZ ;  /* 0x0000000000287805 */ /* 0x000fe4000001ff00 */
[----:B------:R-:W-:Y:S02]  /*7050*/  CS2R R34, SRZ ;  /* 0x0000000000227805 */ /* 0x000fe4000001ff00 */
[----:B------:R-:W-:Y:S02]  /*7060*/  CS2R R32, SRZ ;  /* 0x0000000000207805 */ /* 0x000fe4000001ff00 */
[----:B------:R-:W-:Y:S01]  /*7070*/  CS2R R36, SRZ ;  /* 0x0000000000247805 */ /* 0x000fe2000001ff00 */
[----:B------:R-:W-:Y:S06]  /*7080*/  @P1 BRA `(.L_x_115) ;  /* 0x00000000000c1947 */ /* 0x000fec0003800000 */
[----:B------:R-:W-:Y:S04]  /*7090*/  SHF.L.U32 R3, RZ, 0x1f, RZ ;  /* 0x0000001fff037819 */ /* 0x000fe800000006ff */
[----:B------:R-:W1:Y:S02]  /*70a0*/  SYNCS.PHASECHK.TRANS64.TRYWAIT P1, [UR43+0x40], R3 ;  /* 0x00004003ff0075a7 */ /* 0x000e64000802112b */
[----:B-1----:R-:W-:Y:S05]  /*70b0*/  @!P1 BRA `(.L_x_116) ;  /* 0x0000005c00549947 */ /* 0x002fea0003800000 */
.L_x_115:
[----:B------:R-:W-:Y:S05]  /*70c0*/  BSYNC B0 ;  /* 0x0000000000007941 */ /* 0x000fea0003800000 */
.L_x_114:
[----:B------:R-:W-:Y:S01]  /*70d0*/  ISETP.NE.AND P1, PT, R75, RZ, PT ;  /* 0x000000ff4b00720c */ /* 0x000fe20003f25270 */
[----:B------:R-:W-:Y:S11]  /*70e0*/  HFMA2 R73, -RZ, RZ, 0, 5.9604644775390625e-08 ;  /* 0x00000001ff497431 */ /* 0x000ff600000001ff */
[----:B------:R-:W-:Y:S01]  /*70f0*/  @!UPT UIADD3 URZ, UPT, UPT, URZ, URZ, URZ ;  /* 0x000000fffffff290 */ /* 0x000fe2000fffe0ff */
[----:B------:R2:W1:Y:S04]  /*7100*/  @P1 LDS.128 R44, [R65] ;  /* 0x00000000412c1984 */ /* 0x0004680000000c00 */
[----:B------:R2:W1:Y:S04]  /*7110*/  @P1 LDS.128 R40, [R64+0x10] ;  /* 0x0000100040281984 */ /* 0x0004680000000c00 */
[----:B------:R2:W1:Y:S04]  /*7120*/  @P1 LDS.128 R32, [R63+0x20] ;  /* 0x000020003f201984 */ /* 0x0004680000000c00 */
[----:B------:R2:W1:Y:S02]  /*7130*/  @P1 LDS.128 R36, [R60+0x30] ;  /* 0x000030003c241984 */ /* 0x0004640000000c00 */
.L_x_113:
[----:B------:R-:W-:Y:S05]  /*7140*/  BSYNC B1 ;  /* 0x0000000000017941 */ /* 0x000fea0003800000 */
.L_x_112:
[----:B-1----:R-:W-:Y:S04]  /*7150*/  SHF.R.U32.HI R2, RZ, 0x15, R25 ;  /* 0x00000015ff027819 */ /* 0x002fe80000011619 */
[----:B------:R-:W-:Y:S01]  /*7160*/  LOP3.LUT P1, RZ, R2, 0x3, R53, 0x48, !PT ;  /* 0x0000000302ff7812 */ /* 0x000fe20007824835 */
[----:B------:R-:W-:Y:S01]  /*7170*/  @!UPT UIADD3 URZ, UPT, UPT, URZ, URZ, URZ ;  /* 0x000000fffffff290 */ /* 0x000fe2000fffe0ff */
[----:B----4-:R-:W-:Y:S11]  /*7180*/  @P0 BRA `(.L_x_117) ;  /* 0x0000000000080947 */ /* 0x010ff60003800000 */
[----:B------:R-:W1:Y:S02]  /*7190*/  SYNCS.PHASECHK.TRANS64.TRYWAIT P0, [R72+URZ+0xb0], R0 ;  /* 0x0000b000480075a7 */ /* 0x000e6400080011ff */
[----:B-1----:R-:W-:Y:S05]  /*71a0*/  @!P0 BRA `(.L_x_118) ;  /* 0x0000005c00308947 */ /* 0x002fea0003800000 */
.L_x_117:
[----:B------:R-:W-:Y:S05]  /*71b0*/  @!P1 BRA `(.L_x_119) ;  /* 0x0000000000409947 */ /* 0x000fea0003800000 */
[----:B------:R-:W4:Y:S01]  /*71c0*/  LDCU.64 UR8, c[0x4][0x70] ;  /* 0x01000e00ff0877ac */ /* 0x000f220008000a00 */
[----:B------:R-:W-:Y:S01]  /*71d0*/  MOV R3, 0x0 ;  /* 0x0000000000037802 */ /* 0x000fe20000000f00 */
[----:B------:R-:W-:Y:S02]  /*71e0*/  HFMA2 R12, -RZ, RZ, 0, 5.9604644775390625e-08 ;  /* 0x00000001ff0c7431 */ /* 0x000fe400000001ff */
[----:B------:R-:W-:Y:S02]  /*71f0*/  IMAD.MOV.U32 R8, RZ, RZ, 0x192 ;  /* 0x00000192ff087424 */ /* 0x000fe400078e00ff */
[----:B------:R-:W-:Y:S01]  /*7200*/  IMAD.MOV.U32 R13, RZ, RZ, RZ ;  /* 0x000000ffff0d7224 */ /* 0x000fe200078e00ff */
[----:B------:R-:W5:Y:S01]  /*7210*/  LDCU.64 UR6, c[0x4][0x78] ;  /* 0x01000f00ff0677ac */ /* 0x000f620008000a00 */
[----:B------:R-:W1:Y:S01]  /*7220*/  LDC.64 R2, c[0x4][R3] ;  /* 0x0100000003027b82 */ /* 0x000e620000000a00 */
[----:B------:R-:W2:Y:S01]  /*7230*/  LDCU.64 UR4, c[0x4][0x10] ;  /* 0x01000200ff0477ac */ /* 0x000ea20008000a00 */
[----:B----4-:R-:W-:Y:S01]  /*7240*/  MOV R5, UR9 ;  /* 0x0000000900057c02 */ /* 0x010fe20008000f00 */
[----:B------:R-:W-:Y:S01]  /*7250*/  IMAD.U32 R4, RZ, RZ, UR8 ;  /* 0x00000008ff047e24 */ /* 0x000fe2000f8e00ff */
[----:B-----5:R-:W-:Y:S01]  /*7260*/  MOV R7, UR7 ;  /* 0x0000000700077c02 */ /* 0x020fe20008000f00 */
[----:B------:R-:W-:Y:S01]  /*7270*/  IMAD.U32 R6, RZ, RZ, UR6 ;  /* 0x00000006ff067e24 */ /* 0x000fe2000f8e00ff */
[----:B--2---:R-:W-:Y:S01]  /*7280*/  MOV R11, UR5 ;  /* 0x00000005000b7c02 */ /* 0x004fe20008000f00 */
[----:B------:R-:W-:Y:S02]  /*7290*/  IMAD.U32 R10, RZ, RZ, UR4 ;  /* 0x00000004ff0a7e24 */ /* 0x000fe4000f8e00ff */
[----:B------:R-:W-:Y:S07]  /*72a0*/  LEPC R20, `(.L_x_119) ;  /* 0x000000001014794e */ /* 0x000fee0000000000 */
[----:B-1-3--:R-:W-:Y:S05]  /*72b0*/  CALL.ABS.NOINC R2 ;  /* 0x0000000002007343 */ /* 0x00afea0003c00000 */
.L_x_119:
[----:B------:R-:W-:Y:S01]  /*72c0*/  LOP3.LUT R20, R44, 0xffffe000, RZ, 0xc0, !PT ;  /* 0xffffe0002c147812 */ /* 0x000fe200078ec0ff */
[----:B------:R-:W-:Y:S05]  /*72d0*/  WARPSYNC.ALL ;  /* 0x0000000000007948 */ /* 0x000fea0003800000 */
[----:B------:R-:W-:Y:S01]  /*72e0*/  R2UR UR4, R25 ;  /* 0x00000000190472ca */ /* 0x000fe200000e0000 */
[----:B------:R-:W-:Y:S01]  /*72f0*/  BSSY.RECONVERGENT B0, `(.L_x_120) ;  /* 0x000005c000007945 */ /* 0x000fe20003800200 */
[----:B------:R-:W-:Y:S11]  /*7300*/  ISETP.NE.AND P0, PT, R67, RZ, PT ;  /* 0x000000ff4300720c */ /* 0x000ff60003f05270 */
[----:B------:R-:W1:Y:S02]  /*7310*/  LDTM.x16 R4, tmem[UR4] ;  /* 0x00000004000479ee */ /* 0x000e640008240000 */
[C---:B-1-3--:R-:W-:Y:S01]  /*7320*/  FMUL R0, R24.reuse, R4 ;  /* 0x0000000418007220 */ /* 0x04afe20000400000 */
[C---:B------:R-:W-:Y:S01]  /*7330*/  FMUL R2, R24.reuse, R5 ;  /* 0x0000000518027220 */ /* 0x040fe20000400000 */
[C---:B------:R-:W-:Y:S01]  /*7340*/  FMUL R4, R24.reuse, R8 ;  /* 0x0000000818047220 */ /* 0x040fe20000400000 */
[C---:B------:R-:W-:Y:S01]  /*7350*/  FMUL R5, R24.reuse, R9 ;  /* 0x0000000918057220 */ /* 0x040fe20000400000 */
[C---:B------:R-:W-:Y:S01]  /*7360*/  FMUL R8, R24.reuse, R12 ;  /* 0x0000000c18087220 */ /* 0x040fe20000400000 */
[C---:B------:R-:W-:Y:S01]  /*7370*/  FMUL R9, R24.reuse, R13 ;  /* 0x0000000d18097220 */ /* 0x040fe20000400000 */
[C---:B------:R-:W-:Y:S01]  /*7380*/  FMUL R12, R24.reuse, R16 ;  /* 0x00000010180c7220 */ /* 0x040fe20000400000 */
[----:B------:R-:W-:Y:S01]  /*7390*/  LOP3.LUT R16, R45, 0xffffe000, RZ, 0xc0, !PT ;  /* 0xffffe0002d107812 */ /* 0x000fe200078ec0ff */
[----:B------:R-:W-:Y:S01]  /*73a0*/  FMUL R13, R24, R17 ;  /* 0x00000011180d7220 */ /* 0x000fe20000400000 */
[----:B------:R-:W-:Y:S01]  /*73b0*/  LOP3.LUT R17, R46, 0xffffe000, RZ, 0xc0, !PT ;  /* 0xffffe0002e117812 */ /* 0x000fe200078ec0ff */
[----:B------:R-:W-:Y:S01]  /*73c0*/  FFMA R28, R27, R20, R0 ;  /* 0x000000141b1c7223 */ /* 0x000fe20000000000 */
[----:B------:R-:W-:Y:S01]  /*73d0*/  LOP3.LUT R0, R47, 0xffffe000, RZ, 0xc0, !PT ;  /* 0xffffe0002f007812 */ /* 0x000fe200078ec0ff */
[C---:B------:R-:W-:Y:S01]  /*73e0*/  FMUL R3, R24.reuse, R6 ;  /* 0x0000000618037220 */ /* 0x040fe20000400000 */
[C---:B------:R-:W-:Y:S01]  /*73f0*/  FMUL R6, R24.reuse, R10 ;  /* 0x0000000a18067220 */ /* 0x040fe20000400000 */
[C---:B------:R-:W-:Y:S01]  /*7400*/  FMUL R7, R24.reuse, R7 ;  /* 0x0000000718077220 */ /* 0x040fe20000400000 */
[----:B------:R-:W-:Y:S01]  /*7410*/  F2FP.TF32.F32.PACK_B R28, R28 ;  /* 0x0000001cff1c723e */ /* 0x000fe200024050ff */
[C---:B------:R-:W-:Y:S01]  /*7420*/  FMUL R10, R24.reuse, R14 ;  /* 0x0000000e180a7220 */ /* 0x040fe20000400000 */
[----:B------:R-:W-:Y:S01]  /*7430*/  FMUL R14, R24, R18 ;  /* 0x00000012180e7220 */ /* 0x000fe20000400000 */
[----:B------:R-:W-:Y:S01]  /*7440*/  LOP3.LUT R18, R40, 0xffffe000, RZ, 0xc0, !PT ;  /* 0xffffe00028127812 */ /* 0x000fe200078ec0ff */
[----:B------:R-:W-:Y:S01]  /*7450*/  FFMA R29, R27, R16, R2 ;  /* 0x000000101b1d7223 */ /* 0x000fe20000000002 */
[----:B------:R-:W-:Y:S01]  /*7460*/  LOP3.LUT R2, R41, 0xffffe000, RZ, 0xc0, !PT ;  /* 0xffffe00029027812 */ /* 0x000fe200078ec0ff */
[----:B------:R-:W-:Y:S01]  /*7470*/  FFMA R30, R27, R17, R3 ;  /* 0x000000111b1e7223 */ /* 0x000fe20000000003 */
[----:B------:R-:W-:Y:S01]  /*7480*/  LOP3.LUT R3, R43, 0xffffe000, RZ, 0xc0, !PT ;  /* 0xffffe0002b037812 */ /* 0x000fe200078ec0ff */
[C---:B------:R-:W-:Y:S01]  /*7490*/  FFMA R31, R27.reuse, R0, R7 ;  /* 0x000000001b1f7223 */ /* 0x040fe20000000007 */
[----:B------:R-:W-:Y:S01]  /*74a0*/  LOP3.LUT R0, R42, 0xffffe000, RZ, 0xc0, !PT ;  /* 0xffffe0002a007812 */ /* 0x000fe200078ec0ff */
[C---:B------:R-:W-:Y:S01]  /*74b0*/  FFMA R4, R27.reuse, R18, R4 ;  /* 0x000000121b047223 */ /* 0x040fe20000000004 */
[----:B------:R-:W-:Y:S01]  /*74c0*/  F2FP.TF32.F32.PACK_B R29, R29 ;  /* 0x0000001dff1d723e */ /* 0x000fe200024050ff */
[C---:B------:R-:W-:Y:S01]  /*74d0*/  FFMA R5, R27.reuse, R2, R5 ;  /* 0x000000021b057223 */ /* 0x040fe20000000005 */
[----:B------:R-:W-:Y:S01]  /*74e0*/  FMUL R11, R24, R11 ;  /* 0x0000000b180b7220 */ /* 0x000fe20000400000 */
[----:B------:R-:W-:Y:S01]  /*74f0*/  F2FP.TF32.F32.PACK_B R30, R30 ;  /* 0x0000001eff1e723e */ /* 0x000fe200024050ff */
[C---:B------:R-:W-:Y:S01]  /*7500*/  FFMA R6, R27.reuse, R0, R6 ;  /* 0x000000001b067223 */ /* 0x040fe20000000006 */
[----:B------:R-:W-:Y:S01]  /*7510*/  F2FP.TF32.F32.PACK_B R31, R31 ;  /* 0x0000001fff1f723e */ /* 0x000fe200024050ff */
[----:B------:R-:W-:Y:S01]  /*7520*/  FFMA R7, R27, R3, R11 ;  /* 0x000000031b077223 */ /* 0x000fe2000000000b */
[----:B------:R-:W-:Y:S01]  /*7530*/  LOP3.LUT R2, R32, 0xffffe000, RZ, 0xc0, !PT ;  /* 0xffffe00020027812 */ /* 0x000fe200078ec0ff */
[----:B------:R-:W-:Y:S01]  /*7540*/  FMUL R15, R24, R15 ;  /* 0x0000000f180f7220 */ /* 0x000fe20000400000 */
[----:B------:R-:W-:Y:S01]  /*7550*/  LOP3.LUT R16, R33, 0xffffe000, RZ, 0xc0, !PT ;  /* 0xffffe00021107812 */ /* 0x000fe200078ec0ff */
[----:B------:R1:W-:Y:S01]  /*7560*/  STS.128 [R65], R28 ;  /* 0x0000001c41007388 */ /* 0x0003e20000000c00 */
[----:B------:R-:W-:Y:S01]  /*7570*/  LOP3.LUT R0, R34, 0xffffe000, RZ, 0xc0, !PT ;  /* 0xffffe00022007812 */ /* 0x000fe200078ec0ff */
[----:B------:R-:W-:Y:S01]  /*7580*/  FFMA R8, R27, R2, R8 ;  /* 0x000000021b087223 */ /* 0x000fe20000000008 */
[----:B------:R-:W-:Y:S01]  /*7590*/  LOP3.LUT R2, R35, 0xffffe000, RZ, 0xc0, !PT ;  /* 0xffffe00023027812 */ /* 0x000fe200078ec0ff */
[C---:B------:R-:W-:Y:S01]  /*75a0*/  FFMA R9, R27.reuse, R16, R9 ;  /* 0x000000101b097223 */ /* 0x040fe20000000009 */
[----:B------:R-:W-:Y:S01]  /*75b0*/  F2FP.TF32.F32.PACK_B R4, R4 ;  /* 0x00000004ff04723e */ /* 0x000fe200024050ff */
[C---:B------:R-:W-:Y:S01]  /*75c0*/  FFMA R10, R27.reuse, R0, R10 ;  /* 0x000000001b0a7223 */ /* 0x040fe2000000000a */
[----:B------:R-:W-:Y:S01]  /*75d0*/  F2FP.TF32.F32.PACK_B R5, R5 ;  /* 0x00000005ff05723e */ /* 0x000fe200024050ff */
[----:B------:R-:W-:Y:S01]  /*75e0*/  FFMA R11, R27, R2, R15 ;  /* 0x000000021b0b7223 */ /* 0x000fe2000000000f */
[----:B------:R-:W-:Y:S01]  /*75f0*/  F2FP.TF32.F32.PACK_B R6, R6 ;  /* 0x00000006ff06723e */ /* 0x000fe200024050ff */
[----:B------:R-:W-:Y:S01]  /*7600*/  FMUL R19, R24, R19 ;  /* 0x0000001318137220 */ /* 0x000fe20000400000 */
[----:B------:R-:W-:Y:S02]  /*7610*/  F2FP.TF32.F32.PACK_B R7, R7 ;  /* 0x00000007ff07723e */ /* 0x000fe400024050ff */
[----:B------:R-:W-:Y:S02]  /*7620*/  LOP3.LUT R3, R36, 0xffffe000, RZ, 0xc0, !PT ;  /* 0xffffe00024037812 */ /* 0x000fe400078ec0ff */
[----:B------:R-:W-:Y:S01]  /*7630*/  LOP3.LUT R0, R37, 0xffffe000, RZ, 0xc0, !PT ;  /* 0xffffe00025007812 */ /* 0x000fe200078ec0ff */
[----:B------:R1:W-:Y:S01]  /*7640*/  STS.128 [R64+0x10], R4 ;  /* 0x0000100440007388 */ /* 0x0003e20000000c00 */
        /* <DEDUP_REMOVED lines=8> */
[----:B------:R-:W-:Y:S02]  /*76d0*/  F2FP.TF32.F32.PACK_B R10, R10 ;  /* 0x0000000aff0a723e */ /* 0x000fe400024050ff */
[----:B------:R-:W-:Y:S02]  /*76e0*/  F2FP.TF32.F32.PACK_B R11, R11 ;  /* 0x0000000bff0b723e */ /* 0x000fe400024050ff */
[----:B------:R-:W-:Y:S02]  /*76f0*/  F2FP.TF32.F32.PACK_B R12, R12 ;  /* 0x0000000cff0c723e */ /* 0x000fe400024050ff */
[----:B------:R-:W-:Y:S01]  /*7700*/  F2FP.TF32.F32.PACK_B R13, R13 ;  /* 0x0000000dff0d723e */ /* 0x000fe200024050ff */
[----:B------:R1:W-:Y:S01]  /*7710*/  STS.128 [R63+0x20], R8 ;  /* 0x000020083f007388 */ /* 0x0003e20000000c00 */
[----:B------:R-:W-:Y:S02]  /*7720*/  F2FP.TF32.F32.PACK_B R14, R14 ;  /* 0x0000000eff0e723e */ /* 0x000fe400024050ff */
[----:B------:R-:W-:Y:S05]  /*7730*/  F2FP.TF32.F32.PACK_B R15, R15 ;  /* 0x0000000fff0f723e */ /* 0x000fea00024050ff */
[----:B------:R1:W-:Y:S01]  /*7740*/  STS.128 [R60+0x30], R12 ;  /* 0x0000300c3c007388 */ /* 0x0003e20000000c00 */
[----:B------:R-:W-:Y:S01]  /*7750*/  @!PT LDS RZ, [RZ] ;  /* 0x00000000fffff984 */ /* 0x000fe20000000800 */
[----:B------:R-:W-:Y:S01]  /*7760*/  @!PT LDS RZ, [RZ] ;  /* 0x00000000fffff984 */ /* 0x000fe20000000800 */
[----:B------:R-:W-:Y:S01]  /*7770*/  @!PT LDS RZ, [RZ] ;  /* 0x00000000fffff984 */ /* 0x000fe20000000800 */
[----:B------:R-:W-:Y:S01]  /*7780*/  @!PT LDS RZ, [RZ] ;  /* 0x00000000fffff984 */ /* 0x000fe20000000800 */
[----:B------:R3:W-:Y:S07]  /*7790*/  MEMBAR.ALL.CTA ;  /* 0x0000000000007992 */ /* 0x0007ee0000008000 */
[----:B---3--:R-:W3:Y:S02]  /*77a0*/  FENCE.VIEW.ASYNC.S ;  /* 0x00000000000073c6 */ /* 0x008ee40000000000 */
[----:B---3--:R-:W-:Y:S06]  /*77b0*/  BAR.SYNC.DEFER_BLOCKING 0x1, 0x80 ;  /* 0x0042000000007b1d */ /* 0x008fec0000010000 */
[----:B------:R-:W-:Y:S05]  /*77c0*/  @P0 BRA `(.L_x_121) ;  /* 0x0000000000380947 */ /* 0x000fea0003800000 */
[----:B------:R-:W-:Y:S01]  /*77d0*/  UIADD3 UR4, UPT, UPT, UR43, 0x200, URZ ;  /* 0x000002002b047890 */ /* 0x000fe2000fffe0ff */
[----:B------:R-:W-:Y:S01]  /*77e0*/  UMOV UR51, UR36 ;  /* 0x0000002400337c82 */ /* 0x000fe20008000000 */
[----:B------:R-:W-:Y:S02]  /*77f0*/  UIADD3 UR9, UPT, UPT, UR49, 0x80, URZ ;  /* 0x0000008031097890 */ /* 0x000fe4000fffe0ff */
[----:B------:R-:W-:Y:S02]  /*7800*/  UIADD3 UR8, UPT, UPT, UR43, 0x1200, URZ ;  /* 0x000012002b087890 */ /* 0x000fe4000fffe0ff */
[----:B------:R-:W-:Y:S01]  /*7810*/  MOV R57, UR4 ;  /* 0x0000000400397c02 */ /* 0x000fe20008000f00 */
[----:B------:R-:W-:Y:S01]  /*7820*/  UIADD3 UR4, UP0, UPT, UR54, 0x680, URZ ;  /* 0x0000068036047890 */ /* 0x000fe2000ff1e0ff */
[----:B------:R-:W-:Y:S02]  /*7830*/  UMOV UR10, UR50 ;  /* 0x00000032000a7c82 */ /* 0x000fe40008000000 */
[----:B------:R-:W-:Y:S01]  /*7840*/  R2UR UR48, R57 ;  /* 0x00000000393072ca */ /* 0x000fe200000e0000 */
[----:B------:R-:W-:Y:S01]  /*7850*/  UIADD3.X UR5, UPT, UPT, URZ, UR55, URZ, UP0, !UPT ;  /* 0x00000037ff057290 */ /* 0x000fe200087fe4ff */
[----:B------:R-:W-:Y:S11]  /*7860*/  UMOV UR11, UR36 ;  /* 0x00000024000b7c82 */ /* 0x000ff60008000000 */
[----:B------:R3:W-:Y:S01]  /*7870*/  UTMASTG.3D [UR48], [UR4] ;  /* 0x00000030040073b5 */ /* 0x0007e20008010000 */
[----:B------:R3:W-:Y:S01]  /*7880*/  UTMASTG.3D [UR8], [UR4] ;  /* 0x00000008040073b5 */ /* 0x0007e20008010000 */
[----:B------:R0:W-:Y:S01]  /*7890*/  UTMACMDFLUSH ;  /* 0x00000000000079b7 */ /* 0x0001e20000000000 */
[----:B---3--:R-:W-:Y:S04]  /*78a0*/  DEPBAR.LE SB0, 0x1 ;  /* 0x000080400000791a */ /* 0x008fe80000000000 */
.L_x_121:
[----:B------:R-:W-:Y:S05]  /*78b0*/  BSYNC.RECONVERGENT B0 ;  /* 0x0000000000007941 */ /* 0x000fea0003800200 */
.L_x_120:
[----:B------:R-:W-:Y:S01]  /*78c0*/  BAR.SYNC.DEFER_BLOCKING 0x1, 0x80 ;  /* 0x0042000000007b1d */ /* 0x000fe20000010000 */
[----:B------:R-:W-:Y:S01]  /*78d0*/  ISETP.NE.AND P1, PT, R71, RZ, PT ;  /* 0x000000ff4700720c */ /* 0x000fe20003f25270 */
[----:B------:R-:W-:Y:S01]  /*78e0*/  UISETP.NE.AND UP0, UPT, UR52, URZ, UPT ;  /* 0x000000ff3400728c */ /* 0x000fe2000bf05270 */
[----:B------:R-:W-:Y:S11]  /*78f0*/  LEA R2, R73, UR43, 0x3 ;  /* 0x0000002b49027c11 */ /* 0x000ff6000f8e18ff */
[----:B-1----:R-:W-:Y:S01]  /*7900*/  @P1 SHF.L.U32 R4, RZ, 0x1f, RZ ;  /* 0x0000001fff041819 */ /* 0x002fe200000006ff */
[----:B------:R-:W-:Y:S06]  /*7910*/  BRA.U !UP0, `(.L_x_122) ;  /* 0x0000000108247547 */ /* 0x000fec000b800000 */
[----:B------:R-:W1:Y:S01]  /*7920*/  S2R R0, SR_CgaCtaId ;  /* 0x0000000000007919 */ /* 0x000e620000008800 */
[----:B------:R-:W-:Y:S01]  /*7930*/  IMAD.U32 R3, RZ, RZ, UR47 ;  /* 0x0000002fff037e24 */ /* 0x000fe2000f8e00ff */
[----:B------:R-:W-:Y:S04]  /*7940*/  UIADD3 UR4, UPT, UPT, UR47, 0x1, URZ ;  /* 0x000000012f047890 */ /* 0x000fe8000fffe0ff */
[----:B------:R-:W-:Y:S01]  /*7950*/  @P1 LEA R3, R3, UR43, 0x3 ;  /* 0x0000002b03031c11 */ /* 0x000fe2000f8e18ff */
[----:B------:R-:W-:Y:S04]  /*7960*/  UISETP.NE.AND UP0, UPT, UR4, 0x4, UPT ;  /* 0x000000040400788c */ /* 0x000fe8000bf05270 */
[----:B------:R-:W-:Y:S01]  /*7970*/  @P1 VIADD R3, R3, 0x60 ;  /* 0x0000006003031836 */ /* 0x000fe20000000000 */
[----:B------:R-:W-:Y:S04]  /*7980*/  USEL UR47, UR4, URZ, UP0 ;  /* 0x000000ff042f7287 */ /* 0x000fe80008000000 */
[----:B-1----:R-:W-:Y:S04]  /*7990*/  @P1 PRMT R0, R0, 0x654, R3 ;  /* 0x0000065400001816 */ /* 0x002fe80000000003 */
[----:B------:R1:W-:Y:S04]  /*79a0*/  @P1 SYNCS.ARRIVE.TRANS64.RED.A1T0 RZ, [R0+URZ], RZ ;  /* 0x000000ff00ff19a7 */ /* 0x0003e800081004ff */
.L_x_122:
[----:B------:R-:W3:Y:S01]  /*79b0*/  @P1 SYNCS.PHASECHK.TRANS64.TRYWAIT P0, [R2+URZ+0x40], R4 ;  /* 0x00004004020015a7 */ /* 0x000ee200080011ff */
[----:B------:R-:W-:Y:S01]  /*79c0*/  BSSY B1, `(.L_x_123) ;  /* 0x0000016000017945 */ /* 0x000fe20003800000 */
[----:B---3--:R-:W-:Y:S03]  /*79d0*/  @P1 SEL R74, RZ, 0x1, !P0 ;  /* 0x00000001ff4a1807 */ /* 0x008fe60004000000 */
[----:B------:R-:W-:Y:S05]  /*79e0*/  @!P1 BRA `(.L_x_124) ;  /* 0x00000000004c9947 */ /* 0x000fea0003800000 */
[----:B------:R-:W-:Y:S01]  /*79f0*/  ISETP.NE.AND P0, PT, R74, RZ, PT ;  /* 0x000000ff4a00720c */ /* 0x000fe20003f05270 */
[----:B------:R-:W-:Y:S01]  /*7a00*/  BSSY B0, `(.L_x_125) ;  /* 0x000000b000007945 */ /* 0x000fe20003800000 */
[----:B------:R-:W-:Y:S11]  /*7a10*/  ISETP.NE.AND P1, PT, R75, RZ, PT ;  /* 0x000000ff4b00720c */ /* 0x000ff60003f25270 */
[----:B------:R-:W-:Y:S02]  /*7a20*/  @!UPT UIADD3 URZ, UPT, UPT, URZ, URZ, URZ ;  /* 0x000000fffffff290 */ /* 0x000fe4000fffe0ff */
[C---:B------:R-:W-:Y:S01]  /*7a30*/  @P1 IMAD R6, R73.reuse, 0x2000, R65 ;  /* 0x0000200049061824 */ /* 0x040fe200078e0241 */
[C---:B------:R-:W-:Y:S01]  /*7a40*/  @P1 LEA R4, R73.reuse, R63, 0xd ;  /* 0x0000003f49041211 */ /* 0x040fe200078e68ff */
[C---:B------:R-:W-:Y:S02]  /*7a50*/  @P1 IMAD R5, R73.reuse, 0x2000, R64 ;  /* 0x0000200049051824 */ /* 0x040fe400078e0240 */
[----:B------:R-:W-:Y:S01]  /*7a60*/  @P1 IMAD R3, R73, 0x2000, R60 ;  /* 0x0000200049031824 */ /* 0x000fe200078e023c */
[----:B------:R-:W-:Y:S06]  /*7a70*/  @P0 BRA `(.L_x_126) ;  /* 0x00000000000c0947 */ /* 0x000fec0003800000 */
[----:B-1----:R-:W-:Y:S04]  /*7a80*/  SHF.L.U32 R0, RZ, 0x1f, RZ ;  /* 0x0000001fff007819 */ /* 0x002fe800000006ff */
[----:B------:R-:W1:Y:S02]  /*7a90*/  SYNCS.PHASECHK.TRANS64.TRYWAIT P0, [R2+URZ+0x40], R0 ;  /* 0x00004000020075a7 */ /* 0x000e6400080011ff */
[----:B-1----:R-:W-:Y:S05]  /*7aa0*/  @!P0 BRA `(.L_x_127) ;  /* 0x0000005400048947 */ /* 0x002fea0003800000 */
.L_x_126:
[----:B------:R-:W-:Y:S05]  /*7ab0*/  BSYNC B0 ;  /* 0x0000000000007941 */ /* 0x000fea0003800000 */
.L_x_125:
[----:B------:R-:W-:Y:S02]  /*7ac0*/  ISETP.NE.AND P0, PT, R75, RZ, PT ;  /* 0x000000ff4b00720c */ /* 0x000fe40003f05270 */
[----:B------:R-:W-:Y:S11]  /*7ad0*/  IADD3 R73, PT, PT, R73, 0x1, RZ ;  /* 0x0000000149497810 */ /* 0x000ff60007ffe0ff */
[----:B------:R3:W4:Y:S04]  /*7ae0*/  @P0 LDS.128 R44, [R6] ;  /* 0x00000000062c0984 */ /* 0x0007280000000c00 */
[----:B------:R3:W1:Y:S04]  /*7af0*/  @P0 LDS.128 R40, [R5+0x10] ;  /* 0x0000100005280984 */ /* 0x0006680000000c00 */
[----:B------:R3:W1:Y:S04]  /*7b00*/  @P0 LDS.128 R32, [R4+0x20] ;  /* 0x0000200004200984 */ /* 0x0006680000000c00 */
[----:B------:R3:W1:Y:S02]  /*7b10*/  @P0 LDS.128 R36, [R3+0x30] ;  /* 0x0000300003240984 */ /* 0x0006640000000c00 */
.L_x_124:
[----:B------:R-:W-:Y:S05]  /*7b20*/  BSYNC B1 ;  /* 0x0000000000017941 */ /* 0x000fea0003800000 */
.L_x_123:
[----:B-1----:R-:W-:Y:S05]  /*7b30*/  VIADD R0, R25, 0x10 ;  /* 0x0000001019007836 */ /* 0x002fea0000000000 */
[----:B------:R-:W-:Y:S04]  /*7b40*/  SHF.R.U32.HI R0, RZ, 0x15, R0 ;  /* 0x00000015ff007819 */ /* 0x000fe80000011600 */
[----:B------:R-:W-:Y:S11]  /*7b50*/  LOP3.LUT P0, RZ, R0, 0x3, R53, 0x48, !PT ;  /* 0x0000000300ff7812 */ /* 0x000ff60007804835 */
[----:B------:R-:W-:Y:S02]  /*7b60*/  @!UPT UIADD3 URZ, UPT, UPT, URZ, URZ, URZ ;  /* 0x000000fffffff290 */ /* 0x000fe4000fffe0ff */
[----:B------:R-:W-:Y:S05]  /*7b70*/  @!P0 BRA `(.L_x_128) ;  /* 0x0000000000408947 */ /* 0x000fea0003800000 */
[----:B------:R-:W1:Y:S01]  /*7b80*/  LDCU.64 UR8, c[0x4][0x70] ;  /* 0x01000e00ff0877ac */ /* 0x000e620008000a00 */
[----:B---3--:R-:W-:Y:S01]  /*7b90*/  MOV R3, 0x0 ;  /* 0x0000000000037802 */ /* 0x008fe20000000f00 */
[----:B------:R-:W-:Y:S02]  /*7ba0*/  HFMA2 R12, -RZ, RZ, 0, 5.9604644775390625e-08 ;  /* 0x00000001ff0c7431 */ /* 0x000fe400000001ff */
[----:B------:R-:W-:Y:S02]  /*7bb0*/  IMAD.MOV.U32 R8, RZ, RZ, 0x192 ;  /* 0x00000192ff087424 */ /* 0x000fe400078e00ff */
[----:B------:R-:W-:Y:S01]  /*7bc0*/  IMAD.MOV.U32 R13, RZ, RZ, RZ ;  /* 0x000000ffff0d7224 */ /* 0x000fe200078e00ff */
[----:B------:R-:W3:Y:S01]  /*7bd0*/  LDCU.64 UR6, c[0x4][0x78] ;  /* 0x01000f00ff0677ac */ /* 0x000ee20008000a00 */
[----:B------:R-:W2:Y:S01]  /*7be0*/  LDC.64 R2, c[0x4][R3] ;  /* 0x0100000003027b82 */ /* 0x000ea20000000a00 */
[----:B------:R-:W5:Y:S01]  /*7bf0*/  LDCU.64 UR4, c[0x4][0x10] ;  /* 0x01000200ff0477ac */ /* 0x000f620008000a00 */
[----:B-1----:R-:W-:Y:S01]  /*7c00*/  MOV R5, UR9 ;  /* 0x0000000900057c02 */ /* 0x002fe20008000f00 */
[----:B------:R-:W-:Y:S01]  /*7c10*/  IMAD.U32 R4, RZ, RZ, UR8 ;  /* 0x00000008ff047e24 */ /* 0x000fe2000f8e00ff */
[----:B---3--:R-:W-:Y:S01]  /*7c20*/  MOV R7, UR7 ;  /* 0x0000000700077c02 */ /* 0x008fe20008000f00 */
[----:B------:R-:W-:Y:S01]  /*7c30*/  IMAD.U32 R6, RZ, RZ, UR6 ;  /* 0x00000006ff067e24 */ /* 0x000fe2000f8e00ff */
[----:B-----5:R-:W-:Y:S01]  /*7c40*/  MOV R11, UR5 ;  /* 0x00000005000b7c02 */ /* 0x020fe20008000f00 */
[----:B------:R-:W-:Y:S02]  /*7c50*/  IMAD.U32 R10, RZ, RZ, UR4 ;  /* 0x00000004ff0a7e24 */ /* 0x000fe4000f8e00ff */
[----:B------:R-:W-:Y:S07]  /*7c60*/  LEPC R20, `(.L_x_128) ;  /* 0x000000001014794e */ /* 0x000fee0000000000 */
[----:B--2-4-:R-:W-:Y:S05]  /*7c70*/  CALL.ABS.NOINC R2 ;  /* 0x0000000002007343 */ /* 0x014fea0003c00000 */
.L_x_128:
[----:B---34-:R-:W-:Y:S01]  /*7c80*/  LOP3.LUT R3, R44, 0xffffe000, RZ, 0xc0, !PT ;  /* 0xffffe0002c037812 */ /* 0x018fe200078ec0ff */
[----:B------:R-:W-:Y:S05]  /*7c90*/  WARPSYNC.ALL ;  /* 0x0000000000007948 */ /* 0x000fea0003800000 */
[----:B------:R-:W-:Y:S01]  /*7ca0*/  R2UR UR4, R25 ;  /* 0x00000000190472ca */ /* 0x000fe200000e0000 */
[----:B------:R-:W1:Y:S01]  /*7cb0*/  S2R R76, SR_CgaCtaId ;  /* 0x00000000004c7919 */ /* 0x000e620000008800 */
[----:B------:R-:W-:Y:S01]  /*7cc0*/  LOP3.LUT R20, R40, 0xffffe000, RZ, 0xc0, !PT ;  /* 0xffffe00028147812 */ /* 0x000fe200078ec0ff */
[----:B------:R-:W-:Y:S01]  /*7cd0*/  BSSY.RECONVERGENT B0, `(.L_x_129) ;  /* 0x0000062000007945 */ /* 0x000fe20003800200 */
[----:B------:R-:W-:Y:S02]  /*7ce0*/  ISETP.NE.AND P6, PT, R71, RZ, PT ;  /* 0x000000ff4700720c */ /* 0x000fe40003fc5270 */
[----:B------:R-:W-:Y:S07]  /*7cf0*/  ISETP.NE.AND P0, PT, R67, RZ, PT ;  /* 0x000000ff4300720c */ /* 0x000fee0003f05270 */
[----:B------:R-:W3:Y:S02]  /*7d00*/  LDTM.x16 R4, tmem[UR4+0x10] ;  /* 0x00001004000479ee */ /* 0x000ee40008240000 */
[C---:B---3--:R-:W-:Y:S01]  /*7d10*/  FMUL R0, R24.reuse, R4 ;  /* 0x0000000418007220 */ /* 0x048fe20000400000 */
[----:B------:R-:W-:Y:S01]  /*7d20*/  LOP3.LUT R4, R45, 0xffffe000, RZ, 0xc0, !PT ;  /* 0xffffe0002d047812 */ /* 0x000fe200078ec0ff */
[C---:B------:R-:W-:Y:S01]  /*7d30*/  FMUL R2, R24.reuse, R5 ;  /* 0x0000000518027220 */ /* 0x040fe20000400000 */
[----:B------:R-:W-:Y:S01]  /*7d40*/  FMUL R5, R24, R12 ;  /* 0x0000000c18057220 */ /* 0x000fe20000400000 */
[C---:B------:R-:W-:Y:S01]  /*7d50*/  FFMA R28, R27.reuse, R3, R0 ;  /* 0x000000031b1c7223 */ /* 0x040fe20000000000 */
[----:B------:R-:W-:Y:S01]  /*7d60*/  LOP3.LUT R3, R46, 0xffffe000, RZ, 0xc0, !PT ;  /* 0xffffe0002e037812 */ /* 0x000fe200078ec0ff */
[----:B------:R-:W-:Y:S01]  /*7d70*/  FFMA R29, R27, R4, R2 ;  /* 0x000000041b1d7223 */ /* 0x000fe20000000002 */
[----:B------:R-:W-:Y:S01]  /*7d80*/  LOP3.LUT R4, R47, 0xffffe000, RZ, 0xc0, !PT ;  /* 0xffffe0002f047812 */ /* 0x000fe200078ec0ff */
[C---:B------:R-:W-:Y:S01]  /*7d90*/  FMUL R0, R24.reuse, R6 ;  /* 0x0000000618007220 */ /* 0x040fe20000400000 */
[----:B------:R-:W-:Y:S01]  /*7da0*/  F2FP.TF32.F32.PACK_B R28, R28 ;  /* 0x0000001cff1c723e */ /* 0x000fe200024050ff */
[C---:B------:R-:W-:Y:S01]  /*7db0*/  FMUL R2, R24.reuse, R7 ;  /* 0x0000000718027220 */ /* 0x040fe20000400000 */
[----:B------:R-:W-:Y:S01]  /*7dc0*/  F2FP.TF32.F32.PACK_B R29, R29 ;  /* 0x0000001dff1d723e */ /* 0x000fe200024050ff */
[C---:B------:R-:W-:Y:S01]  /*7dd0*/  FFMA R30, R27.reuse, R3, R0 ;  /* 0x000000031b1e7223 */ /* 0x040fe20000000000 */
[C---:B------:R-:W-:Y:S01]  /*7de0*/  FMUL R0, R24.reuse, R8 ;  /* 0x0000000818007220 */ /* 0x040fe20000400000 */
[----:B------:R-:W-:Y:S01]  /*7df0*/  FFMA R31, R27, R4, R2 ;  /* 0x000000041b1f7223 */ /* 0x000fe20000000002 */
[C---:B------:R-:W-:Y:S01]  /*7e00*/  FMUL R6, R24.reuse, R13 ;  /* 0x0000000d18067220 */ /* 0x040fe20000400000 */
[----:B------:R-:W-:Y:S01]  /*7e10*/  LOP3.LUT R13, R41, 0xffffe000, RZ, 0xc0, !PT ;  /* 0xffffe000290d7812 */ /* 0x000fe200078ec0ff */
[C---:B------:R-:W-:Y:S01]  /*7e20*/  FMUL R2, R24.reuse, R9 ;  /* 0x0000000918027220 */ /* 0x040fe20000400000 */
[----:B------:R-:W-:Y:S01]  /*7e30*/  F2FP.TF32.F32.PACK_B R30, R30 ;  /* 0x0000001eff1e723e */ /* 0x000fe200024050ff */
[----:B------:R-:W-:Y:S01]  /*7e40*/  FMUL R9, R24, R16 ;  /* 0x0000001018097220 */ /* 0x000fe20000400000 */
[----:B------:R-:W-:Y:S01]  /*7e50*/  F2FP.TF32.F32.PACK_B R31, R31 ;  /* 0x0000001fff1f723e */ /* 0x000fe200024050ff */
[----:B------:R-:W-:Y:S01]  /*7e60*/  FFMA R16, R27, R20, R0 ;  /* 0x000000141b107223 */ /* 0x000fe20000000000 */
[----:B------:R-:W-:Y:S01]  /*7e70*/  LOP3.LUT R0, R42, 0xffffe000, RZ, 0xc0, !PT ;  /* 0xffffe0002a007812 */ /* 0x000fe200078ec0ff */
[C---:B------:R-:W-:Y:S01]  /*7e80*/  FMUL R3, R24.reuse, R10 ;  /* 0x0000000a18037220 */ /* 0x040fe20000400000 */
[C---:B------:R-:W-:Y:S01]  /*7e90*/  FMUL R7, R24.reuse, R14 ;  /* 0x0000000e18077220 */ /* 0x040fe20000400000 */
[----:B------:R-:W-:Y:S01]  /*7ea0*/  LOP3.LUT R14, R43, 0xffffe000, RZ, 0xc0, !PT ;  /* 0xffffe0002b0e7812 */ /* 0x000fe200078ec0ff */
[----:B------:R-:W-:Y:S01]  /*7eb0*/  FMUL R10, R24, R17 ;  /* 0x00000011180a7220 */ /* 0x000fe20000400000 */
[----:B------:R-:W-:Y:S01]  /*7ec0*/  F2FP.TF32.F32.PACK_B R16, R16 ;  /* 0x00000010ff10723e */ /* 0x000fe200024050ff */
[----:B------:R-:W-:Y:S01]  /*7ed0*/  FFMA R17, R27, R13, R2 ;  /* 0x0000000d1b117223 */ /* 0x000fe20000000002 */
[----:B------:R-:W-:Y:S01]  /*7ee0*/  LOP3.LUT R2, R32, 0xffffe000, RZ, 0xc0, !PT ;  /* 0xffffe00020027812 */ /* 0x000fe200078ec0ff */
[----:B------:R-:W-:Y:S01]  /*7ef0*/  STS.128 [R65+0x2000], R28 ;  /* 0x0020001c41007388 */ /* 0x000fe20000000c00 */
[----:B------:R-:W-:Y:S01]  /*7f00*/  LOP3.LUT R13, R39, 0xffffe000, RZ, 0xc0, !PT ;  /* 0xffffe000270d7812 */ /* 0x000fe200078ec0ff */
[C---:B------:R-:W-:Y:S01]  /*7f10*/  FMUL R4, R24.reuse, R11 ;  /* 0x0000000b18047220 */ /* 0x040fe20000400000 */
[----:B------:R-:W-:Y:S01]  /*7f20*/  F2FP.TF32.F32.PACK_B R17, R17 ;  /* 0x00000011ff11723e */ /* 0x000fe200024050ff */
[C---:B------:R-:W-:Y:S01]  /*7f30*/  FMUL R11, R24.reuse, R18 ;  /* 0x00000012180b7220 */ /* 0x040fe20000400000 */
[----:B------:R-:W-:Y:S01]  /*7f40*/  FFMA R18, R27, R0, R3 ;  /* 0x000000001b127223 */ /* 0x000fe20000000003 */
[----:B------:R-:W-:Y:S01]  /*7f50*/  LOP3.LUT R0, R33, 0xffffe000, RZ, 0xc0, !PT ;  /* 0xffffe00021007812 */ /* 0x000fe200078ec0ff */
[----:B------:R-:W-:Y:S01]  /*7f60*/  FMUL R12, R24, R19 ;  /* 0x00000013180c7220 */ /* 0x000fe20000400000 */
[----:B------:R-:W-:Y:S01]  /*7f70*/  LOP3.LUT R3, R34, 0xffffe000, RZ, 0xc0, !PT ;  /* 0xffffe00022037812 */ /* 0x000fe200078ec0ff */
[C---:B------:R-:W-:Y:S01]  /*7f80*/  FFMA R19, R27.reuse, R14, R4 ;  /* 0x0000000e1b137223 */ /* 0x040fe20000000004 */
[----:B------:R-:W-:Y:S01]  /*7f90*/  FFMA R4, R27, R2, R5 ;  /* 0x000000021b047223 */ /* 0x000fe20000000005 */
[----:B------:R-:W-:Y:S01]  /*7fa0*/  LOP3.LUT R2, R35, 0xffffe000, RZ, 0xc0, !PT ;  /* 0xffffe00023027812 */ /* 0x000fe200078ec0ff */
[----:B------:R-:W-:Y:S01]  /*7fb0*/  FMUL R8, R24, R15 ;  /* 0x0000000f18087220 */ /* 0x000fe20000400000 */
[----:B------:R-:W-:Y:S01]  /*7fc0*/  F2FP.TF32.F32.PACK_B R18, R18 ;  /* 0x00000012ff12723e */ /* 0x000fe200024050ff */
[C---:B------:R-:W-:Y:S01]  /*7fd0*/  FFMA R5, R27.reuse, R0, R6 ;  /* 0x000000001b057223 */ /* 0x040fe20000000006 */
[----:B------:R-:W-:Y:S01]  /*7fe0*/  F2FP.TF32.F32.PACK_B R19, R19 ;  /* 0x00000013ff13723e */ /* 0x000fe200024050ff */
[C---:B------:R-:W-:Y:S01]  /*7ff0*/  FFMA R6, R27.reuse, R3, R7 ;  /* 0x000000031b067223 */ /* 0x040fe20000000007 */
[----:B------:R-:W-:Y:S01]  /*8000*/  FFMA R7, R27, R2, R8 ;  /* 0x000000021b077223 */ /* 0x000fe20000000008 */
[----:B------:R-:W-:Y:S02]  /*8010*/  LOP3.LUT R0, R36, 0xffffe000, RZ, 0xc0, !PT ;  /* 0xffffe00024007812 */ /* 0x000fe400078ec0ff */
[----:B------:R-:W-:Y:S01]  /*8020*/  STS.128 [R64+0x2010], R16 ;  /* 0x0020101040007388 */ /* 0x000fe20000000c00 */
[----:B------:R-:W-:Y:S02]  /*8030*/  LOP3.LUT R2, R37, 0xffffe000, RZ, 0xc0, !PT ;  /* 0xffffe00025027812 */ /* 0x000fe400078ec0ff */
[----:B------:R-:W-:Y:S01]  /*8040*/  LOP3.LUT R3, R38, 0xffffe000, RZ, 0xc0, !PT ;  /* 0xffffe00026037812 */ /* 0x000fe200078ec0ff */
[C---:B------:R-:W-:Y:S01]  /*8050*/  FFMA R8, R27.reuse, R0, R9 ;  /* 0x000000001b087223 */ /* 0x040fe20000000009 */
[----:B------:R-:W-:Y:S01]  /*8060*/  F2FP.TF32.F32.PACK_B R4, R4 ;  /* 0x00000004ff04723e */ /* 0x000fe200024050ff */
[C---:B------:R-:W-:Y:S01]  /*8070*/  FFMA R9, R27.reuse, R2, R10 ;  /* 0x000000021b097223 */ /* 0x040fe2000000000a */
[----:B------:R-:W-:Y:S01]  /*8080*/  F2FP.TF32.F32.PACK_B R5, R5 ;  /* 0x00000005ff05723e */ /* 0x000fe200024050ff */
[C---:B------:R-:W-:Y:S01]  /*8090*/  FFMA R10, R27.reuse, R3, R11 ;  /* 0x000000031b0a7223 */ /* 0x040fe2000000000b */
[----:B------:R-:W-:Y:S01]  /*80a0*/  F2FP.TF32.F32.PACK_B R6, R6 ;  /* 0x00000006ff06723e */ /* 0x000fe200024050ff */
[----:B------:R-:W-:Y:S01]  /*80b0*/  FFMA R11, R27, R13, R12 ;  /* 0x0000000d1b0b7223 */ /* 0x000fe2000000000c */
[----:B------:R-:W-:Y:S01]  /*80c0*/  F2FP.TF32.F32.PACK_B R7, R7 ;  /* 0x00000007ff07723e */ /* 0x000fe200024050ff */
[----:B------:R-:W-:Y:S01]  /*80d0*/  IMAD.U32 R0, RZ, RZ, UR47 ;  /* 0x0000002fff007e24 */ /* 0x000fe2000f8e00ff */
[----:B------:R-:W-:Y:S02]  /*80e0*/  F2FP.TF32.F32.PACK_B R8, R8 ;  /* 0x00000008ff08723e */ /* 0x000fe400024050ff */
[----:B------:R-:W-:Y:S01]  /*80f0*/  F2FP.TF32.F32.PACK_B R9, R9 ;  /* 0x00000009ff09723e */ /* 0x000fe200024050ff */
[----:B------:R3:W-:Y:S01]  /*8100*/  STS.128 [R63+0x2020], R4 ;  /* 0x002020043f007388 */ /* 0x0007e20000000c00 */
[----:B------:R-:W-:Y:S02]  /*8110*/  F2FP.TF32.F32.PACK_B R10, R10 ;  /* 0x0000000aff0a723e */ /* 0x000fe400024050ff */
[----:B------:R-:W-:Y:S02]  /*8120*/  F2FP.TF32.F32.PACK_B R11, R11 ;  /* 0x0000000bff0b723e */ /* 0x000fe400024050ff */
[----:B------:R-:W-:Y:S02]  /*8130*/  @P6 LEA R0, R0, UR43, 0x3 ;  /* 0x0000002b00006c11 */ /* 0x000fe4000f8e18ff */
[----:B------:R-:W-:Y:S01]  /*8140*/  @P6 SHF.L.U32 R2, RZ, 0x1f, RZ ;  /* 0x0000001fff026819 */ /* 0x000fe200000006ff */
[----:B------:R4:W-:Y:S02]  /*8150*/  STS.128 [R60+0x2030], R8 ;  /* 0x002030083c007388 */ /* 0x0009e40000000c00 */
[----:B------:R-:W-:Y:S05]  /*8160*/  @P6 VIADD R0, R0, 0x60 ;  /* 0x0000006000006836 */ /* 0x000fea0000000000 */
[----:B-1----:R-:W-:Y:S01]  /*8170*/  @P6 PRMT R0, R76, 0x654, R0 ;  /* 0x000006544c006816 */ /* 0x002fe20000000000 */
[----:B------:R-:W-:Y:S01]  /*8180*/  @!PT LDS RZ, [RZ] ;  /* 0x00000000fffff984 */ /* 0x000fe20000000800 */
[----:B------:R-:W-:Y:S01]  /*8190*/  @!PT LDS RZ, [RZ] ;  /* 0x00000000fffff984 */ /* 0x000fe20000000800 */
[----:B------:R-:W-:Y:S01]  /*81a0*/  @!PT LDS RZ, [RZ] ;  /* 0x00000000fffff984 */ /* 0x000fe20000000800 */
[----:B------:R-:W-:Y:S01]  /*81b0*/  @!PT LDS RZ, [RZ] ;  /* 0x00000000fffff984 */ /* 0x000fe20000000800 */
[----:B------:R1:W-:Y:S06]  /*81c0*/  MEMBAR.ALL.CTA ;  /* 0x0000000000007992 */ /* 0x0003ec0000008000 */
[----:B-1----:R-:W1:Y:S01]  /*81d0*/  FENCE.VIEW.ASYNC.S ;  /* 0x00000000000073c6 */ /* 0x002e620000000000 */
[----:B---3--:R-:W-:Y:S01]  /*81e0*/  LEA R6, R73, UR43, 0x3 ;  /* 0x0000002b49067c11 */ /* 0x008fe2000f8e18ff */
[----:B-1----:R-:W-:Y:S06]  /*81f0*/  BAR.SYNC.DEFER_BLOCKING 0x1, 0x80 ;  /* 0x0042000000007b1d */ /* 0x002fec0000010000 */
[----:B------:R-:W-:Y:S05]  /*8200*/  @P0 BRA `(.L_x_130) ;  /* 0x0000000000380947 */ /* 0x000fea0003800000 */
[----:B------:R-:W-:Y:S02]  /*8210*/  UIADD3 UR4, UP0, UPT, UR54, 0x680, URZ ;  /* 0x0000068036047890 */ /* 0x000fe4000ff1e0ff */
[----:B------:R-:W-:Y:S02]  /*8220*/  UIADD3 UR13, UPT, UPT, UR49, 0x10, URZ ;  /* 0x00000010310d7890 */ /* 0x000fe4000fffe0ff */
[----:B------:R-:W-:Y:S02]  /*8230*/  UIADD3 UR12, UPT, UPT, UR43, 0x2200, URZ ;  /* 0x000022002b0c7890 */ /* 0x000fe4000fffe0ff */
[----:B------:R-:W-:Y:S01]  /*8240*/  UIADD3.X UR5, UPT, UPT, URZ, UR55, URZ, UP0, !UPT ;  /* 0x00000037ff057290 */ /* 0x000fe200087fe4ff */
[----:B------:R-:W-:Y:S01]  /*8250*/  UMOV UR14, UR50 ;  /* 0x00000032000e7c82 */ /* 0x000fe20008000000 */
[----:B------:R-:W-:Y:S01]  /*8260*/  UMOV UR15, UR36 ;  /* 0x00000024000f7c82 */ /* 0x000fe20008000000 */
[----:B------:R-:W-:Y:S02]  /*8270*/  UIADD3 UR9, UPT, UPT, UR49, 0x90, URZ ;  /* 0x0000009031097890 */ /* 0x000fe4000fffe0ff */
[----:B------:R-:W-:Y:S01]  /*8280*/  UIADD3 UR8, UPT, UPT, UR43, 0x3200, URZ ;  /* 0x000032002b087890 */ /* 0x000fe2000fffe0ff */
[----:B------:R-:W-:Y:S03]  /*8290*/  UMOV UR10, UR50 ;  /* 0x00000032000a7c82 */ /* 0x000fe60008000000 */
[----:B------:R1:W-:Y:S01]  /*82a0*/  UTMASTG.3D [UR12], [UR4] ;  /* 0x0000000c040073b5 */ /* 0x0003e20008010000 */
[----:B------:R-:W-:Y:S04]  /*82b0*/  UMOV UR11, UR36 ;  /* 0x00000024000b7c82 */ /* 0x000fe80008000000 */
[----:B------:R1:W-:Y:S01]  /*82c0*/  UTMASTG.3D [UR8], [UR4] ;  /* 0x00000008040073b5 */ /* 0x0003e20008010000 */
[----:B------:R0:W-:Y:S01]  /*82d0*/  UTMACMDFLUSH ;  /* 0x00000000000079b7 */ /* 0x0001e20000000000 */
[----:B-1----:R-:W-:Y:S04]  /*82e0*/  DEPBAR.LE SB0, 0x1 ;  /* 0x000080400000791a */ /* 0x002fe80000000000 */
.L_x_130:
[----:B------:R-:W-:Y:S05]  /*82f0*/  BSYNC.RECONVERGENT B0 ;  /* 0x0000000000007941 */ /* 0x000fea0003800200 */
.L_x_129:
[----:B------:R-:W-:Y:S01]  /*8300*/  BAR.SYNC.DEFER_BLOCKING 0x1, 0x80 ;  /* 0x0042000000007b1d */ /* 0x000fe20000010000 */
[----:B------:R-:W-:Y:S04]  /*8310*/  UIADD3 UR4, UPT, UPT, UR47, 0x1, URZ ;  /* 0x000000012f047890 */ /* 0x000fe8000fffe0ff */
[----:B------:R-:W-:Y:S04]  /*8320*/  UISETP.NE.AND UP0, UPT, UR4, 0x4, UPT ;  /* 0x000000040400788c */ /* 0x000fe8000bf05270 */
[----:B------:R-:W-:Y:S01]  /*8330*/  USEL UR46, UR4, URZ, UP0 ;  /* 0x000000ff042e7287 */ /* 0x000fe20008000000 */
[----:B------:R1:W-:Y:S01]  /*8340*/  @P6 SYNCS.ARRIVE.TRANS64.RED.A1T0 RZ, [R0+URZ], RZ ;  /* 0x000000ff00ff69a7 */ /* 0x0003e200081004ff */
[----:B------:R-:W-:Y:S01]  /*8350*/  BSSY B1, `(.L_x_131) ;  /* 0x0000017000017945 */ /* 0x000fe20003800000 */
[----:B------:R-:W3:Y:S02]  /*8360*/  @P6 SYNCS.PHASECHK.TRANS64.TRYWAIT P0, [R6+URZ+0x40], R2 ;  /* 0x00004002060065a7 */ /* 0x000ee400080011ff */
[----:B---3--:R-:W-:Y:S01]  /*8370*/  @P6 SEL R74, RZ, 0x1, !P0 ;  /* 0x00000001ff4a6807 */ /* 0x008fe20004000000 */
[----:B-1----:R-:W-:Y:S06]  /*8380*/  @!P6 BRA `(.L_x_132) ;  /* 0x00000000004ce947 */ /* 0x002fec0003800000 */
        /* <DEDUP_REMOVED lines=9> */
[----:B------:R-:W-:Y:S04]  /*8420*/  SHF.L.U32 R5, RZ, 0x1f, RZ ;  /* 0x0000001fff057819 */ /* 0x000fe800000006ff */
[----:B------:R-:W1:Y:S02]  /*8430*/  SYNCS.PHASECHK.TRANS64.TRYWAIT P0, [R6+URZ+0x40], R5 ;  /* 0x00004005060075a7 */ /* 0x000e6400080011ff */
[----:B-1----:R-:W-:Y:S05]  /*8440*/  @!P0 BRA `(.L_x_135) ;  /* 0x0000004800b08947 */ /* 0x002fea0003800000 */
.L_x_134:
[----:B------:R-:W-:Y:S05]  /*8450*/  BSYNC B0 ;  /* 0x0000000000007941 */ /* 0x000fea0003800000 */
.L_x_133:
[----:B------:R-:W-:Y:S02]  /*8460*/  ISETP.NE.AND P0, PT, R75, RZ, PT ;  /* 0x000000ff4b00720c */ /* 0x000fe40003f05270 */
[----:B------:R-:W-:Y:S11]  /*8470*/  IADD3 R73, PT, PT, R73, 0x1, RZ ;  /* 0x0000000149497810 */ /* 0x000ff60007ffe0ff */
[----:B------:R3:W1:Y:S04]  /*8480*/  @P0 LDS.128 R44, [R4] ;  /* 0x00000000042c0984 */ /* 0x0006680000000c00 */
[----:B------:R3:W1:Y:S04]  /*8490*/  @P0 LDS.128 R40, [R3+0x10] ;  /* 0x0000100003280984 */ /* 0x0006680000000c00 */
[----:B------:R3:W1:Y:S04]  /*84a0*/  @P0 LDS.128 R32, [R2+0x20] ;  /* 0x0000200002200984 */ /* 0x0006680000000c00 */
[----:B------:R3:W1:Y:S02]  /*84b0*/  @P0 LDS.128 R36, [R0+0x30] ;  /* 0x0000300000240984 */ /* 0x0006640000000c00 */
.L_x_132:
[----:B------:R-:W-:Y:S05]  /*84c0*/  BSYNC B1 ;  /* 0x0000000000017941 */ /* 0x000fea0003800000 */
.L_x_131:
[----:B---3--:R-:W-:Y:S05]  /*84d0*/  VIADD R0, R25, 0x20 ;  /* 0x0000002019007836 */ /* 0x008fea0000000000 */
[----:B------:R-:W-:Y:S04]  /*84e0*/  SHF.R.U32.HI R0, RZ, 0x15, R0 ;  /* 0x00000015ff007819 */ /* 0x000fe80000011600 */
[----:B------:R-:W-:Y:S11]  /*84f0*/  LOP3.LUT P0, RZ, R0, 0x3, R53, 0x48, !PT ;  /* 0x0000000300ff7812 */ /* 0x000ff60007804835 */
[----:B------:R-:W-:Y:S02]  /*8500*/  @!UPT UIADD3 URZ, UPT, UPT, URZ, URZ, URZ ;  /* 0x000000fffffff290 */ /* 0x000fe4000fffe0ff */
[----:B------:R-:W-:Y:S05]  /*8510*/  @!P0 BRA `(.L_x_136) ;  /* 0x0000000000408947 */ /* 0x000fea0003800000 */
[----:B------:R-:W1:Y:S01]  /*8520*/  LDCU.64 UR8, c[0x4][0x70] ;  /* 0x01000e00ff0877ac */ /* 0x000e620008000a00 */
[----:B------:R-:W-:Y:S01]  /*8530*/  MOV R3, 0x0 ;  /* 0x0000000000037802 */ /* 0x000fe20000000f00 */
[----:B------:R-:W-:Y:S02]  /*8540*/  HFMA2 R12, -RZ, RZ, 0, 5.9604644775390625e-08 ;  /* 0x00000001ff0c7431 */ /* 0x000fe400000001ff */
[----:B----4-:R-:W-:Y:S02]  /*8550*/  IMAD.MOV.U32 R8, RZ, RZ, 0x192 ;  /* 0x00000192ff087424 */ /* 0x010fe400078e00ff */
[----:B------:R-:W-:Y:S01]  /*8560*/  IMAD.MOV.U32 R13, RZ, RZ, RZ ;  /* 0x000000ffff0d7224 */ /* 0x000fe200078e00ff */
[----:B------:R-:W3:Y:S01]  /*8570*/  LDCU.64 UR6, c[0x4][0x78] ;  /* 0x01000f00ff0677ac */ /* 0x000ee20008000a00 */
[----:B------:R-:W4:Y:S01]  /*8580*/  LDC.64 R2, c[0x4][R3] ;  /* 0x0100000003027b82 */ /* 0x000f220000000a00 */
        /* <DEDUP_REMOVED lines=9> */
.L_x_136:
[----:B-1----:R-:W-:Y:S01]  /*8620*/  LOP3.LUT R3, R44, 0xffffe000, RZ, 0xc0, !PT ;  /* 0xffffe0002c037812 */ /* 0x002fe200078ec0ff */
[----:B------:R-:W-:Y:S05]  /*8630*/  WARPSYNC.ALL ;  /* 0x0000000000007948 */ /* 0x000fea0003800000 */
[----:B------:R-:W-:Y:S01]  /*8640*/  R2UR UR4, R25 ;  /* 0x00000000190472ca */ /* 0x000fe200000e0000 */
[----:B------:R-:W-:Y:S01]  /*8650*/  BSSY.RECONVERGENT B0, `(.L_x_137) ;  /* 0x0000063000007945 */ /* 0x000fe20003800200 */
[----:B------:R-:W-:Y:S02]  /*8660*/  LOP3.LUT R20, R40, 0xffffe000, RZ, 0xc0, !PT ;  /* 0xffffe00028147812 */ /* 0x000fe400078ec0ff */
[----:B------:R-:W-:Y:S02]  /*8670*/  LOP3.LUT R21, R41, 0xffffe000, RZ, 0xc0, !PT ;  /* 0xffffe00029157812 */ /* 0x000fe400078ec0ff */
[----:B------:R-:W-:Y:S02]  /*8680*/  LOP3.LUT R26, R42, 0xffffe000, RZ, 0xc0, !PT ;  /* 0xffffe0002a1a7812 */ /* 0x000fe400078ec0ff */
[----:B------:R-:W-:Y:S02]  /*8690*/  ISETP.NE.AND P6, PT, R71, RZ, PT ;  /* 0x000000ff4700720c */ /* 0x000fe40003fc5270 */
[----:B------:R-:W-:Y:S03]  /*86a0*/  ISETP.NE.AND P0, PT, R67, RZ, PT ;  /* 0x000000ff4300720c */ /* 0x000fe60003f05270 */
[----:B----4-:R-:W1:Y:S02]  /*86b0*/  LDTM.x16 R4, tmem[UR4+0x20] ;  /* 0x00002004000479ee */ /* 0x010e640008240000 */
[C---:B-1----:R-:W-:Y:S01]  /*86c0*/  FMUL R0, R24.reuse, R4 ;  /* 0x0000000418007220 */ /* 0x042fe20000400000 */
        /* <DEDUP_REMOVED lines=13> */
[C---:B------:R-:W-:Y:S01]  /*87a0*/  FFMA R31, R27.reuse, R4, R2 ;  /* 0x000000041b1f7223 */ /* 0x040fe20000000002 */
[C---:B------:R-:W-:Y:S01]  /*87b0*/  FMUL R2, R24.reuse, R9 ;  /* 0x0000000918027220 */ /* 0x040fe20000400000 */
[C---:B------:R-:W-:Y:S01]  /*87c0*/  FMUL R9, R24.reuse, R16 ;  /* 0x0000001018097220 */ /* 0x040fe20000400000 */
[----:B------:R-:W-:Y:S01]  /*87d0*/  F2FP.TF32.F32.PACK_B R30, R30 ;  /* 0x0000001eff1e723e */ /* 0x000fe200024050ff */
[----:B------:R-:W-:Y:S01]  /*87e0*/  FFMA R16, R27, R20, R0 ;  /* 0x000000141b107223 */ /* 0x000fe20000000000 */
[----:B------:R-:W-:Y:S01]  /*87f0*/  LOP3.LUT R0, R43, 0xffffe000, RZ, 0xc0, !PT ;  /* 0xffffe0002b007812 */ /* 0x000fe200078ec0ff */
[C---:B------:R-:W-:Y:S01]  /*8800*/  FMUL R3, R24.reuse, R10 ;  /* 0x0000000a18037220 */ /* 0x040fe20000400000 */
[----:B------:R-:W-:Y:S01]  /*8810*/  F2FP.TF32.F32.PACK_B R31, R31 ;  /* 0x0000001fff1f723e */ /* 0x000fe200024050ff */
[C---:B------:R-:W-:Y:S01]  /*8820*/  FMUL R4, R24.reuse, R11 ;  /* 0x0000000b18047220 */ /* 0x040fe20000400000 */
[----:B------:R-:W-:Y:S01]  /*8830*/  F2FP.TF32.F32.PACK_B R16, R16 ;  /* 0x00000010ff10723e */ /* 0x000fe200024050ff */
[----:B------:R-:W-:Y:S01]  /*8840*/  FMUL R10, R24, R17 ;  /* 0x00000011180a7220 */ /* 0x000fe20000400000 */
[C---:B------:R-:W-:Y:S01]  /*8850*/  FFMA R17, R27.reuse, R21, R2 ;  /* 0x000000151b117223 */ /* 0x040fe20000000002 */
[----:B------:R-:W-:Y:S01]  /*8860*/  LOP3.LUT R2, R32, 0xffffe000, RZ, 0xc0, !PT ;  /* 0xffffe00020027812 */ /* 0x000fe200078ec0ff */
[----:B------:R1:W-:Y:S01]  /*8870*/  STS.128 [R65+0x4000], R28 ;  /* 0x0040001c41007388 */ /* 0x0003e20000000c00 */
[C---:B------:R-:W-:Y:S01]  /*8880*/  FMUL R11, R24.reuse, R18 ;  /* 0x00000012180b7220 */ /* 0x040fe20000400000 */
[----:B------:R-:W-:Y:S01]  /*8890*/  FFMA R18, R27, R26, R3 ;  /* 0x0000001a1b127223 */ /* 0x000fe20000000003 */
[----:B------:R-:W-:Y:S01]  /*88a0*/  LOP3.LUT R3, R33, 0xffffe000, RZ, 0xc0, !PT ;  /* 0xffffe00021037812 */ /* 0x000fe200078ec0ff */
[C---:B------:R-:W-:Y:S01]  /*88b0*/  FMUL R12, R24.reuse, R19 ;  /* 0x00000013180c7220 */ /* 0x040fe20000400000 */
[----:B------:R-:W-:Y:S01]  /*88c0*/  F2FP.TF32.F32.PACK_B R17, R17 ;  /* 0x00000011ff11723e */ /* 0x000fe200024050ff */
[----:B------:R-:W-:Y:S01]  /*88d0*/  FFMA R19, R27, R0, R4 ;  /* 0x000000001b137223 */ /* 0x000fe20000000004 */
[----:B------:R-:W-:Y:S01]  /*88e0*/  F2FP.TF32.F32.PACK_B R18, R18 ;  /* 0x00000012ff12723e */ /* 0x000fe200024050ff */
[----:B------:R-:W-:Y:S01]  /*88f0*/  FMUL R6, R24, R13 ;  /* 0x0000000d18067220 */ /* 0x000fe20000400000 */
[----:B------:R-:W-:Y:S01]  /*8900*/  LOP3.LUT R13, R34, 0xffffe000, RZ, 0xc0, !PT ;  /* 0xffffe000220d7812 */ /* 0x000fe200078ec0ff */
[C---:B------:R-:W-:Y:S01]  /*8910*/  FMUL R7, R24.reuse, R14 ;  /* 0x0000000e18077220 */ /* 0x040fe20000400000 */
[----:B------:R-:W-:Y:S01]  /*8920*/  LOP3.LUT R14, R35, 0xffffe000, RZ, 0xc0, !PT ;  /* 0xffffe000230e7812 */ /* 0x000fe200078ec0ff */
[----:B------:R-:W-:Y:S01]  /*8930*/  FMUL R8, R24, R15 ;  /* 0x0000000f18087220 */ /* 0x000fe20000400000 */
[----:B------:R-:W-:Y:S01]  /*8940*/  F2FP.TF32.F32.PACK_B R19, R19 ;  /* 0x00000013ff13723e */ /* 0x000fe200024050ff */
[C---:B------:R-:W-:Y:S01]  /*8950*/  FFMA R4, R27.reuse, R2, R5 ;  /* 0x000000021b047223 */ /* 0x040fe20000000005 */
[C---:B------:R-:W-:Y:S01]  /*8960*/  FFMA R5, R27.reuse, R3, R6 ;  /* 0x000000031b057223 */ /* 0x040fe20000000006 */
[C---:B------:R-:W-:Y:S01]  /*8970*/  FFMA R6, R27.reuse, R13, R7 ;  /* 0x0000000d1b067223 */ /* 0x040fe20000000007 */
[----:B------:R-:W-:Y:S01]  /*8980*/  FFMA R7, R27, R14, R8 ;  /* 0x0000000e1b077223 */ /* 0x000fe20000000008 */
[----:B------:R1:W-:Y:S01]  /*8990*/  STS.128 [R64+0x4010], R16 ;  /* 0x0040101040007388 */ /* 0x0003e20000000c00 */
[----:B------:R-:W-:Y:S01]  /*89a0*/  LOP3.LUT R0, R36, 0xffffe000, RZ, 0xc0, !PT ;  /* 0xffffe00024007812 */ /* 0x000fe200078ec0ff */
[----:B------:R-:W-:Y:S01]  /*89b0*/  IMAD.U32 R14, RZ, RZ, UR46 ;  /* 0x0000002eff0e7e24 */ /* 0x000fe2000f8e00ff */
[----:B------:R-:W-:Y:S02]  /*89c0*/  LOP3.LUT R2, R37, 0xffffe000, RZ, 0xc0, !PT ;  /* 0xffffe00025027812 */ /* 0x000fe400078ec0ff */
        /* <DEDUP_REMOVED lines=14> */
[----:B------:R-:W-:Y:S02]  /*8ab0*/  F2FP.TF32.F32.PACK_B R11, R11 ;  /* 0x0000000bff0b723e */ /* 0x000fe400024050ff */
[----:B------:R-:W-:Y:S02]  /*8ac0*/  @P6 LEA R14, R14, UR43, 0x3 ;  /* 0x0000002b0e0e6c11 */ /* 0x000fe4000f8e18ff */
[----:B------:R-:W-:Y:S01]  /*8ad0*/  LEA R0, R73, UR43, 0x3 ;  /* 0x0000002b49007c11 */ /* 0x000fe2000f8e18ff */
[----:B------:R1:W-:Y:S01]  /*8ae0*/  STS.128 [R60+0x4030], R8 ;  /* 0x004030083c007388 */ /* 0x0003e20000000c00 */
[----:B------:R-:W-:Y:S01]  /*8af0*/  @P6 SHF.L.U32 R2, RZ, 0x1f, RZ ;  /* 0x0000001fff026819 */ /* 0x000fe200000006ff */
[----:B------:R-:W-:Y:S05]  /*8b00*/  @P6 VIADD R14, R14, 0x60 ;  /* 0x000000600e0e6836 */ /* 0x000fea0000000000 */
[----:B------:R-:W-:Y:S01]  /*8b10*/  @P6 PRMT R14, R76, 0x654, R14 ;  /* 0x000006544c0e6816 */ /* 0x000fe2000000000e */
[----:B------:R-:W-:Y:S01]  /*8b20*/  @!PT LDS RZ, [RZ] ;  /* 0x00000000fffff984 */ /* 0x000fe20000000800 */
[----:B------:R-:W-:Y:S01]  /*8b30*/  @!PT LDS RZ, [RZ] ;  /* 0x00000000fffff984 */ /* 0x000fe20000000800 */
[----:B------:R-:W-:Y:S01]  /*8b40*/  @!PT LDS RZ, [RZ] ;  /* 0x00000000fffff984 */ /* 0x000fe20000000800 */
[----:B------:R-:W-:Y:S01]  /*8b50*/  @!PT LDS RZ, [RZ] ;  /* 0x00000000fffff984 */ /* 0x000fe20000000800 */
[----:B------:R3:W-:Y:S06]  /*8b60*/  MEMBAR.ALL.CTA ;  /* 0x0000000000007992 */ /* 0x0007ec0000008000 */
[----:B---3--:R-:W3:Y:S02]  /*8b70*/  FENCE.VIEW.ASYNC.S ;  /* 0x00000000000073c6 */ /* 0x008ee40000000000 */
[----:B---3--:R-:W-:Y:S06]  /*8b80*/  BAR.SYNC.DEFER_BLOCKING 0x1, 0x80 ;  /* 0x0042000000007b1d */ /* 0x008fec0000010000 */
        /* <DEDUP_REMOVED lines=14> */
[----:B---3--:R-:W-:Y:S04]  /*8c70*/  DEPBAR.LE SB0, 0x1 ;  /* 0x000080400000791a */ /* 0x008fe80000000000 */
.L_x_138:
[----:B------:R-:W-:Y:S05]  /*8c80*/  BSYNC.RECONVERGENT B0 ;  /* 0x0000000000007941 */ /* 0x000fea0003800200 */
.L_x_137:
[----:B------:R-:W-:Y:S01]  /*8c90*/  BAR.SYNC.DEFER_BLOCKING 0x1, 0x80 ;  /* 0x0042000000007b1d */ /* 0x000fe20000010000 */
[----:B------:R-:W-:Y:S01]  /*8ca0*/  UIADD3 UR4, UPT, UPT, UR46, 0x1, URZ ;  /* 0x000000012e047890 */ /* 0x000fe2000fffe0ff */
[----:B------:R-:W-:Y:S03]  /*8cb0*/  HFMA2 R77, -RZ, RZ, 0, 0 ;  /* 0x00000000ff4d7431 */ /* 0x000fe600000001ff */
[----:B------:R-:W-:Y:S04]  /*8cc0*/  UISETP.NE.AND UP0, UPT, UR4, 0x4, UPT ;  /* 0x000000040400788c */ /* 0x000fe8000bf05270 */
[----:B------:R-:W-:Y:S01]  /*8cd0*/  USEL UR44, UR4, URZ, UP0 ;  /* 0x000000ff042c7287 */ /* 0x000fe20008000000 */
[----:B------:R3:W-:Y:S01]  /*8ce0*/  @P6 SYNCS.ARRIVE.TRANS64.RED.A1T0 RZ, [R14+URZ], RZ ;  /* 0x000000ff0eff69a7 */ /* 0x0007e200081004ff */
[----:B------:R-:W-:Y:S01]  /*8cf0*/  BSSY B1, `(.L_x_139) ;  /* 0x000001b000017945 */ /* 0x000fe20003800000 */
[----:B------:R-:W4:Y:S02]  /*8d00*/  @P6 SYNCS.PHASECHK.TRANS64.TRYWAIT P0, [R0+URZ+0x40], R2 ;  /* 0x00004002000065a7 */ /* 0x000f2400080011ff */
[----:B----4-:R-:W-:Y:S01]  /*8d10*/  @P6 SEL R74, RZ, 0x1, !P0 ;  /* 0x00000001ff4a6807 */ /* 0x010fe20004000000 */
[----:B---3--:R-:W-:Y:S06]  /*8d20*/  @!P6 BRA `(.L_x_140) ;  /* 0x00000000005ce947 */ /* 0x008fec0003800000 */
[----:B------:R-:W-:Y:S01]  /*8d30*/  ISETP.NE.AND P0, PT, R74, RZ, PT ;  /* 0x000000ff4a00720c */ /* 0x000fe20003f05270 */
[----:B------:R-:W-:Y:S01]  /*8d40*/  BSSY B0, `(.L_x_141) ;  /* 0x000000b000007945 */ /* 0x000fe20003800000 */
[----:B------:R-:W-:Y:S11]  /*8d50*/  ISETP.NE.AND P1, PT, R75, RZ, PT ;  /* 0x000000ff4b00720c */ /* 0x000ff60003f25270 */
[----:B------:R-:W-:Y:S02]  /*8d60*/  @!UPT UIADD3 URZ, UPT, UPT, URZ, URZ, URZ ;  /* 0x000000fffffff290 */ /* 0x000fe4000fffe0ff */
[C---:B-1----:R-:W-:Y:S01]  /*8d70*/  @P1 IMAD R5, R73.reuse, 0x2000, R65 ;  /* 0x0000200049051824 */ /* 0x042fe200078e0241 */
[C---:B------:R-:W-:Y:S01]  /*8d80*/  @P1 LEA R3, R73.reuse, R63, 0xd ;  /* 0x0000003f49031211 */ /* 0x040fe200078e68ff */
[C---:B------:R-:W-:Y:S02]  /*8d90*/  @P1 IMAD R4, R73.reuse, 0x2000, R64 ;  /* 0x0000200049041824 */ /* 0x040fe400078e0240 */
[----:B------:R-:W-:Y:S01]  /*8da0*/  @P1 IMAD R2, R73, 0x2000, R60 ;  /* 0x0000200049021824 */ /* 0x000fe200078e023c */
[----:B------:R-:W-:Y:S06]  /*8db0*/  @P0 BRA `(.L_x_142) ;  /* 0x00000000000c0947 */ /* 0x000fec0003800000 */
[----:B------:R-:W-:Y:S04]  /*8dc0*/  SHF.L.U32 R6, RZ, 0x1f, RZ ;  /* 0x0000001fff067819 */ /* 0x000fe800000006ff */
[----:B------:R-:W1:Y:S02]  /*8dd0*/  SYNCS.PHASECHK.TRANS64.TRYWAIT P0, [R0+URZ+0x40], R6 ;  /* 0x00004006000075a7 */ /* 0x000e6400080011ff */
[----:B-1----:R-:W-:Y:S05]  /*8de0*/  @!P0 BRA `(.L_x_143) ;  /* 0x00000040005c8947 */ /* 0x002fea0003800000 */
.L_x_142:
[----:B------:R-:W-:Y:S05]  /*8df0*/  BSYNC B0 ;  /* 0x0000000000007941 */ /* 0x000fea0003800000 */
.L_x_141:
[----:B------:R-:W-:Y:S01]  /*8e00*/  ISETP.NE.AND P0, PT, R75, RZ, PT ;  /* 0x000000ff4b00720c */ /* 0x000fe20003f05270 */
[----:B------:R-:W-:Y:S11]  /*8e10*/  VIADD R73, R73, 0x1 ;  /* 0x0000000149497836 */ /* 0x000ff60000000000 */
[----:B------:R-:W-:Y:S01]  /*8e20*/  @!UPT UIADD3 URZ, UPT, UPT, URZ, URZ, URZ ;  /* 0x000000fffffff290 */ /* 0x000fe2000fffe0ff */
[----:B------:R3:W4:Y:S04]  /*8e30*/  @P0 LDS.128 R44, [R5] ;  /* 0x00000000052c0984 */ /* 0x0007280000000c00 */
[----:B------:R3:W1:Y:S04]  /*8e40*/  @P0 LDS.128 R40, [R4+0x10] ;  /* 0x0000100004280984 */ /* 0x0006680000000c00 */
[----:B------:R3:W1:Y:S04]  /*8e50*/  @P0 LDS.128 R32, [R3+0x20] ;  /* 0x0000200003200984 */ /* 0x0006680000000c00 */
[----:B------:R3:W1:Y:S01]  /*8e60*/  @P0 LDS.128 R36, [R2+0x30] ;  /* 0x0000300002240984 */ /* 0x0006620000000c00 */
[C---:B------:R-:W-:Y:S04]  /*8e70*/  ISETP.NE.AND P0, PT, R73.reuse, 0x4, PT ;  /* 0x000000044900780c */ /* 0x040fe80003f05270 */
[----:B------:R-:W-:Y:S02]  /*8e80*/  SEL R73, R73, RZ, P0 ;  /* 0x000000ff49497207 */ /* 0x000fe40000000000 */
[----:B------:R-:W-:Y:S02]  /*8e90*/  SEL R77, RZ, 0x1, P0 ;  /* 0x00000001ff4d7807 */ /* 0x000fe40000000000 */
.L_x_140:
[----:B------:R-:W-:Y:S05]  /*8ea0*/  BSYNC B1 ;  /* 0x0000000000017941 */ /* 0x000fea0003800000 */
.L_x_139:
        /* <DEDUP_REMOVED lines=21> */
.L_x_144:
[----:B---34-:R-:W-:Y:S01]  /*9000*/  LOP3.LUT R3, R44, 0xffffe000, RZ, 0xc0, !PT ;  /* 0xffffe0002c037812 */ /* 0x018fe200078ec0ff */
        /* <DEDUP_REMOVED lines=8> */
[----:B------:R-:W1:Y:S02]  /*9090*/  LDTM.x16 R4, tmem[UR4+0x30] ;  /* 0x00003004000479ee */ /* 0x000e640008240000 */
        /* <DEDUP_REMOVED lines=27> */
[----:B------:R-:W-:Y:S01]  /*9250*/  STS.128 [R65+0x6000], R28 ;  /* 0x0060001c41007388 */ /* 0x000fe20000000c00 */
        /* <DEDUP_REMOVED lines=17> */
[----:B------:R-:W-:Y:S01]  /*9370*/  STS.128 [R64+0x6010], R16 ;  /* 0x0060101040007388 */ /* 0x000fe20000000c00 */
        /* <DEDUP_REMOVED lines=19> */
[----:B------:R-:W-:Y:S01]  /*94b0*/  @P6 SHF.L.U32 R0, R77, 0x1f, RZ ;  /* 0x0000001f4d006819 */ /* 0x000fe200000006ff */
[----:B------:R3:W-:Y:S02]  /*94c0*/  STS.128 [R60+0x6030], R8 ;  /* 0x006030083c007388 */ /* 0x0007e40000000c00 */
[----:B------:R-:W-:Y:S05]  /*94d0*/  @P6 VIADD R14, R14, 0x60 ;  /* 0x000000600e0e6836 */ /* 0x000fea0000000000 */
[----:B------:R-:W-:Y:S01]  /*94e0*/  @P6 PRMT R14, R76, 0x654, R14 ;  /* 0x000006544c0e6816 */ /* 0x000fe2000000000e */
[----:B------:R-:W-:Y:S01]  /*94f0*/  @!PT LDS RZ, [RZ] ;  /* 0x00000000fffff984 */ /* 0x000fe20000000800 */
[----:B------:R-:W-:Y:S01]  /*9500*/  @!PT LDS RZ, [RZ] ;  /* 0x00000000fffff984 */ /* 0x000fe20000000800 */
[----:B------:R-:W-:Y:S01]  /*9510*/  @!PT LDS RZ, [RZ] ;  /* 0x00000000fffff984 */ /* 0x000fe20000000800 */
[----:B------:R-:W-:Y:S01]  /*9520*/  @!PT LDS RZ, [RZ] ;  /* 0x00000000fffff984 */ /* 0x000fe20000000800 */
[----:B------:R4:W-:Y:S06]  /*9530*/  MEMBAR.ALL.CTA ;  /* 0x0000000000007992 */ /* 0x0009ec0000008000 */
[----:B----4-:R-:W4:Y:S01]  /*9540*/  FENCE.VIEW.ASYNC.S ;  /* 0x00000000000073c6 */ /* 0x010f220000000000 */
[----:B-1----:R-:W-:Y:S01]  /*9550*/  LEA R6, R73, UR43, 0x3 ;  /* 0x0000002b49067c11 */ /* 0x002fe2000f8e18ff */
[----:B----4-:R-:W-:Y:S06]  /*9560*/  BAR.SYNC.DEFER_BLOCKING 0x1, 0x80 ;  /* 0x0042000000007b1d */ /* 0x010fec0000010000 */
        /* <DEDUP_REMOVED lines=15> */
.L_x_146:
[----:B------:R-:W-:Y:S05]  /*9660*/  BSYNC.RECONVERGENT B0 ;  /* 0x0000000000007941 */ /* 0x000fea0003800200 */
.L_x_145:
[----:B------:R-:W-:Y:S01]  /*9670*/  BAR.SYNC.DEFER_BLOCKING 0x1, 0x80 ;  /* 0x0042000000007b1d */ /* 0x000fe20000010000 */
[----:B------:R-:W-:Y:S04]  /*9680*/  UIADD3 UR4, UPT, UPT, UR44, 0x1, URZ ;  /* 0x000000012c047890 */ /* 0x000fe8000fffe0ff */
[----:B------:R-:W-:Y:S04]  /*9690*/  UISETP.NE.AND UP0, UPT, UR4, 0x4, UPT ;  /* 0x000000040400788c */ /* 0x000fe8000bf05270 */
[----:B------:R-:W-:Y:S01]  /*96a0*/  USEL UR47, UR4, URZ, UP0 ;  /* 0x000000ff042f7287 */ /* 0x000fe20008000000 */
[----:B------:R1:W-:Y:S01]  /*96b0*/  @P6 SYNCS.ARRIVE.TRANS64.RED.A1T0 RZ, [R14+URZ], RZ ;  /* 0x000000ff0eff69a7 */ /* 0x0003e200081004ff */
[----:B------:R-:W-:Y:S01]  /*96c0*/  BSSY B1, `(.L_x_147) ;  /* 0x000001c000017945 */ /* 0x000fe20003800000 */
[----:B------:R-:W4:Y:S02]  /*96d0*/  @P6 SYNCS.PHASECHK.TRANS64.TRYWAIT P0, [R6+URZ+0x40], R0 ;  /* 0x00004000060065a7 */ /* 0x000f2400080011ff */
[----:B----4-:R-:W-:Y:S01]  /*96e0*/  @P6 SEL R74, RZ, 0x1, !P0 ;  /* 0x00000001ff4a6807 */ /* 0x010fe20004000000 */
        /* <DEDUP_REMOVED lines=10> */
[----:B------:R-:W-:Y:S04]  /*9790*/  SHF.L.U32 R5, R77, 0x1f, RZ ;  /* 0x0000001f4d057819 */ /* 0x000fe800000006ff */
[----:B------:R-:W1:Y:S02]  /*97a0*/  SYNCS.PHASECHK.TRANS64.TRYWAIT P0, [R6+URZ+0x40], R5 ;  /* 0x00004005060075a7 */ /* 0x000e6400080011ff */
[----:B-1----:R-:W-:Y:S05]  /*97b0*/  @!P0 BRA `(.L_x_151) ;  /* 0x0000003400fc8947 */ /* 0x002fea0003800000 */
.L_x_150:
[----:B------:R-:W-:Y:S05]  /*97c0*/  BSYNC B0 ;  /* 0x0000000000007941 */ /* 0x000fea0003800000 */
.L_x_149:
[----:B------:R-:W-:Y:S01]  /*97d0*/  ISETP.NE.AND P0, PT, R75, RZ, PT ;  /* 0x000000ff4b00720c */ /* 0x000fe20003f05270 */
[----:B------:R-:W-:Y:S11]  /*97e0*/  VIADD R73, R73, 0x1 ;  /* 0x0000000149497836 */ /* 0x000ff60000000000 */
[----:B------:R-:W-:Y:S01]  /*97f0*/  @!UPT UIADD3 URZ, UPT, UPT, URZ, URZ, URZ ;  /* 0x000000fffffff290 */ /* 0x000fe2000fffe0ff */
[----:B------:R-:W4:Y:S04]  /*9800*/  @P0 LDS.128 R44, [R4] ;  /* 0x00000000042c0984 */ /* 0x000f280000000c00 */
[----:B------:R-:W1:Y:S04]  /*9810*/  @P0 LDS.128 R40, [R3+0x10] ;  /* 0x0000100003280984 */ /* 0x000e680000000c00 */
[----:B------:R-:W1:Y:S04]  /*9820*/  @P0 LDS.128 R32, [R2+0x20] ;  /* 0x0000200002200984 */ /* 0x000e680000000c00 */
[----:B------:R5:W1:Y:S01]  /*9830*/  @P0 LDS.128 R36, [R0+0x30] ;  /* 0x0000300000240984 */ /* 0x000a620000000c00 */
[C---:B------:R-:W-:Y:S04]  /*9840*/  ISETP.NE.AND P0, PT, R73.reuse, 0x4, PT ;  /* 0x000000044900780c */ /* 0x040fe80003f05270 */
[----:B------:R-:W-:Y:S02]  /*9850*/  SEL R73, R73, RZ, P0 ;  /* 0x000000ff49497207 */ /* 0x000fe40000000000 */
[----:B-----5:R-:W-:Y:S04]  /*9860*/  SEL R0, RZ, 0x1, P0 ;  /* 0x00000001ff007807 */ /* 0x020fe80000000000 */
[----:B------:R-:W-:Y:S02]  /*9870*/  LOP3.LUT R77, R77, R0, RZ, 0x3c, !PT ;  /* 0x000000004d4d7212 */ /* 0x000fe400078e3cff */
.L_x_148:
[----:B------:R-:W-:Y:S05]  /*9880*/  BSYNC B1 ;  /* 0x0000000000017941 */ /* 0x000fea0003800000 */
.L_x_147:
[----:B------:R-:W-:Y:S05]  /*9890*/  VIADD R0, R25, 0x40 ;  /* 0x0000004019007836 */ /* 0x000fea0000000000 */
[----:B------:R-:W-:Y:S04]  /*98a0*/  SHF.R.U32.HI R0, RZ, 0x15, R0 ;  /* 0x00000015ff007819 */ /* 0x000fe80000011600 */
[----:B------:R-:W-:Y:S11]  /*98b0*/  LOP3.LUT P0, RZ, R0, 0x3, R53, 0x48, !PT ;  /* 0x0000000300ff7812 */ /* 0x000ff60007804835 */
[----:B------:R-:W-:Y:S02]  /*98c0*/  @!UPT UIADD3 URZ, UPT, UPT, URZ, URZ, URZ ;  /* 0x000000fffffff290 */ /* 0x000fe4000fffe0ff */
[----:B------:R-:W-:Y:S05]  /*98d0*/  @!P0 BRA `(.L_x_152) ;  /* 0x0000000000408947 */ /* 0x000fea0003800000 */
[----:B------:R-:W1:Y:S01]  /*98e0*/  LDCU.64 UR8, c[0x4][0x70] ;  /* 0x01000e00ff0877ac */ /* 0x000e620008000a00 */
[----:B------:R-:W-:Y:S01]  /*98f0*/  MOV R3, 0x0 ;  /* 0x0000000000037802 */ /* 0x000fe20000000f00 */
[----:B------:R-:W-:Y:S02]  /*9900*/  HFMA2 R12, -RZ, RZ, 0, 5.9604644775390625e-08 ;  /* 0x00000001ff0c7431 */ /* 0x000fe400000001ff */
[----:B---3--:R-:W-:Y:S02]  /*9910*/  IMAD.MOV.U32 R8, RZ, RZ, 0x192 ;  /* 0x00000192ff087424 */ /* 0x008fe400078e00ff */
        /* <DEDUP_REMOVED lines=12> */
.L_x_152:
[----:B----4-:R-:W-:Y:S01]  /*99e0*/  LOP3.LUT R3, R44, 0xffffe000, RZ, 0xc0, !PT ;  /* 0xffffe0002c037812 */ /* 0x010fe200078ec0ff */
[----:B------:R-:W-:Y:S05]  /*99f0*/  WARPSYNC.ALL ;  /* 0x0000000000007948 */ /* 0x000fea0003800000 */
[----:B------:R-:W-:Y:S01]  /*9a00*/  R2UR UR4, R25 ;  /* 0x00000000190472ca */ /* 0x000fe200000e0000 */
[----:B------:R-:W-:Y:S01]  /*9a10*/  BSSY.RECONVERGENT B0, `(.L_x_153) ;  /* 0x0000065000007945 */ /* 0x000fe20003800200 */
[----:B-1----:R-:W-:Y:S02]  /*9a20*/  LOP3.LUT R20, R40, 0xffffe000, RZ, 0xc0, !PT ;  /* 0xffffe00028147812 */ /* 0x002fe400078ec0ff */
[----:B------:R-:W-:Y:S02]  /*9a30*/  LOP3.LUT R21, R41, 0xffffe000, RZ, 0xc0, !PT ;  /* 0xffffe00029157812 */ /* 0x000fe400078ec0ff */
[----:B------:R-:W-:Y:S02]  /*9a40*/  LOP3.LUT R26, R42, 0xffffe000, RZ, 0xc0, !PT ;  /* 0xffffe0002a1a7812 */ /* 0x000fe400078ec0ff */
[----:B------:R-:W-:Y:S02]  /*9a50*/  ISETP.NE.AND P6, PT, R71, RZ, PT ;  /* 0x000000ff4700720c */ /* 0x000fe40003fc5270 */
[----:B------:R-:W-:Y:S03]  /*9a60*/  ISETP.NE.AND P0, PT, R67, RZ, PT ;  /* 0x000000ff4300720c */ /* 0x000fe60003f05270 */
[----:B---3--:R-:W1:Y:S02]  /*9a70*/  LDTM.x16 R4, tmem[UR4+0x40] ;  /* 0x00004004000479ee */ /* 0x008e640008240000 */
        /* <DEDUP_REMOVED lines=27> */
[----:B------:R-:W-:Y:S01]  /*9c30*/  STS.128 [R65], R28 ;  /* 0x0000001c41007388 */ /* 0x000fe20000000c00 */
        /* <DEDUP_REMOVED lines=50> */
[----:B------:R-:W-:Y:S02]  /*9f60*/  UIADD3 UR4, UPT, UPT, UR43, 0x200, URZ ;  /* 0x000002002b047890 */ /* 0x000fe4000fffe0ff */
[----:B------:R-:W-:Y:S01]  /*9f70*/  UIADD3 UR9, UPT, UPT, UR49, 0x40, URZ ;  /* 0x0000004031097890 */ /* 0x000fe2000fffe0ff */
[----:B------:R-:W-:Y:S01]  /*9f80*/  UMOV UR10, UR50 ;  /* 0x00000032000a7c82 */ /* 0x000fe20008000000 */
[----:B------:R-:W-:Y:S02]  /*9f90*/  UMOV UR11, UR36 ;  /* 0x00000024000b7c82 */ /* 0x000fe40008000000 */
[----:B------:R-:W-:Y:S01]  /*9fa0*/  MOV R57, UR4 ;  /* 0x0000000400397c02 */ /* 0x000fe20008000f00 */
[----:B------:R-:W-:Y:S02]  /*9fb0*/  UIADD3 UR4, UP0, UPT, UR54, 0x680, URZ ;  /* 0x0000068036047890 */ /* 0x000fe4000ff1e0ff */
[----:B------:R-:W-:Y:S01]  /*9fc0*/  UIADD3 UR13, UPT, UPT, UR49, 0xc0, URZ ;  /* 0x000000c0310d7890 */ /* 0x000fe2000fffe0ff */
[----:B------:R-:W-:Y:S01]  /*9fd0*/  R2UR UR8, R57 ;  /* 0x00000000390872ca */ /* 0x000fe200000e0000 */
[----:B------:R-:W-:Y:S02]  /*9fe0*/  UIADD3.X UR5, UPT, UPT, URZ, UR55, URZ, UP0, !UPT ;  /* 0x00000037ff057290 */ /* 0x000fe400087fe4ff */
[----:B------:R-:W-:Y:S01]  /*9ff0*/  UIADD3 UR12, UPT, UPT, UR43, 0x1200, URZ ;  /* 0x000012002b0c7890 */ /* 0x000fe2000fffe0ff */
[----:B------:R-:W-:Y:S01]  /*a000*/  UMOV UR14, UR50 ;  /* 0x00000032000e7c82 */ /* 0x000fe20008000000 */
[----:B------:R-:W-:Y:S08]  /*a010*/  UMOV UR15, UR36 ;  /* 0x00000024000f7c82 */ /* 0x000ff00008000000 */
[----:B------:R1:W-:Y:S01]  /*a020*/  UTMASTG.3D [UR8], [UR4] ;  /* 0x00000008040073b5 */ /* 0x0003e20008010000 */
[----:B------:R1:W-:Y:S01]  /*a030*/  UTMASTG.3D [UR12], [UR4] ;  /* 0x0000000c040073b5 */ /* 0x0003e20008010000 */
[----:B------:R0:W-:Y:S01]  /*a040*/  UTMACMDFLUSH ;  /* 0x00000000000079b7 */ /* 0x0001e20000000000 */
[----:B-1----:R-:W-:Y:S04]  /*a050*/  DEPBAR.LE SB0, 0x1 ;  /* 0x000080400000791a */ /* 0x002fe80000000000 */
.L_x_154:
[----:B------:R-:W-:Y:S05]  /*a060*/  BSYNC.RECONVERGENT B0 ;  /* 0x0000000000007941 */ /* 0x000fea0003800200 */
.L_x_153:
        /* <DEDUP_REMOVED lines=21> */
.L_x_158:
[----:B------:R-:W-:Y:S05]  /*a1c0*/  BSYNC B0 ;  /* 0x0000000000007941 */ /* 0x000fea0003800000 */
.L_x_157:
        /* <DEDUP_REMOVED lines=11> */
.L_x_156:
[----:B------:R-:W-:Y:S05]  /*a280*/  BSYNC B1 ;  /* 0x0000000000017941 */ /* 0x000fea0003800000 */
.L_x_155:
        /* <DEDUP_REMOVED lines=21> */
.L_x_160:
        /* <DEDUP_REMOVED lines=102> */
.L_x_162:
[----:B------:R-:W-:Y:S05]  /*aa40*/  BSYNC.RECONVERGENT B0 ;  /* 0x0000000000007941 */ /* 0x000fea0003800200 */
.L_x_161:
        /* <DEDUP_REMOVED lines=21> */
.L_x_166:
[----:B------:R-:W-:Y:S05]  /*aba0*/  BSYNC B0 ;  /* 0x0000000000007941 */ /* 0x000fea0003800000 */
.L_x_165:
        /* <DEDUP_REMOVED lines=11> */
.L_x_164:
[----:B------:R-:W-:Y:S05]  /*ac60*/  BSYNC B1 ;  /* 0x0000000000017941 */ /* 0x000fea0003800000 */
.L_x_163:
        /* <DEDUP_REMOVED lines=21> */
.L_x_168:
        /* <DEDUP_REMOVED lines=77> */
[----:B------:R-:W-:Y:S01]  /*b290*/  @P6 SHF.L.U32 R2, R77, 0x1f, RZ ;  /* 0x0000001f4d026819 */ /* 0x000fe200000006ff */
        /* <DEDUP_REMOVED lines=24> */
.L_x_170:
[----:B------:R-:W-:Y:S05]  /*b420*/  BSYNC.RECONVERGENT B0 ;  /* 0x0000000000007941 */ /* 0x000fea0003800200 */
.L_x_169:
        /* <DEDUP_REMOVED lines=18> */
[----:B------:R-:W-:Y:S04]  /*b550*/  SHF.L.U32 R77, R77, 0x1f, RZ ;  /* 0x0000001f4d4d7819 */ /* 0x000fe800000006ff */
[----:B------:R-:W1:Y:S02]  /*b560*/  SYNCS.PHASECHK.TRANS64.TRYWAIT P0, [R0+URZ+0x40], R77 ;  /* 0x0000404d000075a7 */ /* 0x000e6400080011ff */
[----:B-1----:R-:W-:Y:S05]  /*b570*/  @!P0 BRA `(.L_x_175) ;  /* 0x0000001800c88947 */ /* 0x002fea0003800000 */
.L_x_174:
[----:B------:R-:W-:Y:S05]  /*b580*/  BSYNC B0 ;  /* 0x0000000000007941 */ /* 0x000fea0003800000 */
.L_x_173:
[----:B------:R-:W-:Y:S11]  /*b590*/  ISETP.NE.AND P0, PT, R75, RZ, PT ;  /* 0x000000ff4b00720c */ /* 0x000ff60003f05270 */
[----:B------:R-:W-:Y:S02]  /*b5a0*/  @!UPT UIADD3 URZ, UPT, UPT, URZ, URZ, URZ ;  /* 0x000000fffffff290 */ /* 0x000fe4000fffe0ff */
[----:B------:R3:W4:Y:S04]  /*b5b0*/  @P0 LDS.128 R44, [R4] ;  /* 0x00000000042c0984 */ /* 0x0007280000000c00 */
[----:B------:R3:W1:Y:S04]  /*b5c0*/  @P0 LDS.128 R40, [R3+0x10] ;  /* 0x0000100003280984 */ /* 0x0006680000000c00 */
[----:B------:R3:W1:Y:S04]  /*b5d0*/  @P0 LDS.128 R32, [R2+0x20] ;  /* 0x0000200002200984 */ /* 0x0006680000000c00 */
[----:B------:R3:W1:Y:S02]  /*b5e0*/  @P0 LDS.128 R36, [R73+0x30] ;  /* 0x0000300049240984 */ /* 0x0006640000000c00 */
.L_x_172:
[----:B------:R-:W-:Y:S05]  /*b5f0*/  BSYNC B1 ;  /* 0x0000000000017941 */ /* 0x000fea0003800000 */
.L_x_171:
        /* <DEDUP_REMOVED lines=21> */
.L_x_176:
[----:B------:R-:W-:Y:S01]  /*b750*/  ISETP.NE.AND P0, PT, R67, RZ, PT ;  /* 0x000000ff4300720c */ /* 0x000fe20003f05270 */
[----:B------:R-:W-:Y:S05]  /*b760*/  WARPSYNC.ALL ;  /* 0x0000000000007948 */ /* 0x000fea0003800000 */
[----:B------:R-:W-:Y:S01]  /*b770*/  R2UR UR4, R25 ;  /* 0x00000000190472ca */ /* 0x000fe200000e0000 */
[----:B------:R-:W-:Y:S01]  /*b780*/  VIADD R72, R72, 0xd0 ;  /* 0x000000d048487836 */ /* 0x000fe20000000000 */
[----:B----4-:R-:W-:Y:S01]  /*b790*/  LOP3.LUT R0, R44, 0xffffe000, RZ, 0xc0, !PT ;  /* 0xffffe0002c007812 */ /* 0x010fe200078ec0ff */
[----:B------:R-:W-:Y:S01]  /*b7a0*/  BSSY.RECONVERGENT B0, `(.L_x_177) ;  /* 0x000005e000007945 */ /* 0x000fe20003800200 */
[----:B---3--:R-:W-:Y:S02]  /*b7b0*/  LOP3.LUT R2, R45, 0xffffe000, RZ, 0xc0, !PT ;  /* 0xffffe0002d027812 */ /* 0x008fe400078ec0ff */
[----:B------:R-:W-:Y:S02]  /*b7c0*/  LOP3.LUT R3, R46, 0xffffe000, RZ, 0xc0, !PT ;  /* 0xffffe0002e037812 */ /* 0x000fe400078ec0ff */
[----:B------:R-:W-:Y:S02]  /*b7d0*/  LOP3.LUT R20, R47, 0xffffe000, RZ, 0xc0, !PT ;  /* 0xffffe0002f147812 */ /* 0x000fe400078ec0ff */
[----:B------:R-:W-:Y:S02]  /*b7e0*/  LOP3.LUT R21, R40, 0xffffe000, RZ, 0xc0, !PT ;  /* 0xffffe00028157812 */ /* 0x000fe400078ec0ff */
[----:B------:R-:W-:Y:S01]  /*b7f0*/  LOP3.LUT R25, R41, 0xffffe000, RZ, 0xc0, !PT ;  /* 0xffffe00029197812 */ /* 0x000fe200078ec0ff */
[----:B------:R-:W1:Y:S01]  /*b800*/  LDTM.x16 R4, tmem[UR4+0x70] ;  /* 0x00007004000479ee */ /* 0x000e620008240000 */
[----:B------:R-:W-:Y:S01]  /*b810*/  LOP3.LUT R26, R42, 0xffffe000, RZ, 0xc0, !PT ;  /* 0xffffe0002a1a7812 */ /* 0x000fe200078ec0ff */
[----:B------:R-:W-:Y:S01]  /*b820*/  NOP ;  /* 0x0000000000007918 */ /* 0x000fe20000000000 */
[----:B------:R-:W-:Y:S02]  /*b830*/  LOP3.LUT R28, R43, 0xffffe000, RZ, 0xc0, !PT ;  /* 0xffffe0002b1c7812 */ /* 0x000fe400078ec0ff */
[----:B------:R-:W-:Y:S02]  /*b840*/  LOP3.LUT R72, R72, 0xfefffff8, RZ, 0xc0, !PT ;  /* 0xfefffff848487812 */ /* 0x000fe400078ec0ff */
[----:B------:R-:W-:Y:S02]  /*b850*/  LOP3.LUT R29, R32, 0xffffe000, RZ, 0xc0, !PT ;  /* 0xffffe000201d7812 */ /* 0x000fe400078ec0ff */
[----:B------:R-:W-:Y:S01]  /*b860*/  LOP3.LUT R30, R33, 0xffffe000, RZ, 0xc0, !PT ;  /* 0xffffe000211e7812 */ /* 0x000fe200078ec0ff */
[----:B-1----:R1:W-:Y:S01]  /*b870*/  SYNCS.ARRIVE.TRANS64.RED.A1T0 RZ, [R72+URZ], RZ ;  /* 0x000000ff48ff79a7 */ /* 0x0023e200081004ff */
[----:B------:R-:W-:Y:S02]  /*b880*/  LOP3.LUT R31, R34, 0xffffe000, RZ, 0xc0, !PT ;  /* 0xffffe000221f7812 */ /* 0x000fe400078ec0ff */
[----:B------:R-:W-:Y:S02]  /*b890*/  LOP3.LUT R32, R35, 0xffffe000, RZ, 0xc0, !PT ;  /* 0xffffe00023207812 */ /* 0x000fe400078ec0ff */
[----:B------:R-:W-:Y:S02]  /*b8a0*/  LOP3.LUT R33, R36, 0xffffe000, RZ, 0xc0, !PT ;  /* 0xffffe00024217812 */ /* 0x000fe400078ec0ff */
[----:B------:R-:W-:Y:S02]  /*b8b0*/  LOP3.LUT R34, R37, 0xffffe000, RZ, 0xc0, !PT ;  /* 0xffffe00025227812 */ /* 0x000fe400078ec0ff */
[----:B------:R-:W-:Y:S02]  /*b8c0*/  LOP3.LUT R35, R38, 0xffffe000, RZ, 0xc0, !PT ;  /* 0xffffe00026237812 */ /* 0x000fe400078ec0ff */
[----:B------:R-:W-:Y:S01]  /*b8d0*/  LOP3.LUT R36, R39, 0xffffe000, RZ, 0xc0, !PT ;  /* 0xffffe00027247812 */ /* 0x000fe200078ec0ff */
[C---:B------:R-:W-:Y:S01]  /*b8e0*/  FMUL R4, R24.reuse, R4 ;  /* 0x0000000418047220 */ /* 0x040fe20000400000 */
[C---:B------:R-:W-:Y:S01]  /*b8f0*/  FMUL R5, R24.reuse, R5 ;  /* 0x0000000518057220 */ /* 0x040fe20000400000 */
[C---:B------:R-:W-:Y:S01]  /*b900*/  FMUL R6, R24.reuse, R6 ;  /* 0x0000000618067220 */ /* 0x040fe20000400000 */
[C---:B------:R-:W-:Y:S01]  /*b910*/  FMUL R7, R24.reuse, R7 ;  /* 0x0000000718077220 */ /* 0x040fe20000400000 */
[C---:B------:R-:W-:Y:S01]  /*b920*/  FFMA R4, R27.reuse, R0, R4 ;  /* 0x000000001b047223 */ /* 0x040fe20000000004 */
[C---:B------:R-:W-:Y:S01]  /*b930*/  FFMA R5, R27.reuse, R2, R5 ;  /* 0x000000021b057223 */ /* 0x040fe20000000005 */
[C---:B------:R-:W-:Y:S01]  /*b940*/  FFMA R6, R27.reuse, R3, R6 ;  /* 0x000000031b067223 */ /* 0x040fe20000000006 */
[C---:B------:R-:W-:Y:S01]  /*b950*/  FFMA R7, R27.reuse, R20, R7 ;  /* 0x000000141b077223 */ /* 0x040fe20000000007 */
[C---:B------:R-:W-:Y:S01]  /*b960*/  FMUL R8, R24.reuse, R8 ;  /* 0x0000000818087220 */ /* 0x040fe20000400000 */
[C---:B------:R-:W-:Y:S01]  /*b970*/  FMUL R9, R24.reuse, R9 ;  /* 0x0000000918097220 */ /* 0x040fe20000400000 */
[C---:B------:R-:W-:Y:S01]  /*b980*/  FMUL R10, R24.reuse, R10 ;  /* 0x0000000a180a7220 */ /* 0x040fe20000400000 */
[C---:B------:R-:W-:Y:S01]  /*b990*/  FMUL R11, R24.reuse, R11 ;  /* 0x0000000b180b7220 */ /* 0x040fe20000400000 */
[----:B------:R-:W-:Y:S01]  /*b9a0*/  F2FP.TF32.F32.PACK_B R4, R4 ;  /* 0x00000004ff04723e */ /* 0x000fe200024050ff */
[C---:B------:R-:W-:Y:S01]  /*b9b0*/  FFMA R8, R27.reuse, R21, R8 ;  /* 0x000000151b087223 */ /* 0x040fe20000000008 */
[----:B------:R-:W-:Y:S01]  /*b9c0*/  F2FP.TF32.F32.PACK_B R5, R5 ;  /* 0x00000005ff05723e */ /* 0x000fe200024050ff */
[C---:B------:R-:W-:Y:S01]  /*b9d0*/  FFMA R9, R27.reuse, R25, R9 ;  /* 0x000000191b097223 */ /* 0x040fe20000000009 */
[----:B------:R-:W-:Y:S01]  /*b9e0*/  F2FP.TF32.F32.PACK_B R6, R6 ;  /* 0x00000006ff06723e */ /* 0x000fe200024050ff */
[C---:B------:R-:W-:Y:S01]  /*b9f0*/  FFMA R10, R27.reuse, R26, R10 ;  /* 0x0000001a1b0a7223 */ /* 0x040fe2000000000a */
[----:B------:R-:W-:Y:S01]  /*ba00*/  F2FP.TF32.F32.PACK_B R7, R7 ;  /* 0x00000007ff07723e */ /* 0x000fe200024050ff */
[C---:B------:R-:W-:Y:S01]  /*ba10*/  FFMA R11, R27.reuse, R28, R11 ;  /* 0x0000001c1b0b7223 */ /* 0x040fe2000000000b */
[C---:B------:R-:W-:Y:S01]  /*ba20*/  FMUL R12, R24.reuse, R12 ;  /* 0x0000000c180c7220 */ /* 0x040fe20000400000 */
[----:B------:R-:W-:Y:S01]  /*ba30*/  F2FP.TF32.F32.PACK_B R8, R8 ;  /* 0x00000008ff08723e */ /* 0x000fe200024050ff */
[C---:B------:R-:W-:Y:S01]  /*ba40*/  FMUL R13, R24.reuse, R13 ;  /* 0x0000000d180d7220 */ /* 0x040fe20000400000 */
[----:B------:R1:W-:Y:S01]  /*ba50*/  STS.128 [R65+0x6000], R4 ;  /* 0x0060000441007388 */ /* 0x0003e20000000c00 */
        /* <DEDUP_REMOVED lines=8> */
[C---:B------:R-:W-:Y:S01]  /*bae0*/  FFMA R15, R27.reuse, R32, R15 ;  /* 0x000000201b0f7223 */ /* 0x040fe2000000000f */
[C---:B------:R-:W-:Y:S01]  /*baf0*/  FMUL R16, R24.reuse, R16 ;  /* 0x0000001018107220 */ /* 0x040fe20000400000 */
[----:B------:R-:W-:Y:S01]  /*bb00*/  F2FP.TF32.F32.PACK_B R12, R12 ;  /* 0x0000000cff0c723e */ /* 0x000fe200024050ff */
[----:B------:R1:W-:Y:S01]  /*bb10*/  STS.128 [R64+0x6010], R8 ;  /* 0x0060100840007388 */ /* 0x0003e20000000c00 */
[C---:B------:R-:W-:Y:S01]  /*bb20*/  FMUL R17, R24.reuse, R17 ;  /* 0x0000001118117220 */ /* 0x040fe20000400000 */
[C---:B------:R-:W-:Y:S01]  /*bb30*/  FMUL R18, R24.reuse, R18 ;  /* 0x0000001218127220 */ /* 0x040fe20000400000 */
[----:B------:R-:W-:Y:S01]  /*bb40*/  FMUL R19, R24, R19 ;  /* 0x0000001318137220 */ /* 0x000fe20000400000 */
[----:B------:R-:W-:Y:S01]  /*bb50*/  F2FP.TF32.F32.PACK_B R13, R13 ;  /* 0x0000000dff0d723e */ /* 0x000fe200024050ff */
[C---:B------:R-:W-:Y:S01]  /*bb60*/  FFMA R16, R27.reuse, R33, R16 ;  /* 0x000000211b107223 */ /* 0x040fe20000000010 */
[----:B------:R-:W-:Y:S01]  /*bb70*/  F2FP.TF32.F32.PACK_B R14, R14 ;  /* 0x0000000eff0e723e */ /* 0x000fe200024050ff */
[C---:B------:R-:W-:Y:S01]  /*bb80*/  FFMA R17, R27.reuse, R34, R17 ;  /* 0x000000221b117223 */ /* 0x040fe20000000011 */
[----:B------:R-:W-:Y:S01]  /*bb90*/  F2FP.TF32.F32.PACK_B R15, R15 ;  /* 0x0000000fff0f723e */ /* 0x000fe200024050ff */
[C---:B------:R-:W-:Y:S01]  /*bba0*/  FFMA R18, R27.reuse, R35, R18 ;  /* 0x000000231b127223 */ /* 0x040fe20000000012 */
[----:B------:R-:W-:Y:S01]  /*bbb0*/  FFMA R19, R27, R36, R19 ;  /* 0x000000241b137223 */ /* 0x000fe20000000013 */
[----:B------:R-:W-:Y:S02]  /*bbc0*/  F2FP.TF32.F32.PACK_B R16, R16 ;  /* 0x00000010ff10723e */ /* 0x000fe400024050ff */
[----:B------:R1:W-:Y:S01]  /*bbd0*/  STS.128 [R63+0x6020], R12 ;  /* 0x0060200c3f007388 */ /* 0x0003e20000000c00 */
[----:B------:R-:W-:Y:S02]  /*bbe0*/  F2FP.TF32.F32.PACK_B R17, R17 ;  /* 0x00000011ff11723e */ /* 0x000fe400024050ff */
        /* <DEDUP_REMOVED lines=25> */
.L_x_178:
[----:B------:R-:W-:Y:S05]  /*bd80*/  BSYNC.RECONVERGENT B0 ;  /* 0x0000000000007941 */ /* 0x000fea0003800200 */
.L_x_177:
[----:B------:R-:W-:Y:S01]  /*bd90*/  BAR.SYNC.DEFER_BLOCKING 0x1, 0x80 ;  /* 0x0042000000007b1d */ /* 0x000fe20000010000 */
[----:B------:R-:W-:Y:S01]  /*bda0*/  UISETP.NE.AND UP0, UPT, UR52, -0x8, UPT ;  /* 0xfffffff83400788c */ /* 0x000fe2000bf05270 */
[----:B------:R-:W-:Y:S08]  /*bdb0*/  IADD3 R22, PT, PT, R22, 0x1, RZ ;  /* 0x0000000116167810 */ /* 0x000ff00007ffe0ff */
[----:B------:R-:W-:Y:S05]  /*bdc0*/  BRA.U !UP0, `(.L_x_179) ;  /* 0x0000000108247547 */ /* 0x000fea000b800000 */
[----:B------:R-:W-:Y:S01]  /*bdd0*/  ISETP.NE.AND P0, PT, R71, RZ, PT ;  /* 0x000000ff4700720c */ /* 0x000fe20003f05270 */
[----:B------:R-:W-:Y:S01]  /*bde0*/  IMAD.U32 R0, RZ, RZ, UR47 ;  /* 0x0000002fff007e24 */ /* 0x000fe2000f8e00ff */
[----:B------:R-:W-:Y:S04]  /*bdf0*/  UIADD3 UR4, UPT, UPT, UR47, 0x1, URZ ;  /* 0x000000012f047890 */ /* 0x000fe8000fffe0ff */
[----:B------:R-:W-:Y:S04]  /*be00*/  UISETP.NE.AND UP0, UPT, UR4, 0x4, UPT ;  /* 0x000000040400788c */ /* 0x000fe8000bf05270 */
[----:B------:R-:W-:Y:S03]  /*be10*/  USEL UR47, UR4, URZ, UP0 ;  /* 0x000000ff042f7287 */ /* 0x000fe60008000000 */
[----:B------:R-:W-:Y:S05]  /*be20*/  @P0 LEA R0, R0, UR43, 0x3 ;  /* 0x0000002b00000c11 */ /* 0x000fea000f8e18ff */
[----:B------:R-:W-:Y:S05]  /*be30*/  @P0 VIADD R0, R0, 0x60 ;  /* 0x0000006000000836 */ /* 0x000fea0000000000 */
[----:B------:R-:W-:Y:S04]  /*be40*/  @P0 PRMT R0, R76, 0x654, R0 ;  /* 0x000006544c000816 */ /* 0x000fe80000000000 */
[----:B------:R3:W-:Y:S03]  /*be50*/  @P0 SYNCS.ARRIVE.TRANS64.RED.A1T0 RZ, [R0+URZ], RZ ;  /* 0x000000ff00ff09a7 */ /* 0x0007e600081004ff */
.L_x_179:
[----:B------:R-:W-:Y:S01]  /*be60*/  R2UR UR6, R70 ;  /* 0x00000000460672ca */ /* 0x000fe200000e0000 */
[----:B------:R-:W-:Y:S01]  /*be70*/  UIADD3 UR52, UPT, UPT, UR52, 0x8, URZ ;  /* 0x0000000834347890 */ /* 0x000fe2000fffe0ff */
[----:B------:R-:W-:Y:S01]  /*be80*/  R2UR UR5, R54 ;  /* 0x00000000360572ca */ /* 0x000fe200000e0000 */
[----:B------:R-:W-:Y:S01]  /*be90*/  UMOV UR36, UR63 ;  /* 0x0000003f00247c82 */ /* 0x000fe20008000000 */
[----:B------:R-:W-:Y:S02]  /*bea0*/  R2UR UR4, R55 ;  /* 0x00000000370472ca */ /* 0x000fe400000e0000 */
[----:B------:R-:W-:Y:S02]  /*beb0*/  ISETP.NE.AND P0, PT, R59, 0x2, PT ;  /* 0x000000023b00780c */ /* 0x000fe40003f05270 */
[----:B------:R-:W-:Y:S02]  /*bec0*/  ISETP.NE.AND P1, PT, R22, 0x4, PT ;  /* 0x000000041600780c */ /* 0x000fe40003f25270 */
[----:B------:R-:W-:Y:S02]  /*bed0*/  SEL R2, RZ, 0x1, P0 ;  /* 0x00000001ff027807 */ /* 0x000fe40000000000 */
[----:B---3--:R-:W-:Y:S01]  /*bee0*/  SEL R0, RZ, 0x1, P1 ;  /* 0x00000001ff007807 */ /* 0x008fe20000800000 */
[----:B------:R-:W-:Y:S01]  /*bef0*/  UISETP.NE.AND UP0, UPT, UR6, URZ, UPT ;  /* 0x000000ff0600728c */ /* 0x000fe2000bf05270 */
[----:B------:R-:W-:Y:S01]  /*bf00*/  LOP3.LUT R61, R61, R2, RZ, 0x3c, !PT ;  /* 0x000000023d3d7212 */ /* 0x000fe200078e3cff */
[----:B------:R-:W-:Y:S01]  /*bf10*/  UIADD3 UR32, UPT, UPT, UR37, UR5, URZ ;  /* 0x0000000525207290 */ /* 0x000fe2000fffe0ff */
[----:B------:R-:W-:Y:S01]  /*bf20*/  LOP3.LUT R62, R62, R0, RZ, 0x3c, !PT ;  /* 0x000000003e3e7212 */ /* 0x000fe200078e3cff */
[----:B------:R-:W-:Y:S01]  /*bf30*/  UIADD3 UR20, UPT, UPT, UR38, UR4, URZ ;  /* 0x0000000426147290 */ /* 0x000fe2000fffe0ff */
[----:B------:R-:W-:Y:S02]  /*bf40*/  SEL R59, R59, RZ, P0 ;  /* 0x000000ff3b3b7207 */ /* 0x000fe40000000000 */
[----:B------:R-:W-:Y:S02]  /*bf50*/  SEL R22, R22, RZ, P1 ;  /* 0x000000ff16167207 */ /* 0x000fe40000800000 */
[----:B------:R-:W-:Y:S07]  /*bf60*/  BRA.U UP0, `(.L_x_180) ;  /* 0xffffffa100bc7547 */ /* 0x000fee000b83ffff */
[----:B------:R-:W-:-:S13]  /*bf70*/  R2UR UR4, R56 ;  /* 0x00000000380472ca */ /* 0x000fda00000e0000 */
[----:B------:R-:W-:-:S09]  /*bf80*/  UISETP.NE.AND UP0, UPT, UR4, URZ, UPT ;  /* 0x000000ff0400728c */ /* 0x000fd2000bf05270 */
[----:B------:R-:W-:Y:S05]  /*bf90*/  BRA.U !UP0, `(.L_x_181) ;  /* 0x0000000108487547 */ /* 0x000fea000b800000 */
[----:B------:R-:W3:Y:S02]  /*bfa0*/  LDCU.64 UR4, c[0x0][0x890] ;  /* 0x00011200ff0477ac */ /* 0x000ee40008000a00 */
[----:B---3--:R-:W-:-:S04]  /*bfb0*/  UISETP.NE.U32.AND UP0, UPT, UR4, URZ, UPT ;  /* 0x000000ff0400728c */ /* 0x008fc8000bf05070 */
[----:B------:R-:W-:-:S09]  /*bfc0*/  UISETP.NE.AND.EX UP0, UPT, UR5, URZ, UPT, UP0 ;  /* 0x000000ff0500728c */ /* 0x000fd2000bf05300 */
[----:B------:R-:W-:Y:S05]  /*bfd0*/  BRA.U UP0, `(.L_x_182) ;  /* 0x00000001000c7547 */ /* 0x000fea000b800000 */
[----:B------:R-:W-:-:S13]  /*bfe0*/  FSETP.NEU.AND P0, PT, R27, RZ, PT ;  /* 0x000000ff1b00720b */ /* 0x000fda0003f0d000 */
[----:B------:R-:W-:Y:S05]  /*bff0*/  @!P0 EXIT ;  /* 0x000000000000894d */ /* 0x000fea0003800000 */
[----:B------:R-:W-:Y:S05]  /*c000*/  BRA `(.L_x_181) ;  /* 0x00000000002c7947 */ /* 0x000fea0003800000 */
.L_x_182:
[----:B------:R-:W-:Y:S01]  /*c010*/  ISETP.NE.AND P0, PT, R58, RZ, PT ;  /* 0x000000ff3a00720c */ /* 0x000fe20003f05270 */
[----:B------:R-:W-:-:S12]  /*c020*/  BSSY.RECONVERGENT B0, `(.L_x_181) ;  /* 0x0000009000007945 */ /* 0x000fd80003800200 */
[----:B------:R-:W-:Y:S05]  /*c030*/  @P0 BRA `(.L_x_183) ;  /* 0x0000000000140947 */ /* 0x000fea0003800000 */
[----:B------:R-:W3:Y:S02]  /*c040*/  LDCU.64 UR4, c[0x0][0x888] ;  /* 0x00011100ff0477ac */ /* 0x000ee40008000a00 */
[----:B---3--:R-:W-:-:S04]  /*c050*/  ISETP.NE.U32.AND P0, PT, RZ, UR4, PT ;  /* 0x00000004ff007c0c */ /* 0x008fc8000bf05070 */
[----:B------:R-:W-:-:S13]  /*c060*/  ISETP.NE.AND.EX P0, PT, RZ, UR5, PT, P0 ;  /* 0x00000005ff007c0c */ /* 0x000fda000bf05300 */
[----:B------:R-:W-:Y:S05]  /*c070*/  @!P0 EXIT ;  /* 0x000000000000894d */ /* 0x000fea0003800000 */
[----:B------:R-:W-:Y:S05]  /*c080*/  BRA `(.L_x_184) ;  /* 0x0000000000087947 */ /* 0x000fea0003800000 */
.L_x_183:
[----:B------:R-:W-:-:S13]  /*c090*/  FSETP.NEU.AND P0, PT, R27, RZ, PT ;  /* 0x000000ff1b00720b */ /* 0x000fda0003f0d000 */
[----:B------:R-:W-:Y:S05]  /*c0a0*/  @!P0 EXIT ;  /* 0x000000000000894d */ /* 0x000fea0003800000 */
.L_x_184:
[----:B------:R-:W-:Y:S05]  /*c0b0*/  BSYNC.RECONVERGENT B0 ;  /* 0x0000000000007941 */ /* 0x000fea0003800200 */
.L_x_181:
[----:B------:R-:W3:Y:S01]  /*c0c0*/  S2UR UR5, SR_CgaCtaId ;  /* 0x00000000000579c3 */ /* 0x000ee20000008800 */
[----:B------:R-:W-:Y:S01]  /*c0d0*/  ULEA UR4, UR47, UR43, 0x3 ;  /* 0x0000002b2f047291 */ /* 0x000fe2000f8e18ff */
[----:B------:R-:W-:-:S04]  /*c0e0*/  DEPBAR.LE SB0, 0x0 ;  /* 0x000080000000791a */ /* 0x000fc80000000000 */
[----:B------:R-:W-:-:S04]  /*c0f0*/  UIADD3 UR4, UPT, UPT, UR4, 0x60, URZ ;  /* 0x0000006004047890 */ /* 0x000fc8000fffe0ff */
[----:B---3--:R-:W-:-:S09]  /*c100*/  UPRMT UR4, UR5, 0x654, UR4 ;  /* 0x0000065405047896 */ /* 0x008fd20008000004 */
[----:B------:R-:W-:Y:S01]  /*c110*/  SYNCS.ARRIVE.TRANS64.RED.A1T0 RZ, [UR4], RZ ;  /* 0x000000ffffff79a7 */ /* 0x000fe20008100404 */
[----:B------:R-:W-:Y:S05]  /*c120*/  EXIT ;  /* 0x000000000000794d */ /* 0x000fea0003800000 */
.L_x_24:
[----:B-1----:R1:W2:Y:S02]  /*c130*/  SYNCS.PHASECHK.TRANS64.TRYWAIT P0, [R0+URZ+0x100], R2 ;  /* 0x00010002000075a7 */ /* 0x0022a400080011ff */
[----:B--2---:R-:W-:Y:S05]  /*c140*/  @!P0 NANOSLEEP.SYNCS 0x989680 ;  /* 0x009896800000895d */ /* 0x004fea0003900000 */
[----:B------:R-:W2:Y:S02]  /*c150*/  @!P0 SYNCS.PHASECHK.TRANS64 P0, [R0+URZ+0x100], R2 ;  /* 0x00010002000085a7 */ /* 0x000ea400080010ff */
[----:B--2---:R-:W-:Y:S05]  /*c160*/  @!P0 BRA `(.L_x_24) ;  /* 0xfffffffc00f08947 */ /* 0x004fea000383ffff */
[----:B------:R-:W-:Y:S05]  /*c170*/  BRA `(.L_x_185) ;  /* 0xffffff5800607947 */ /* 0x000fea000383ffff */
.L_x_27:
[----:B-1----:R-:W-:-:S07]  /*c180*/  MOV R0, UR33 ;  /* 0x0000002100007c02 */ /* 0x002fce0008000f00 */
.L_x_186:
[----:B-1----:R1:W2:Y:S02]  /*c190*/  SYNCS.PHASECHK.TRANS64.TRYWAIT P0, [R0+URZ+0x20], R3 ;  /* 0x00002003000075a7 */ /* 0x0022a400080011ff */
[----:B--2---:R-:W-:Y:S05]  /*c1a0*/  @!P0 NANOSLEEP.SYNCS 0x989680 ;  /* 0x009896800000895d */ /* 0x004fea0003900000 */
[----:B------:R-:W2:Y:S02]  /*c1b0*/  @!P0 SYNCS.PHASECHK.TRANS64 P0, [R0+URZ+0x20], R3 ;  /* 0x00002003000085a7 */ /* 0x000ea400080010ff */
[----:B--2---:R-:W-:Y:S05]  /*c1c0*/  @!P0 BRA `(.L_x_186) ;  /* 0xfffffffc00f08947 */ /* 0x004fea000383ffff */
[----:B------:R-:W-:Y:S05]  /*c1d0*/  BRA `(.L_x_26) ;  /* 0xffffff5800b07947 */ /* 0x000fea000383ffff */
.L_x_34:
[----:B-1----:R-:W-:-:S07]  /*c1e0*/  MOV R0, UR17 ;  /* 0x0000001100007c02 */ /* 0x002fce0008000f00 */
.L_x_187:
[----:B-1----:R1:W2:Y:S02]  /*c1f0*/  SYNCS.PHASECHK.TRANS64.TRYWAIT P0, [R0+URZ+0x20], R3 ;  /* 0x00002003000075a7 */ /* 0x0022a400080011ff */
[----:B--2---:R-:W-:Y:S05]  /*c200*/  @!P0 NANOSLEEP.SYNCS 0x989680 ;  /* 0x009896800000895d */ /* 0x004fea0003900000 */
[----:B------:R-:W2:Y:S02]  /*c210*/  @!P0 SYNCS.PHASECHK.TRANS64 P0, [R0+URZ+0x20], R3 ;  /* 0x00002003000085a7 */ /* 0x000ea400080010ff */
[----:B--2---:R-:W-:Y:S05]  /*c220*/  @!P0 BRA `(.L_x_187) ;  /* 0xfffffffc00f08947 */ /* 0x004fea000383ffff */
[----:B------:R-:W-:Y:S05]  /*c230*/  BRA `(.L_x_33) ;  /* 0xffffff5c00747947 */ /* 0x000fea000383ffff */
.L_x_39:
[----:B-1----:R1:W2:Y:S02]  /*c240*/  SYNCS.PHASECHK.TRANS64.TRYWAIT P0, [R3+URZ+0x90], R0 ;  /* 0x00009000030075a7 */ /* 0x0022a400080011ff */
[----:B--2---:R-:W-:Y:S05]  /*c250*/  @!P0 NANOSLEEP.SYNCS 0x989680 ;  /* 0x009896800000895d */ /* 0x004fea0003900000 */
[----:B------:R-:W2:Y:S02]  /*c260*/  @!P0 SYNCS.PHASECHK.TRANS64 P0, [R3+URZ+0x90], R0 ;  /* 0x00009000030085a7 */ /* 0x000ea400080010ff */
[----:B--2---:R-:W-:Y:S05]  /*c270*/  @!P0 BRA `(.L_x_39) ;  /* 0xfffffffc00f08947 */ /* 0x004fea000383ffff */
[----:B------:R-:W-:Y:S05]  /*c280*/  BRA `(.L_x_188) ;  /* 0xffffff6000187947 */ /* 0x000fea000383ffff */
.L_x_43:
[----:B------:R-:W-:-:S07]  /*c290*/  MOV R0, UR4 ;  /* 0x0000000400007c02 */ /* 0x000fce0008000f00 */
.L_x_189:
[----:B-1----:R1:W2:Y:S02]  /*c2a0*/  SYNCS.PHASECHK.TRANS64.TRYWAIT P0, [R0+URZ], R2 ;  /* 0x00000002000075a7 */ /* 0x0022a400080011ff */
[----:B--2---:R-:W-:Y:S05]  /*c2b0*/  @!P0 NANOSLEEP.SYNCS 0x989680 ;  /* 0x009896800000895d */ /* 0x004fea0003900000 */
[----:B------:R-:W2:Y:S02]  /*c2c0*/  @!P0 SYNCS.PHASECHK.TRANS64 P0, [R0+URZ], R2 ;  /* 0x00000002000085a7 */ /* 0x000ea400080010ff */
[----:B--2---:R-:W-:Y:S05]  /*c2d0*/  @!P0 BRA `(.L_x_189) ;  /* 0xfffffffc00f08947 */ /* 0x004fea000383ffff */
[----:B------:R-:W-:Y:S05]  /*c2e0*/  BRA `(.L_x_190) ;  /* 0xffffff6400c47947 */ /* 0x000fea000383ffff */
.L_x_44:
[----:B------:R-:W-:-:S07]  /*c2f0*/  MOV R0, UR5 ;  /* 0x0000000500007c02 */ /* 0x000fce0008000f00 */
.L_x_191:
[----:B-1----:R1:W2:Y:S02]  /*c300*/  SYNCS.PHASECHK.TRANS64.TRYWAIT P0, [R0+URZ], R3 ;  /* 0x00000003000075a7 */ /* 0x0022a400080011ff */
[----:B--2---:R-:W-:Y:S05]  /*c310*/  @!P0 NANOSLEEP.SYNCS 0x989680 ;  /* 0x009896800000895d */ /* 0x004fea0003900000 */
[----:B------:R-:W2:Y:S02]  /*c320*/  @!P0 SYNCS.PHASECHK.TRANS64 P0, [R0+URZ], R3 ;  /* 0x00000003000085a7 */ /* 0x000ea400080010ff */
[----:B--2---:R-:W-:Y:S05]  /*c330*/  @!P0 BRA `(.L_x_191) ;  /* 0xfffffffc00f08947 */ /* 0x004fea000383ffff */
[----:B------:R-:W-:Y:S05]  /*c340*/  BRA `(.L_x_192) ;  /* 0xffffff6400d07947 */ /* 0x000fea000383ffff */
.L_x_45:
[----:B------:R-:W-:-:S07]  /*c350*/  MOV R0, UR5 ;  /* 0x0000000500007c02 */ /* 0x000fce0008000f00 */
.L_x_193:
[----:B-1----:R1:W2:Y:S02]  /*c360*/  SYNCS.PHASECHK.TRANS64.TRYWAIT P0, [R0+URZ], R3 ;  /* 0x00000003000075a7 */ /* 0x0022a400080011ff */
[----:B--2---:R-:W-:Y:S05]  /*c370*/  @!P0 NANOSLEEP.SYNCS 0x989680 ;  /* 0x009896800000895d */ /* 0x004fea0003900000 */
[----:B------:R-:W2:Y:S02]  /*c380*/  @!P0 SYNCS.PHASECHK.TRANS64 P0, [R0+URZ], R3 ;  /* 0x00000003000085a7 */ /* 0x000ea400080010ff */
[----:B--2---:R-:W-:Y:S05]  /*c390*/  @!P0 BRA `(.L_x_193) ;  /* 0xfffffffc00f08947 */ /* 0x004fea000383ffff */
[----:B------:R-:W-:Y:S05]  /*c3a0*/  BRA `(.L_x_194) ;  /* 0xffffff6400dc7947 */ /* 0x000fea000383ffff */
.L_x_48:
[----:B-1----:R1:W2:Y:S02]  /*c3b0*/  SYNCS.PHASECHK.TRANS64.TRYWAIT P0, [R0+URZ+0xf0], R4 ;  /* 0x0000f004000075a7 */ /* 0x0022a400080011ff */
[----:B--2---:R-:W-:Y:S05]  /*c3c0*/  @!P0 NANOSLEEP.SYNCS 0x989680 ;  /* 0x009896800000895d */ /* 0x004fea0003900000 */
[----:B------:R-:W2:Y:S02]  /*c3d0*/  @!P0 SYNCS.PHASECHK.TRANS64 P0, [R0+URZ+0xf0], R4 ;  /* 0x0000f004000085a7 */ /* 0x000ea400080010ff */
[----:B--2---:R-:W-:Y:S05]  /*c3e0*/  @!P0 BRA `(.L_x_48) ;  /* 0xfffffffc00f08947 */ /* 0x004fea000383ffff */
[----:B------:R-:W-:Y:S05]  /*c3f0*/  BRA `(.L_x_195) ;  /* 0xffffff6800407947 */ /* 0x000fea000383ffff */
.L_x_49:
[----:B------:R-:W-:-:S07]  /*c400*/  MOV R0, UR4 ;  /* 0x0000000400007c02 */ /* 0x000fce0008000f00 */
.L_x_196:
[----:B-1----:R1:W2:Y:S02]  /*c410*/  SYNCS.PHASECHK.TRANS64.TRYWAIT P0, [R0+URZ+0xa0], R5 ;  /* 0x0000a005000075a7 */ /* 0x0022a400080011ff */
[----:B--2---:R-:W-:Y:S05]  /*c420*/  @!P0 NANOSLEEP.SYNCS 0x989680 ;  /* 0x009896800000895d */ /* 0x004fea0003900000 */
[----:B------:R-:W2:Y:S02]  /*c430*/  @!P0 SYNCS.PHASECHK.TRANS64 P0, [R0+URZ+0xa0], R5 ;  /* 0x0000a005000085a7 */ /* 0x000ea400080010ff */
[----:B--2---:R-:W-:Y:S05]  /*c440*/  @!P0 BRA `(.L_x_196) ;  /* 0xfffffffc00f08947 */ /* 0x004fea000383ffff */
[----:B------:R-:W-:Y:S05]  /*c450*/  BRA `(.L_x_197) ;  /* 0xffffff6800507947 */ /* 0x000fea000383ffff */
.L_x_50:
[----:B-1----:R1:W2:Y:S02]  /*c460*/  SYNCS.PHASECHK.TRANS64.TRYWAIT P1, [R0+URZ+0x90], R4 ;  /* 0x00009004000075a7 */ /* 0x0022a400080211ff */
[----:B--2---:R-:W-:Y:S05]  /*c470*/  @!P1 NANOSLEEP.SYNCS 0x989680 ;  /* 0x009896800000995d */ /* 0x004fea0003900000 */
[----:B------:R-:W2:Y:S02]  /*c480*/  @!P1 SYNCS.PHASECHK.TRANS64 P1, [R0+URZ+0x90], R4 ;  /* 0x00009004000095a7 */ /* 0x000ea400080210ff */
[----:B--2---:R-:W-:Y:S05]  /*c490*/  @!P1 BRA `(.L_x_50) ;  /* 0xfffffffc00f09947 */ /* 0x004fea000383ffff */
[----:B------:R-:W-:Y:S05]  /*c4a0*/  BRA `(.L_x_198) ;  /* 0xffffff6800807947 */ /* 0x000fea000383ffff */
.L_x_53:
[----:B------:R-:W-:-:S07]  /*c4b0*/  MOV R0, UR4 ;  /* 0x0000000400007c02 */ /* 0x000fce0008000f00 */
.L_x_199:
[----:B-1----:R1:W2:Y:S02]  /*c4c0*/  SYNCS.PHASECHK.TRANS64.TRYWAIT P0, [R0+URZ+0xa0], R2 ;  /* 0x0000a002000075a7 */ /* 0x0022a400080011ff */
[----:B--2---:R-:W-:Y:S05]  /*c4d0*/  @!P0 NANOSLEEP.SYNCS 0x989680 ;  /* 0x009896800000895d */ /* 0x004fea0003900000 */
[----:B------:R-:W2:Y:S02]  /*c4e0*/  @!P0 SYNCS.PHASECHK.TRANS64 P0, [R0+URZ+0xa0], R2 ;  /* 0x0000a002000085a7 */ /* 0x000ea400080010ff */
[----:B--2---:R-:W-:Y:S05]  /*c4f0*/  @!P0 BRA `(.L_x_199) ;  /* 0xfffffffc00f08947 */ /* 0x004fea000383ffff */
[----:B------:R-:W-:Y:S05]  /*c500*/  BRA `(.L_x_52) ;  /* 0xffffff6800d47947 */ /* 0x000fea000383ffff */
.L_x_62:
[----:B-1----:R-:W-:-:S04]  /*c510*/  MOV R5, UR5 ;  /* 0x0000000500057c02 */ /* 0x002fc80008000f00 */
[----:B------:R1:W2:Y:S03]  /*c520*/  SYNCS.PHASECHK.TRANS64.TRYWAIT P0, [R5+URZ+0x8], R6 ;  /* 0x00000806050075a7 */ /* 0x0002a600080011ff */
[----:B--2---:R-:W-:Y:S05]  /*c530*/  @!P0 NANOSLEEP.SYNCS 0x989680 ;  /* 0x009896800000895d */ /* 0x004fea0003900000 */
[----:B------:R-:W2:Y:S02]  /*c540*/  @!P0 SYNCS.PHASECHK.TRANS64 P0, [R5+URZ+0x8], R6 ;  /* 0x00000806050085a7 */ /* 0x000ea400080010ff */
[----:B--2---:R-:W-:Y:S05]  /*c550*/  @!P0 BRA `(.L_x_62) ;  /* 0xfffffffc00ec8947 */ /* 0x004fea000383ffff */
[----:B------:R-:W-:Y:S05]  /*c560*/  BRA `(.L_x_61) ;  /* 0xffffff6c008c7947 */ /* 0x000fea000383ffff */
.L_x_64:
[----:B------:R-:W-:Y:S01]  /*c570*/  BSSY B0, `(.L_x_200) ;  /* 0x0000006000007945 */ /* 0x000fe20003800000 */
[----:B------:R-:W-:-:S07]  /*c580*/  MOV R15, 0xffffffff ;  /* 0xffffffff000f7802 */ /* 0x000fce0000000f00 */
[----:B-1---5:R-:W-:Y:S05]  /*c590*/  WARPSYNC.COLLECTIVE R15, `(.L_x_201) ;  /* 0x000000000f0c7348 */ /* 0x022fea0003c00000 */
[----:B------:R-:W-:Y:S02]  /*c5a0*/  ELECT P6, UR79, PT ;  /* 0x00000000004f782f */ /* 0x000fe400038c0000 */
[----:B------:R-:W-:Y:S01]  /*c5b0*/  MOV R14, UR79 ;  /* 0x0000004f000e7c02 */ /* 0x000fe20008000f00 */
[----:B-1---5:R-:W-:Y:S10]  /*c5c0*/  ENDCOLLECTIVE ;  /* 0x000000000000791b */ /* 0x022ff40003800000 */
.L_x_201:
[----:B------:R-:W-:Y:S05]  /*c5d0*/  BSYNC B0 ;  /* 0x0000000000007941 */ /* 0x000fea0003800000 */
.L_x_200:
[----:B------:R-:W-:Y:S01]  /*c5e0*/  PLOP3.LUT P0, PT, P6, PT, PT, 0x80, 0x8 ;  /* 0x000000000008781c */ /* 0x000fe2000370f070 */
[----:B------:R-:W-:-:S12]  /*c5f0*/  BRA `(.L_x_202) ;  /* 0xffffff6c00b87947 */ /* 0x000fd8000383ffff */
.L_x_66:
[----:B-1----:R-:W-:-:S04]  /*c600*/  MOV R3, UR5 ;  /* 0x0000000500037c02 */ /* 0x002fc80008000f00 */
[----:B------:R1:W2:Y:S03]  /*c610*/  SYNCS.PHASECHK.TRANS64.TRYWAIT P0, [R3+URZ+0x8], R4 ;  /* 0x00000804030075a7 */ /* 0x0002a600080011ff */
[----:B--2---:R-:W-:Y:S05]  /*c620*/  @!P0 NANOSLEEP.SYNCS 0x989680 ;  /* 0x009896800000895d */ /* 0x004fea0003900000 */
[----:B------:R-:W2:Y:S02]  /*c630*/  @!P0 SYNCS.PHASECHK.TRANS64 P0, [R3+URZ+0x8], R4 ;  /* 0x00000804030085a7 */ /* 0x000ea400080010ff */
[----:B--2---:R-:W-:Y:S05]  /*c640*/  @!P0 BRA `(.L_x_66) ;  /* 0xfffffffc00ec8947 */ /* 0x004fea000383ffff */
[----:B------:R-:W-:Y:S05]  /*c650*/  BRA `(.L_x_65) ;  /* 0xffffff6c00bc7947 */ /* 0x000fea000383ffff */
.L_x_67:
[----:B-1----:R1:W2:Y:S02]  /*c660*/  SYNCS.PHASECHK.TRANS64.TRYWAIT P0, [R0+URZ+0x90], R4 ;  /* 0x00009004000075a7 */ /* 0x0022a400080011ff */
[----:B--2---:R-:W-:Y:S05]  /*c670*/  @!P0 NANOSLEEP.SYNCS 0x989680 ;  /* 0x009896800000895d */ /* 0x004fea0003900000 */
[----:B------:R-:W2:Y:S02]  /*c680*/  @!P0 SYNCS.PHASECHK.TRANS64 P0, [R0+URZ+0x90], R4 ;  /* 0x00009004000085a7 */ /* 0x000ea400080010ff */
[----:B--2---:R-:W-:Y:S05]  /*c690*/  @!P0 BRA `(.L_x_67) ;  /* 0xfffffffc00f08947 */ /* 0x004fea000383ffff */
[----:B------:R-:W-:Y:S05]  /*c6a0*/  BRA `(.L_x_203) ;  /* 0xffffff7000a87947 */ /* 0x000fea000383ffff */
.L_x_69:
[----:B------:R-:W-:-:S07]  /*c6b0*/  MOV R0, UR31 ;  /* 0x0000001f00007c02 */ /* 0x000fce0008000f00 */
.L_x_204:
[----:B-1----:R1:W2:Y:S02]  /*c6c0*/  SYNCS.PHASECHK.TRANS64.TRYWAIT P0, [R0+URZ+0xd0], R4 ;  /* 0x0000d004000075a7 */ /* 0x0022a400080011ff */
[----:B--2---:R-:W-:Y:S05]  /*c6d0*/  @!P0 NANOSLEEP.SYNCS 0x989680 ;  /* 0x009896800000895d */ /* 0x004fea0003900000 */
[----:B------:R-:W2:Y:S02]  /*c6e0*/  @!P0 SYNCS.PHASECHK.TRANS64 P0, [R0+URZ+0xd0], R4 ;  /* 0x0000d004000085a7 */ /* 0x000ea400080010ff */
[----:B--2---:R-:W-:Y:S05]  /*c6f0*/  @!P0 BRA `(.L_x_204) ;  /* 0xfffffffc00f08947 */ /* 0x004fea000383ffff */
[----:B------:R-:W-:Y:S05]  /*c700*/  BRA `(.L_x_205) ;  /* 0xffffff7000f47947 */ /* 0x000fea000383ffff */
.L_x_72:
[----:B------:R-:W-:Y:S07]  /*c710*/  MOV R0, UR5 ;  /* 0x0000000500007c02 */ /* 0x000fee0008000f00 */
.L_x_206:
[----:B-1----:R1:W2:Y:S02]  /*c720*/  SYNCS.PHASECHK.TRANS64.TRYWAIT P0, [R0+URZ], R4 ;  /* 0x00000004000075a7 */ /* 0x0022a400080011ff */
[----:B--2---:R-:W-:Y:S05]  /*c730*/  @!P0 NANOSLEEP.SYNCS 0x989680 ;  /* 0x009896800000895d */ /* 0x004fea0003900000 */
[----:B------:R-:W2:Y:S02]  /*c740*/  @!P0 SYNCS.PHASECHK.TRANS64 P0, [R0+URZ], R4 ;  /* 0x00000004000085a7 */ /* 0x000ea400080010ff */
[----:B--2---:R-:W-:Y:S05]  /*c750*/  @!P0 BRA `(.L_x_206) ;  /* 0xfffffffc00f08947 */ /* 0x004fea000383ffff */
[----:B------:R-:W-:Y:S05]  /*c760*/  BRA `(.L_x_71) ;  /* 0xffffff7400087947 */ /* 0x000fea000383ffff */
.L_x_76:
[----:B-1----:R-:W-:-:S07]  /*c770*/  MOV R0, UR4 ;  /* 0x0000000400007c02 */ /* 0x002fce0008000f00 */
.L_x_207:
[----:B-1----:R1:W2:Y:S02]  /*c780*/  SYNCS.PHASECHK.TRANS64.TRYWAIT P0, [R0+URZ], R2 ;  /* 0x00000002000075a7 */ /* 0x0022a400080011ff */
[----:B--2---:R-:W-:Y:S05]  /*c790*/  @!P0 NANOSLEEP.SYNCS 0x989680 ;  /* 0x009896800000895d */ /* 0x004fea0003900000 */
[----:B------:R-:W2:Y:S02]  /*c7a0*/  @!P0 SYNCS.PHASECHK.TRANS64 P0, [R0+URZ], R2 ;  /* 0x00000002000085a7 */ /* 0x000ea400080010ff */
[----:B--2---:R-:W-:Y:S05]  /*c7b0*/  @!P0 BRA `(.L_x_207) ;  /* 0xfffffffc00f08947 */ /* 0x004fea000383ffff */
[----:B------:R-:W-:Y:S05]  /*c7c0*/  BRA `(.L_x_208) ;  /* 0xffffff7400fc7947 */ /* 0x000fea000383ffff */
.L_x_77:
[----:B------:R-:W-:-:S07]  /*c7d0*/  MOV R0, UR5 ;  /* 0x0000000500007c02 */ /* 0x000fce0008000f00 */
.L_x_209:
[----:B-1----:R1:W2:Y:S02]  /*c7e0*/  SYNCS.PHASECHK.TRANS64.TRYWAIT P0, [R0+URZ], R3 ;  /* 0x00000003000075a7 */ /* 0x0022a400080011ff */
[----:B--2---:R-:W-:Y:S05]  /*c7f0*/  @!P0 NANOSLEEP.SYNCS 0x989680 ;  /* 0x009896800000895d */ /* 0x004fea0003900000 */
[----:B------:R-:W2:Y:S02]  /*c800*/  @!P0 SYNCS.PHASECHK.TRANS64 P0, [R0+URZ], R3 ;  /* 0x00000003000085a7 */ /* 0x000ea400080010ff */
[----:B--2---:R-:W-:Y:S05]  /*c810*/  @!P0 BRA `(.L_x_209) ;  /* 0xfffffffc00f08947 */ /* 0x004fea000383ffff */
[----:B------:R-:W-:Y:S05]  /*c820*/  BRA `(.L_x_210) ;  /* 0xffffff7800087947 */ /* 0x000fea000383ffff */
.L_x_78:
[----:B------:R-:W-:-:S07]  /*c830*/  MOV R0, UR5 ;  /* 0x0000000500007c02 */ /* 0x000fce0008000f00 */
.L_x_211:
[----:B-1----:R1:W2:Y:S02]  /*c840*/  SYNCS.PHASECHK.TRANS64.TRYWAIT P0, [R0+URZ], R3 ;  /* 0x00000003000075a7 */ /* 0x0022a400080011ff */
[----:B--2---:R-:W-:Y:S05]  /*c850*/  @!P0 NANOSLEEP.SYNCS 0x989680 ;  /* 0x009896800000895d */ /* 0x004fea0003900000 */
[----:B------:R-:W2:Y:S02]  /*c860*/  @!P0 SYNCS.PHASECHK.TRANS64 P0, [R0+URZ], R3 ;  /* 0x00000003000085a7 */ /* 0x000ea400080010ff */
[----:B--2---:R-:W-:Y:S05]  /*c870*/  @!P0 BRA `(.L_x_211) ;  /* 0xfffffffc00f08947 */ /* 0x004fea000383ffff */
[----:B------:R-:W-:Y:S05]  /*c880*/  BRA `(.L_x_212) ;  /* 0xffffff7800147947 */ /* 0x000fea000383ffff */
.L_x_81:
[----:B------:R-:W-:-:S07]  /*c890*/  MOV R0, UR26 ;  /* 0x0000001a00007c02 */ /* 0x000fce0008000f00 */
.L_x_213:
[----:B-1----:R1:W2:Y:S02]  /*c8a0*/  SYNCS.PHASECHK.TRANS64.TRYWAIT P1, [R0+URZ+0x110], R2 ;  /* 0x00011002000075a7 */ /* 0x0022a400080211ff */
[----:B--2---:R-:W-:Y:S05]  /*c8b0*/  @!P1 NANOSLEEP.SYNCS 0x989680 ;  /* 0x009896800000995d */ /* 0x004fea0003900000 */
[----:B------:R-:W2:Y:S02]  /*c8c0*/  @!P1 SYNCS.PHASECHK.TRANS64 P1, [R0+URZ+0x110], R2 ;  /* 0x00011002000095a7 */ /* 0x000ea400080210ff */
[----:B--2---:R-:W-:Y:S05]  /*c8d0*/  @!P1 BRA `(.L_x_213) ;  /* 0xfffffffc00f09947 */ /* 0x004fea000383ffff */
[----:B------:R-:W-:Y:S05]  /*c8e0*/  BRA `(.L_x_214) ;  /* 0xffffff7800607947 */ /* 0x000fea000383ffff */
.L_x_86:
[----:B--2---:R2:W3:Y:S02]  /*c8f0*/  SYNCS.PHASECHK.TRANS64.TRYWAIT P0, [R12+URZ+0x90], R0 ;  /* 0x000090000c0075a7 */ /* 0x0044e400080011ff */
[----:B---3--:R-:W-:Y:S05]  /*c900*/  @!P0 NANOSLEEP.SYNCS 0x989680 ;  /* 0x009896800000895d */ /* 0x008fea0003900000 */
[----:B------:R-:W3:Y:S02]  /*c910*/  @!P0 SYNCS.PHASECHK.TRANS64 P0, [R12+URZ+0x90], R0 ;  /* 0x000090000c0085a7 */ /* 0x000ee400080010ff */
[----:B---3--:R-:W-:Y:S05]  /*c920*/  @!P0 BRA `(.L_x_86) ;  /* 0xfffffffc00f08947 */ /* 0x008fea000383ffff */
[----:B------:R-:W-:Y:S05]  /*c930*/  BRA `(.L_x_215) ;  /* 0xffffff7c00947947 */ /* 0x000fea000383ffff */
.L_x_89:
[----:B--2---:R-:W-:Y:S07]  /*c940*/  MOV R0, UR21 ;  /* 0x0000001500007c02 */ /* 0x004fee0008000f00 */
.L_x_216:
[----:B--2---:R2:W3:Y:S02]  /*c950*/  SYNCS.PHASECHK.TRANS64.TRYWAIT P2, [R0+URZ+0x88], R6 ;  /* 0x00008806000075a7 */ /* 0x0044e400080411ff */
[----:B---3--:R-:W-:Y:S05]  /*c960*/  @!P2 NANOSLEEP.SYNCS 0x989680 ;  /* 0x009896800000a95d */ /* 0x008fea0003900000 */
[----:B------:R-:W3:Y:S02]  /*c970*/  @!P2 SYNCS.PHASECHK.TRANS64 P2, [R0+URZ+0x88], R6 ;  /* 0x000088060000a5a7 */ /* 0x000ee400080410ff */
[----:B---3--:R-:W-:Y:S05]  /*c980*/  @!P2 BRA `(.L_x_216) ;  /* 0xfffffffc00f0a947 */ /* 0x008fea000383ffff */
[----:B------:R-:W-:Y:S05]  /*c990*/  BRA `(.L_x_88) ;  /* 0xffffff8400007947 */ /* 0x000fea000383ffff */
.L_x_92:
[----:B------:R-:W-:Y:S07]  /*c9a0*/  MOV R0, UR21 ;  /* 0x0000001500007c02 */ /* 0x000fee0008000f00 */
.L_x_217:
[----:B--2---:R2:W3:Y:S02]  /*c9b0*/  SYNCS.PHASECHK.TRANS64.TRYWAIT P0, [R0+URZ+0x60], R10 ;  /* 0x0000600a000075a7 */ /* 0x0044e400080011ff */
[----:B---3--:R-:W-:Y:S05]  /*c9c0*/  @!P0 NANOSLEEP.SYNCS 0x989680 ;  /* 0x009896800000895d */ /* 0x008fea0003900000 */
[----:B------:R-:W3:Y:S02]  /*c9d0*/  @!P0 SYNCS.PHASECHK.TRANS64 P0, [R0+URZ+0x60], R10 ;  /* 0x0000600a000085a7 */ /* 0x000ee400080010ff */
[----:B---3--:R-:W-:Y:S05]  /*c9e0*/  @!P0 BRA `(.L_x_217) ;  /* 0xfffffffc00f08947 */ /* 0x008fea000383ffff */
[----:B------:R-:W-:Y:S05]  /*c9f0*/  BRA `(.L_x_218) ;  /* 0xffffff84005c7947 */ /* 0x000fea000383ffff */
.L_x_93:
[----:B------:R-:W-:Y:S07]  /*ca00*/  MOV R0, UR21 ;  /* 0x0000001500007c02 */ /* 0x000fee0008000f00 */
.L_x_219:
[----:B--2---:R2:W3:Y:S02]  /*ca10*/  SYNCS.PHASECHK.TRANS64.TRYWAIT P0, [R0+URZ+0x68], R10 ;  /* 0x0000680a000075a7 */ /* 0x0044e400080011ff */
[----:B---3--:R-:W-:Y:S05]  /*ca20*/  @!P0 NANOSLEEP.SYNCS 0x989680 ;  /* 0x009896800000895d */ /* 0x008fea0003900000 */
[----:B------:R-:W3:Y:S02]  /*ca30*/  @!P0 SYNCS.PHASECHK.TRANS64 P0, [R0+URZ+0x68], R10 ;  /* 0x0000680a000085a7 */ /* 0x000ee400080010ff */
[----:B---3--:R-:W-:Y:S05]  /*ca40*/  @!P0 BRA `(.L_x_219) ;  /* 0xfffffffc00f08947 */ /* 0x008fea000383ffff */
[----:B------:R-:W-:Y:S05]  /*ca50*/  BRA `(.L_x_220) ;  /* 0xffffff8400b07947 */ /* 0x000fea000383ffff */
.L_x_94:
[----:B------:R-:W-:Y:S07]  /*ca60*/  MOV R0, UR21 ;  /* 0x0000001500007c02 */ /* 0x000fee0008000f00 */
.L_x_221:
[----:B--2---:R2:W3:Y:S02]  /*ca70*/  SYNCS.PHASECHK.TRANS64.TRYWAIT P0, [R0+URZ+0x70], R10 ;  /* 0x0000700a000075a7 */ /* 0x0044e400080011ff */
[----:B---3--:R-:W-:Y:S05]  /*ca80*/  @!P0 NANOSLEEP.SYNCS 0x989680 ;  /* 0x009896800000895d */ /* 0x008fea0003900000 */
[----:B------:R-:W3:Y:S02]  /*ca90*/  @!P0 SYNCS.PHASECHK.TRANS64 P0, [R0+URZ+0x70], R10 ;  /* 0x0000700a000085a7 */ /* 0x000ee400080010ff */
[----:B---3--:R-:W-:Y:S05]  /*caa0*/  @!P0 BRA `(.L_x_221) ;  /* 0xfffffffc00f08947 */ /* 0x008fea000383ffff */
[----:B------:R-:W-:Y:S05]  /*cab0*/  BRA `(.L_x_222) ;  /* 0xffffff88000c7947 */ /* 0x000fea000383ffff */
.L_x_95:
[----:B------:R-:W-:Y:S07]  /*cac0*/  MOV R0, UR21 ;  /* 0x0000001500007c02 */ /* 0x000fee0008000f00 */
.L_x_223:
[----:B--2---:R2:W3:Y:S02]  /*cad0*/  SYNCS.PHASECHK.TRANS64.TRYWAIT P0, [R0+URZ+0x78], R10 ;  /* 0x0000780a000075a7 */ /* 0x0044e400080011ff */
[----:B---3--:R-:W-:Y:S05]  /*cae0*/  @!P0 NANOSLEEP.SYNCS 0x989680 ;  /* 0x009896800000895d */ /* 0x008fea0003900000 */
[----:B------:R-:W3:Y:S02]  /*caf0*/  @!P0 SYNCS.PHASECHK.TRANS64 P0, [R0+URZ+0x78], R10 ;  /* 0x0000780a000085a7 */ /* 0x000ee400080010ff */
[----:B---3--:R-:W-:Y:S05]  /*cb00*/  @!P0 BRA `(.L_x_223) ;  /* 0xfffffffc00f08947 */ /* 0x008fea000383ffff */
[----:B------:R-:W-:Y:S05]  /*cb10*/  BRA `(.L_x_224) ;  /* 0xffffff8800647947 */ /* 0x000fea000383ffff */
.L_x_96:
[----:B------:R-:W-:Y:S07]  /*cb20*/  MOV R0, UR21 ;  /* 0x0000001500007c02 */ /* 0x000fee0008000f00 */
.L_x_225:
[----:B--2---:R2:W3:Y:S02]  /*cb30*/  SYNCS.PHASECHK.TRANS64.TRYWAIT P0, [R0+URZ+0x60], R9 ;  /* 0x00006009000075a7 */ /* 0x0044e400080011ff */
[----:B---3--:R-:W-:Y:S05]  /*cb40*/  @!P0 NANOSLEEP.SYNCS 0x989680 ;  /* 0x009896800000895d */ /* 0x008fea0003900000 */
[----:B------:R-:W3:Y:S02]  /*cb50*/  @!P0 SYNCS.PHASECHK.TRANS64 P0, [R0+URZ+0x60], R9 ;  /* 0x00006009000085a7 */ /* 0x000ee400080010ff */
[----:B---3--:R-:W-:Y:S05]  /*cb60*/  @!P0 BRA `(.L_x_225) ;  /* 0xfffffffc00f08947 */ /* 0x008fea000383ffff */
[----:B------:R-:W-:Y:S05]  /*cb70*/  BRA `(.L_x_226) ;  /* 0xffffff8800c47947 */ /* 0x000fea000383ffff */
.L_x_97:
[----:B------:R-:W-:Y:S07]  /*cb80*/  MOV R0, UR21 ;  /* 0x0000001500007c02 */ /* 0x000fee0008000f00 */
.L_x_227:
[----:B--2---:R2:W3:Y:S02]  /*cb90*/  SYNCS.PHASECHK.TRANS64.TRYWAIT P0, [R0+URZ+0x68], R9 ;  /* 0x00006809000075a7 */ /* 0x0044e400080011ff */
[----:B---3--:R-:W-:Y:S05]  /*cba0*/  @!P0 NANOSLEEP.SYNCS 0x989680 ;  /* 0x009896800000895d */ /* 0x008fea0003900000 */
[----:B------:R-:W3:Y:S02]  /*cbb0*/  @!P0 SYNCS.PHASECHK.TRANS64 P0, [R0+URZ+0x68], R9 ;  /* 0x00006809000085a7 */ /* 0x000ee400080010ff */
[----:B---3--:R-:W-:Y:S05]  /*cbc0*/  @!P0 BRA `(.L_x_227) ;  /* 0xfffffffc00f08947 */ /* 0x008fea000383ffff */
[----:B------:R-:W-:Y:S05]  /*cbd0*/  BRA `(.L_x_228) ;  /* 0xffffff8c00247947 */ /* 0x000fea000383ffff */
.L_x_98:
[----:B------:R-:W-:Y:S07]  /*cbe0*/  MOV R0, UR21 ;  /* 0x0000001500007c02 */ /* 0x000fee0008000f00 */
.L_x_229:
[----:B--2---:R2:W3:Y:S02]  /*cbf0*/  SYNCS.PHASECHK.TRANS64.TRYWAIT P0, [R0+URZ+0x70], R9 ;  /* 0x00007009000075a7 */ /* 0x0044e400080011ff */
[----:B---3--:R-:W-:Y:S05]  /*cc00*/  @!P0 NANOSLEEP.SYNCS 0x989680 ;  /* 0x009896800000895d */ /* 0x008fea0003900000 */
[----:B------:R-:W3:Y:S02]  /*cc10*/  @!P0 SYNCS.PHASECHK.TRANS64 P0, [R0+URZ+0x70], R9 ;  /* 0x00007009000085a7 */ /* 0x000ee400080010ff */
[----:B---3--:R-:W-:Y:S05]  /*cc20*/  @!P0 BRA `(.L_x_229) ;  /* 0xfffffffc00f08947 */ /* 0x008fea000383ffff */
[----:B------:R-:W-:Y:S05]  /*cc30*/  BRA `(.L_x_230) ;  /* 0xffffff8c00847947 */ /* 0x000fea000383ffff */
.L_x_99:
[----:B------:R-:W-:Y:S07]  /*cc40*/  MOV R0, UR21 ;  /* 0x0000001500007c02 */ /* 0x000fee0008000f00 */
.L_x_231:
[----:B--2---:R2:W3:Y:S02]  /*cc50*/  SYNCS.PHASECHK.TRANS64.TRYWAIT P0, [R0+URZ+0x78], R9 ;  /* 0x00007809000075a7 */ /* 0x0044e400080011ff */
[----:B---3--:R-:W-:Y:S05]  /*cc60*/  @!P0 NANOSLEEP.SYNCS 0x989680 ;  /* 0x009896800000895d */ /* 0x008fea0003900000 */
[----:B------:R-:W3:Y:S02]  /*cc70*/  @!P0 SYNCS.PHASECHK.TRANS64 P0, [R0+URZ+0x78], R9 ;  /* 0x00007809000085a7 */ /* 0x000ee400080010ff */
[----:B---3--:R-:W-:Y:S05]  /*cc80*/  @!P0 BRA `(.L_x_231) ;  /* 0xfffffffc00f08947 */ /* 0x008fea000383ffff */
[----:B------:R-:W-:Y:S05]  /*cc90*/  BRA `(.L_x_232) ;  /* 0xffffff8c00e07947 */ /* 0x000fea000383ffff */
.L_x_101:
[----:B------:R-:W-:-:S07]  /*cca0*/  MOV R0, UR21 ;  /* 0x0000001500007c02 */ /* 0x000fce0008000f00 */
.L_x_233:
[----:B--2---:R2:W4:Y:S02]  /*ccb0*/  SYNCS.PHASECHK.TRANS64.TRYWAIT P0, [R0+URZ+0x60], R10 ;  /* 0x0000600a000075a7 */ /* 0x00452400080011ff */
[----:B----4-:R-:W-:Y:S05]  /*ccc0*/  @!P0 NANOSLEEP.SYNCS 0x989680 ;  /* 0x009896800000895d */ /* 0x010fea0003900000 */
[----:B------:R-:W4:Y:S02]  /*ccd0*/  @!P0 SYNCS.PHASECHK.TRANS64 P0, [R0+URZ+0x60], R10 ;  /* 0x0000600a000085a7 */ /* 0x000f2400080010ff */
[----:B----4-:R-:W-:Y:S05]  /*cce0*/  @!P0 BRA `(.L_x_233) ;  /* 0xfffffffc00f08947 */ /* 0x010fea000383ffff */
[----:B------:R-:W-:Y:S05]  /*ccf0*/  BRA `(.L_x_234) ;  /* 0xffffff9000687947 */ /* 0x000fea000383ffff */
.L_x_102:
[----:B--2---:R-:W-:-:S07]  /*cd00*/  MOV R0, UR21 ;  /* 0x0000001500007c02 */ /* 0x004fce0008000f00 */
.L_x_235:
[----:B--2---:R2:W4:Y:S02]  /*cd10*/  SYNCS.PHASECHK.TRANS64.TRYWAIT P0, [R0+URZ+0x68], R10 ;  /* 0x0000680a000075a7 */ /* 0x00452400080011ff */
[----:B----4-:R-:W-:Y:S05]  /*cd20*/  @!P0 NANOSLEEP.SYNCS 0x989680 ;  /* 0x009896800000895d */ /* 0x010fea0003900000 */
[----:B------:R-:W4:Y:S02]  /*cd30*/  @!P0 SYNCS.PHASECHK.TRANS64 P0, [R0+URZ+0x68], R10 ;  /* 0x0000680a000085a7 */ /* 0x000f2400080010ff */
[----:B----4-:R-:W-:Y:S05]  /*cd40*/  @!P0 BRA `(.L_x_235) ;  /* 0xfffffffc00f08947 */ /* 0x010fea000383ffff */
[----:B------:R-:W-:Y:S05]  /*cd50*/  BRA `(.L_x_236) ;  /* 0xffffff9000587947 */ /* 0x000fea000383ffff */
.L_x_103:
[----:B------:R-:W-:-:S07]  /*cd60*/  MOV R2, UR21 ;  /* 0x0000001500027c02 */ /* 0x000fce0008000f00 */
.L_x_237:
[----:B--2---:R2:W4:Y:S02]  /*cd70*/  SYNCS.PHASECHK.TRANS64.TRYWAIT P0, [R2+URZ+0x70], R10 ;  /* 0x0000700a020075a7 */ /* 0x00452400080011ff */
[----:B----4-:R-:W-:Y:S05]  /*cd80*/  @!P0 NANOSLEEP.SYNCS 0x989680 ;  /* 0x009896800000895d */ /* 0x010fea0003900000 */
[----:B------:R-:W4:Y:S02]  /*cd90*/  @!P0 SYNCS.PHASECHK.TRANS64 P0, [R2+URZ+0x70], R10 ;  /* 0x0000700a020085a7 */ /* 0x000f2400080010ff */
[----:B----4-:R-:W-:Y:S05]  /*cda0*/  @!P0 BRA `(.L_x_237) ;  /* 0xfffffffc00f08947 */ /* 0x010fea000383ffff */
[----:B------:R-:W-:Y:S05]  /*cdb0*/  BRA `(.L_x_238) ;  /* 0xffffff90004c7947 */ /* 0x000fea000383ffff */
.L_x_105:
[----:B-1----:R1:W2:Y:S02]  /*cdc0*/  SYNCS.PHASECHK.TRANS64.TRYWAIT P0, [R3+URZ+0x90], R0 ;  /* 0x00009000030075a7 */ /* 0x0022a400080011ff */
[----:B--2---:R-:W-:Y:S05]  /*cdd0*/  @!P0 NANOSLEEP.SYNCS 0x989680 ;  /* 0x009896800000895d */ /* 0x004fea0003900000 */
[----:B------:R-:W2:Y:S02]  /*cde0*/  @!P0 SYNCS.PHASECHK.TRANS64 P0, [R3+URZ+0x90], R0 ;  /* 0x00009000030085a7 */ /* 0x000ea400080010ff */
[----:B--2---:R-:W-:Y:S05]  /*cdf0*/  @!P0 BRA `(.L_x_105) ;  /* 0xfffffffc00f08947 */ /* 0x004fea000383ffff */
[----:B------:R-:W-:Y:S05]  /*ce00*/  BRA `(.L_x_239) ;  /* 0xffffff9400287947 */ /* 0x000fea000383ffff */
.L_x_116:
[----:B-1----:R-:W-:Y:S04]  /*ce10*/  MOV R2, UR43 ;  /* 0x0000002b00027c02 */ /* 0x002fe80008000f00 */
[----:B------:R1:W2:Y:S03]  /*ce20*/  SYNCS.PHASECHK.TRANS64.TRYWAIT P1, [R2+URZ+0x40], R3 ;  /* 0x00004003020075a7 */ /* 0x0002a600080211ff */
[----:B--2---:R-:W-:Y:S05]  /*ce30*/  @!P1 NANOSLEEP.SYNCS 0x989680 ;  /* 0x009896800000995d */ /* 0x004fea0003900000 */
[----:B------:R-:W2:Y:S02]  /*ce40*/  @!P1 SYNCS.PHASECHK.TRANS64 P1, [R2+URZ+0x40], R3 ;  /* 0x00004003020095a7 */ /* 0x000ea400080210ff */
[----:B--2---:R-:W-:Y:S05]  /*ce50*/  @!P1 BRA `(.L_x_116) ;  /* 0xfffffffc00ec9947 */ /* 0x004fea000383ffff */
[----:B------:R-:W-:Y:S05]  /*ce60*/  BRA `(.L_x_115) ;  /* 0xffffffa000947947 */ /* 0x000fea000383ffff */
.L_x_118:
[----:B-1----:R1:W4:Y:S02]  /*ce70*/  SYNCS.PHASECHK.TRANS64.TRYWAIT P0, [R72+URZ+0xb0], R0 ;  /* 0x0000b000480075a7 */ /* 0x00232400080011ff */
[----:B----4-:R-:W-:Y:S05]  /*ce80*/  @!P0 NANOSLEEP.SYNCS 0x989680 ;  /* 0x009896800000895d */ /* 0x010fea0003900000 */
[----:B------:R-:W4:Y:S02]  /*ce90*/  @!P0 SYNCS.PHASECHK.TRANS64 P0, [R72+URZ+0xb0], R0 ;  /* 0x0000b000480085a7 */ /* 0x000f2400080010ff */
[----:B----4-:R-:W-:Y:S05]  /*cea0*/  @!P0 BRA `(.L_x_118) ;  /* 0xfffffffc00f08947 */ /* 0x010fea000383ffff */
[----:B------:R-:W-:Y:S05]  /*ceb0*/  BRA `(.L_x_117) ;  /* 0xffffffa000bc7947 */ /* 0x000fea000383ffff */
.L_x_127:
[----:B-1----:R1:W3:Y:S02]  /*cec0*/  SYNCS.PHASECHK.TRANS64.TRYWAIT P0, [R2+URZ+0x40], R0 ;  /* 0x00004000020075a7 */ /* 0x0022e400080011ff */
[----:B---3--:R-:W-:Y:S05]  /*ced0*/  @!P0 NANOSLEEP.SYNCS 0x989680 ;  /* 0x009896800000895d */ /* 0x008fea0003900000 */
[----:B------:R-:W3:Y:S02]  /*cee0*/  @!P0 SYNCS.PHASECHK.TRANS64 P0, [R2+URZ+0x40], R0 ;  /* 0x00004000020085a7 */ /* 0x000ee400080010ff */
[----:B---3--:R-:W-:Y:S05]  /*cef0*/  @!P0 BRA `(.L_x_127) ;  /* 0xfffffffc00f08947 */ /* 0x008fea000383ffff */
[----:B------:R-:W-:Y:S05]  /*cf00*/  BRA `(.L_x_126) ;  /* 0xffffffa800e87947 */ /* 0x000fea000383ffff */
.L_x_135:
[----:B-1----:R1:W3:Y:S02]  /*cf10*/  SYNCS.PHASECHK.TRANS64.TRYWAIT P0, [R6+URZ+0x40], R5 ;  /* 0x00004005060075a7 */ /* 0x0022e400080011ff */
[----:B---3--:R-:W-:Y:S05]  /*cf20*/  @!P0 NANOSLEEP.SYNCS 0x989680 ;  /* 0x009896800000895d */ /* 0x008fea0003900000 */
[----:B------:R-:W3:Y:S02]  /*cf30*/  @!P0 SYNCS.PHASECHK.TRANS64 P0, [R6+URZ+0x40], R5 ;  /* 0x00004005060085a7 */ /* 0x000ee400080010ff */
[----:B---3--:R-:W-:Y:S05]  /*cf40*/  @!P0 BRA `(.L_x_135) ;  /* 0xfffffffc00f08947 */ /* 0x008fea000383ffff */
[----:B------:R-:W-:Y:S05]  /*cf50*/  BRA `(.L_x_134) ;  /* 0xffffffb4003c7947 */ /* 0x000fea000383ffff */
.L_x_143:
[----:B-1----:R1:W3:Y:S02]  /*cf60*/  SYNCS.PHASECHK.TRANS64.TRYWAIT P0, [R0+URZ+0x40], R6 ;  /* 0x00004006000075a7 */ /* 0x0022e400080011ff */
[----:B---3--:R-:W-:Y:S05]  /*cf70*/  @!P0 NANOSLEEP.SYNCS 0x989680 ;  /* 0x009896800000895d */ /* 0x008fea0003900000 */
[----:B------:R-:W3:Y:S02]  /*cf80*/  @!P0 SYNCS.PHASECHK.TRANS64 P0, [R0+URZ+0x40], R6 ;  /* 0x00004006000085a7 */ /* 0x000ee400080010ff */
[----:B---3--:R-:W-:Y:S05]  /*cf90*/  @!P0 BRA `(.L_x_143) ;  /* 0xfffffffc00f08947 */ /* 0x008fea000383ffff */
[----:B------:R-:W-:Y:S05]  /*cfa0*/  BRA `(.L_x_142) ;  /* 0xffffffbc00907947 */ /* 0x000fea000383ffff */
.L_x_151:
[----:B-1----:R1:W4:Y:S02]  /*cfb0*/  SYNCS.PHASECHK.TRANS64.TRYWAIT P0, [R6+URZ+0x40], R5 ;  /* 0x00004005060075a7 */ /* 0x00232400080011ff */
[----:B----4-:R-:W-:Y:S05]  /*cfc0*/  @!P0 NANOSLEEP.SYNCS 0x989680 ;  /* 0x009896800000895d */ /* 0x010fea0003900000 */
[----:B------:R-:W4:Y:S02]  /*cfd0*/  @!P0 SYNCS.PHASECHK.TRANS64 P0, [R6+URZ+0x40], R5 ;  /* 0x00004005060085a7 */ /* 0x000f2400080010ff */
[----:B----4-:R-:W-:Y:S05]  /*cfe0*/  @!P0 BRA `(.L_x_151) ;  /* 0xfffffffc00f08947 */ /* 0x010fea000383ffff */
[----:B------:R-:W-:Y:S05]  /*cff0*/  BRA `(.L_x_150) ;  /* 0xffffffc400f07947 */ /* 0x000fea000383ffff */
.L_x_159:
[----:B-1----:R1:W4:Y:S02]  /*d000*/  SYNCS.PHASECHK.TRANS64.TRYWAIT P0, [R6+URZ+0x40], R5 ;  /* 0x00004005060075a7 */ /* 0x00232400080011ff */
[----:B----4-:R-:W-:Y:S05]  /*d010*/  @!P0 NANOSLEEP.SYNCS 0x989680 ;  /* 0x009896800000895d */ /* 0x010fea0003900000 */
[----:B------:R-:W4:Y:S02]  /*d020*/  @!P0 SYNCS.PHASECHK.TRANS64 P0, [R6+URZ+0x40], R5 ;  /* 0x00004005060085a7 */ /* 0x000f2400080010ff */
[----:B----4-:R-:W-:Y:S05]  /*d030*/  @!P0 BRA `(.L_x_159) ;  /* 0xfffffffc00f08947 */ /* 0x010fea000383ffff */
[----:B------:R-:W-:Y:S05]  /*d040*/  BRA `(.L_x_158) ;  /* 0xffffffd0005c7947 */ /* 0x000fea000383ffff */
.L_x_167:
[----:B-1----:R1:W4:Y:S02]  /*d050*/  SYNCS.PHASECHK.TRANS64.TRYWAIT P0, [R6+URZ+0x40], R5 ;  /* 0x00004005060075a7 */ /* 0x00232400080011ff */
[----:B----4-:R-:W-:Y:S05]  /*d060*/  @!P0 NANOSLEEP.SYNCS 0x989680 ;  /* 0x009896800000895d */ /* 0x010fea0003900000 */
[----:B------:R-:W4:Y:S02]  /*d070*/  @!P0 SYNCS.PHASECHK.TRANS64 P0, [R6+URZ+0x40], R5 ;  /* 0x00004005060085a7 */ /* 0x000f2400080010ff */
[----:B----4-:R-:W-:Y:S05]  /*d080*/  @!P0 BRA `(.L_x_167) ;  /* 0xfffffffc00f08947 */ /* 0x010fea000383ffff */
[----:B------:R-:W-:Y:S05]  /*d090*/  BRA `(.L_x_166) ;  /* 0xffffffd800c07947 */ /* 0x000fea000383ffff */
.L_x_175:
[----:B-1----:R1:W3:Y:S02]  /*d0a0*/  SYNCS.PHASECHK.TRANS64.TRYWAIT P0, [R0+URZ+0x40], R77 ;  /* 0x0000404d000075a7 */ /* 0x0022e400080011ff */
[----:B---3--:R-:W-:Y:S05]  /*d0b0*/  @!P0 NANOSLEEP.SYNCS 0x989680 ;  /* 0x009896800000895d */ /* 0x008fea0003900000 */
[----:B------:R-:W3:Y:S02]  /*d0c0*/  @!P0 SYNCS.PHASECHK.TRANS64 P0, [R0+URZ+0x40], R77 ;  /* 0x0000404d000085a7 */ /* 0x000ee400080010ff */
[----:B---3--:R-:W-:Y:S05]  /*d0d0*/  @!P0 BRA `(.L_x_175) ;  /* 0xfffffffc00f08947 */ /* 0x008fea000383ffff */
[----:B------:R-:W-:Y:S05]  /*d0e0*/  BRA `(.L_x_174) ;  /* 0xffffffe400247947 */ /* 0x000fea000383ffff */
        .weak           $__internal_0_$__cuda_sm10x_tcgen05_guardrail_trap_col_being_dealloced_not_returned_by_alloc
        .type           $__internal_0_$__cuda_sm10x_tcgen05_guardrail_trap_col_being_dealloced_not_returned_by_alloc,@function
        .size           $__internal_0_$__cuda_sm10x_tcgen05_guardrail_trap_col_being_dealloced_not_returned_by_alloc,($__internal_1_$__cuda_sm10x_tcgen05_guardrail_trap_phase_invalid_during_alloc - $__internal_0_$__cuda_sm10x_tcgen05_guardrail_trap_col_being_dealloced_not_returned_by_alloc)
$__internal_0_$__cuda_sm10x_tcgen05_guardrail_trap_col_being_dealloced_not_returned_by_alloc:
[----:B------:R-:W-:Y:S05]  /*d0f0*/  BPT.TRAP 0x1 ;  /* 0x000000040000795c */ /* 0x000fea0000300000 */
[----:B------:R-:W-:-:S04]  /*d100*/  HFMA2 R3, -RZ, RZ, 0, 0 ;  /* 0x00000000ff037431 */ /* 0x000fc800000001ff */
[----:B------:R-:W-:Y:S05]  /*d110*/  RET.REL.NODEC R2 `(_ZN7cutlass13device_kernelINS_4gemm6kernel13GemmUniversalIN4cute5tupleIJiiiiEEENS1_10collective13CollectiveMmaINS1_35MainloopSm100TmaUmmaWarpSpecializedILi4ELi2ELi4ENS5_IJNS4_1CILi2EEESB_NSA_ILi1EEEEEEEENS5_IJNSA_ILi128EEENSA_ILi256EEENSA_ILi32EEEEEENS_10tfloat32_tENS5_IJlSC_lEEESJ_SK_NS4_8TiledMMAINS4_8MMA_AtomIJNS4_23SM100_MMA_TF32_2x1SM_SSISJ_SJ_fLi128ELi256ELNS4_4UMMA5MajorE0ELSP_0ELNSO_7ScaleInE0ELSQ_0EEEEEENS4_6LayoutINS5_IJSC_SC_SC_EEENS5_IJNSA_ILi0EEESV_SV_EEEEENS5_IJNS4_10UnderscoreESY_SY_EEEEENS4_28SM100_TMA_2SM_LOAD_MULTICASTENS4_14ComposedLayoutINS4_7SwizzleILi3ELi4ELi3EEENS4_18smem_ptr_flag_bitsILi32EEENST_INS5_IJNSA_ILi8EEESH_EEENS5_IJSH_SC_EEEEEEEvNS4_8identityENS4_18SM100_TMA_2SM_LOADES1B_vS1C_EENS_8epilogue10collective18CollectiveEpilogueINS1F_23Sm100TmaWarpSpecializedILi4ELi2ELi16ELb1ELb0EEEJNS5_IJNSA_ILi64EEESG_SH_EEENS5_IJNST_IS1K_SC_EENST_INS5_IJNSA_ILi16EEESB_EEENS5_IJSC_SF_EEEEEEEESJ_SK_SJ_SK_NS1F_6fusion15FusionCallbacksIS1J_NS1S_17LinearCombinationISJ_fSJ_fLNS_15FloatRoundStyleE2EEES1L_S1R_JEEENS4_5SM1004TMEM4LOAD26SM100_TMEM_LOAD_32dp32b16xENS4_13SM90_TMA_LOADENS12_INS13_ILi2ELi4ELi3EEES16_NST_INS5_IJS17_S1N_EEENS5_IJS1N_SC_EEEEEEENS4_39AutoVectorizingCopyWithAssumedAlignmentILi128EEENS4_14SM90_TMA_STOREES27_S29_S29_EEEvvEEEEvNT_6ParamsE) ;  /* 0xffffff2c02b87950 */ /* 0x000fea0003c3ffff */
        .weak           $__internal_1_$__cuda_sm10x_tcgen05_guardrail_trap_phase_invalid_during_alloc
        .type           $__internal_1_$__cuda_sm10x_tcgen05_guardrail_trap_phase_invalid_during_alloc,@function
        .size           $__internal_1_$__cuda_sm10x_tcgen05_guardrail_trap_phase_invalid_during_alloc,($__internal_2_$__cuda_sm10x_tcgen05_guardrail_trap_unallocated_columns_being_dealloced - $__internal_1_$__cuda_sm10x_tcgen05_guardrail_trap_phase_invalid_during_alloc)
$__internal_1_$__cuda_sm10x_tcgen05_guardrail_trap_phase_invalid_during_alloc:
[----:B------:R-:W-:Y:S05]  /*d120*/  BPT.TRAP 0x1 ;  /* 0x000000040000795c */ /* 0x000fea0000300000 */
[----:B------:R-:W-:-:S04]  /*d130*/  MOV R5, 0x0 ;  /* 0x0000000000057802 */ /* 0x000fc80000000f00 */
[----:B------:R-:W-:Y:S05]  /*d140*/  RET.REL.NODEC R4 `(_ZN7cutlass13device_kernelINS_4gemm6kernel13GemmUniversalIN4cute5tupleIJiiiiEEENS1_10collective13CollectiveMmaINS1_35MainloopSm100TmaUmmaWarpSpecializedILi4ELi2ELi4ENS5_IJNS4_1CILi2EEESB_NSA_ILi1EEEEEEEENS5_IJNSA_ILi128EEENSA_ILi256EEENSA_ILi32EEEEEENS_10tfloat32_tENS5_IJlSC_lEEESJ_SK_NS4_8TiledMMAINS4_8MMA_AtomIJNS4_23SM100_MMA_TF32_2x1SM_SSISJ_SJ_fLi128ELi256ELNS4_4UMMA5MajorE0ELSP_0ELNSO_7ScaleInE0ELSQ_0EEEEEENS4_6LayoutINS5_IJSC_SC_SC_EEENS5_IJNSA_ILi0EEESV_SV_EEEEENS5_IJNS4_10UnderscoreESY_SY_EEEEENS4_28SM100_TMA_2SM_LOAD_MULTICASTENS4_14ComposedLayoutINS4_7SwizzleILi3ELi4ELi3EEENS4_18smem_ptr_flag_bitsILi32EEENST_INS5_IJNSA_ILi8EEESH_EEENS5_IJSH_SC_EEEEEEEvNS4_8identityENS4_18SM100_TMA_2SM_LOADES1B_vS1C_EENS_8epilogue10collective18CollectiveEpilogueINS1F_23Sm100TmaWarpSpecializedILi4ELi2ELi16ELb1ELb0EEEJNS5_IJNSA_ILi64EEESG_SH_EEENS5_IJNST_IS1K_SC_EENST_INS5_IJNSA_ILi16EEESB_EEENS5_IJSC_SF_EEEEEEEESJ_SK_SJ_SK_NS1F_6fusion15FusionCallbacksIS1J_NS1S_17LinearCombinationISJ_fSJ_fLNS_15FloatRoundStyleE2EEES1L_S1R_JEEENS4_5SM1004TMEM4LOAD26SM100_TMEM_LOAD_32dp32b16xENS4_13SM90_TMA_LOADENS12_INS13_ILi2ELi4ELi3EEES16_NST_INS5_IJS17_S1N_EEENS5_IJS1N_SC_EEEEEEENS4_39AutoVectorizingCopyWithAssumedAlignmentILi128EEENS4_14SM90_TMA_STOREES27_S29_S29_EEEvvEEEEvNT_6ParamsE) ;  /* 0xffffff2c04ac7950 */ /* 0x000fea0003c3ffff */
        .weak           $__internal_2_$__cuda_sm10x_tcgen05_guardrail_trap_unallocated_columns_being_dealloced
        .type           $__internal_2_$__cuda_sm10x_tcgen05_guardrail_trap_unallocated_columns_being_dealloced,@function
        .size           $__internal_2_$__cuda_sm10x_tcgen05_guardrail_trap_unallocated_columns_being_dealloced,(.L_x_241 - $__internal_2_$__cuda_sm10x_tcgen05_guardrail_trap_unallocated_columns_being_dealloced)
$__internal_2_$__cuda_sm10x_tcgen05_guardrail_trap_unallocated_columns_being_dealloced:
[----:B------:R-:W-:Y:S05]  /*d150*/  BPT.TRAP 0x1 ;  /* 0x000000040000795c */ /* 0x000fea0000300000 */
[----:B------:R-:W-:-:S04]  /*d160*/  HFMA2 R3, -RZ, RZ, 0, 0 ;  /* 0x00000000ff037431 */ /* 0x000fc800000001ff */
[----:B------:R-:W-:Y:S05]  /*d170*/  RET.REL.NODEC R2 `(_ZN7cutlass13device_kernelINS_4gemm6kernel13GemmUniversalIN4cute5tupleIJiiiiEEENS1_10collective13CollectiveMmaINS1_35MainloopSm100TmaUmmaWarpSpecializedILi4ELi2ELi4ENS5_IJNS4_1CILi2EEESB_NSA_ILi1EEEEEEEENS5_IJNSA_ILi128EEENSA_ILi256EEENSA_ILi32EEEEEENS_10tfloat32_tENS5_IJlSC_lEEESJ_SK_NS4_8TiledMMAINS4_8MMA_AtomIJNS4_23SM100_MMA_TF32_2x1SM_SSISJ_SJ_fLi128ELi256ELNS4_4UMMA5MajorE0ELSP_0ELNSO_7ScaleInE0ELSQ_0EEEEEENS4_6LayoutINS5_IJSC_SC_SC_EEENS5_IJNSA_ILi0EEESV_SV_EEEEENS5_IJNS4_10UnderscoreESY_SY_EEEEENS4_28SM100_TMA_2SM_LOAD_MULTICASTENS4_14ComposedLayoutINS4_7SwizzleILi3ELi4ELi3EEENS4_18smem_ptr_flag_bitsILi32EEENST_INS5_IJNSA_ILi8EEESH_EEENS5_IJSH_SC_EEEEEEEvNS4_8identityENS4_18SM100_TMA_2SM_LOADES1B_vS1C_EENS_8epilogue10collective18CollectiveEpilogueINS1F_23Sm100TmaWarpSpecializedILi4ELi2ELi16ELb1ELb0EEEJNS5_IJNSA_ILi64EEESG_SH_EEENS5_IJNST_IS1K_SC_EENST_INS5_IJNSA_ILi16EEESB_EEENS5_IJSC_SF_EEEEEEEESJ_SK_SJ_SK_NS1F_6fusion15FusionCallbacksIS1J_NS1S_17LinearCombinationISJ_fSJ_fLNS_15FloatRoundStyleE2EEES1L_S1R_JEEENS4_5SM1004TMEM4LOAD26SM100_TMEM_LOAD_32dp32b16xENS4_13SM90_TMA_LOADENS12_INS13_ILi2ELi4ELi3EEES16_NST_INS5_IJS17_S1N_EEENS5_IJS1N_SC_EEEEEEENS4_39AutoVectorizingCopyWithAssumedAlignmentILi128EEENS4_14SM90_TMA_STOREES27_S29_S29_EEEvvEEEEvNT_6ParamsE) ;  /* 0xffffff2c02a07950 */ /* 0x000fea0003c3ffff */
.L_x_240:
[----:B------:R-:W-:-:S00]  /*d180*/  BRA `(.L_x_240) ;  /* 0xfffffffc00fc7947 */ /* 0x000fc0000383ffff */
[----:B------:R-:W-:-:S00]  /*d190*/  NOP ;  /* 0x0000000000007918 */ /* 0x000fc00000000000 */
        /* <DEDUP_REMOVED lines=14> */
.L_x_241:


//--------------------- .nv.global.init           --------------------------
	.section	.nv.global.init,"aw",@progbits
.nv.global.init:
	.type		$str$27,@object
	.size		$str$27,($str$28 - $str$27)
$str$27:
        /*0000*/ 	.byte	0x28, 0x61, 0x64, 0x64, 0x72, 0x65, 0x73, 0x73, 0x20, 0x26, 0x20, 0x6d, 0x61, 0x73, 0x6b, 0x29
        /*0010*/ 	.byte	0x20, 0x3d, 0x3d, 0x20, 0x30, 0x00
	.type		$str$28,@object
	.size		$str$28,($str$26 - $str$28)
$str$28:
        /*0016*/ 	.byte	0x2f, 0x74, 0x6d, 0x70, 0x2f, 0x63, 0x75, 0x74, 0x6c, 0x61, 0x73, 0x73, 0x5f, 0x73, 0x77, 0x65
        /*0026*/ 	.byte	0x65, 0x70, 0x5f, 0x73, 0x72, 0x63, 0x2f, 0x69, 0x6e, 0x63, 0x6c, 0x75, 0x64, 0x65, 0x2f, 0x63
        /*0036*/ 	.byte	0x75, 0x74, 0x65, 0x2f, 0x70, 0x6f, 0x69, 0x6e, 0x74, 0x65, 0x72, 0x5f, 0x66, 0x6c, 0x61, 0x67
        /*0046*/ 	.byte	0x67, 0x65, 0x64, 0x2e, 0x68, 0x70, 0x70, 0x00
	.type		$str$26,@object
	.size		$str$26,($str$25 - $str$26)
$str$26:
        /*004e*/ 	.byte	0x2f, 0x74, 0x6d, 0x70, 0x2f, 0x63, 0x75, 0x74, 0x6c, 0x61, 0x73, 0x73, 0x5f, 0x73, 0x77, 0x65
        /*005e*/ 	.byte	0x65, 0x70, 0x5f, 0x73, 0x72, 0x63, 0x2f, 0x69, 0x6e, 0x63, 0x6c, 0x75, 0x64, 0x65, 0x2f, 0x63
        /*006e*/ 	.byte	0x75, 0x74, 0x65, 0x2f, 0x61, 0x74, 0x6f, 0x6d, 0x2f, 0x63, 0x6f, 0x70, 0x79, 0x5f, 0x74, 0x72
        /*007e*/ 	.byte	0x61, 0x69, 0x74, 0x73, 0x5f, 0x73, 0x6d, 0x31, 0x30, 0x30, 0x2e, 0x68, 0x70, 0x70, 0x00
	.type		$str$25,@object
	.size		$str$25,(__unnamed_1 - $str$25)
$str$25:
        /*008d*/ 	.byte	0x28, 0x28, 0x75, 0x69, 0x6e, 0x74, 0x33, 0x32, 0x5f, 0x74, 0x28, 0x74, 0x68, 0x72, 0x65, 0x61
        /*009d*/ 	.byte	0x64, 0x49, 0x64, 0x78, 0x2e, 0x78, 0x29, 0x20, 0x2f, 0x20, 0x33, 0x32, 0x29, 0x20, 0x25, 0x20
        /*00ad*/ 	.byte	0x34, 0x29, 0x20, 0x3d, 0x3d, 0x20, 0x28, 0x28, 0x28, 0x74, 0x6d, 0x65, 0x6d, 0x5f, 0x61, 0x64
        /*00bd*/ 	.byte	0x64, 0x72, 0x20, 0x3e, 0x3e, 0x20, 0x31, 0x36, 0x29, 0x20, 0x2f, 0x20, 0x33, 0x32, 0x29, 0x20
        /*00cd*/ 	.byte	0x25, 0x20, 0x34, 0x29, 0x00
	.type		__unnamed_1,@object
	.size		__unnamed_1,(__unnamed_2 - __unnamed_1)
__unnamed_1:
        /*00d2*/ 	.byte	0x61, 0x75, 0x74, 0x6f, 0x20, 0x63, 0x75, 0x74, 0x65, 0x3a, 0x3a, 0x61, 0x73, 0x5f, 0x70, 0x6f
        /* <DEDUP_REMOVED lines=24> */
        /*0262*/ 	.byte	0x43, 0x3c, 0x32, 0x30, 0x34, 0x38, 0x3e, 0x3e, 0x3e, 0x3e, 0x5d, 0x00
	.type		__unnamed_2,@object
	.size		__unnamed_2,(.L_2 - __unnamed_2)
__unnamed_2:
        /* <DEDUP_REMOVED lines=42> */
        /*050e*/ 	.byte	0x3e, 0x5d, 0x00
.L_2:


//--------------------- .nv.shared._ZN7cutlass13device_kernelINS_4gemm6kernel13GemmUniversalIN4cute5tupleIJiiiiEEENS1_10collective13CollectiveMmaINS1_35MainloopSm100TmaUmmaWarpSpecializedILi4ELi2ELi4ENS5_IJNS4_1CILi2EEESB_NSA_ILi1EEEEEEEENS5_IJNSA_ILi128EEENSA_ILi256EEENSA_ILi32EEEEEENS_10tfloat32_tENS5_IJlSC_lEEESJ_SK_NS4_8TiledMMAINS4_8MMA_AtomIJNS4_23SM100_MMA_TF32_2x1SM_SSISJ_SJ_fLi128ELi256ELNS4_4UMMA5MajorE0ELSP_0ELNSO_7ScaleInE0ELSQ_0EEEEEENS4_6LayoutINS5_IJSC_SC_SC_EEENS5_IJNSA_ILi0EEESV_SV_EEEEENS5_IJNS4_10UnderscoreESY_SY_EEEEENS4_28SM100_TMA_2SM_LOAD_MULTICASTENS4_14ComposedLayoutINS4_7SwizzleILi3ELi4ELi3EEENS4_18smem_ptr_flag_bitsILi32EEENST_INS5_IJNSA_ILi8EEESH_EEENS5_IJSH_SC_EEEEEEEvNS4_8identityENS4_18SM100_TMA_2SM_LOADES1B_vS1C_EENS_8epilogue10collective18CollectiveEpilogueINS1F_23Sm100TmaWarpSpecializedILi4ELi2ELi16ELb1ELb0EEEJNS5_IJNSA_ILi64EEESG_SH_EEENS5_IJNST_IS1K_SC_EENST_INS5_IJNSA_ILi16EEESB_EEENS5_IJSC_SF_EEEEEEEESJ_SK_SJ_SK_NS1F_6fusion15FusionCallbacksIS1J_NS1S_17LinearCombinationISJ_fSJ_fLNS_15FloatRoundStyleE2EEES1L_S1R_JEEENS4_5SM1004TMEM4LOAD26SM100_TMEM_LOAD_32dp32b16xENS4_13SM90_TMA_LOADENS12_INS13_ILi2ELi4ELi3EEES16_NST_INS5_IJS17_S1N_EEENS5_IJS1N_SC_EEEEEEENS4_39AutoVectorizingCopyWithAssumedAlignmentILi128EEENS4_14SM90_TMA_STOREES27_S29_S29_EEEvvEEEEvNT_6ParamsE --------------------------
	.section	.nv.shared._ZN7cutlass13device_kernelINS_4gemm6kernel13GemmUniversalIN4cute5tupleIJiiiiEEENS1_10collective13CollectiveMmaINS1_35MainloopSm100TmaUmmaWarpSpecializedILi4ELi2ELi4ENS5_IJNS4_1CILi2EEESB_NSA_ILi1EEEEEEEENS5_IJNSA_ILi128EEENSA_ILi256EEENSA_ILi32EEEEEENS_10tfloat32_tENS5_IJlSC_lEEESJ_SK_NS4_8TiledMMAINS4_8MMA_AtomIJNS4_23SM100_MMA_TF32_2x1SM_SSISJ_SJ_fLi128ELi256ELNS4_4UMMA5MajorE0ELSP_0ELNSO_7ScaleInE0ELSQ_0EEEEEENS4_6LayoutINS5_IJSC_SC_SC_EEENS5_IJNSA_ILi0EEESV_SV_EEEEENS5_IJNS4_10UnderscoreESY_SY_EEEEENS4_28SM100_TMA_2SM_LOAD_MULTICASTENS4_14ComposedLayoutINS4_7SwizzleILi3ELi4ELi3EEENS4_18smem_ptr_flag_bitsILi32EEENST_INS5_IJNSA_ILi8EEESH_EEENS5_IJSH_SC_EEEEEEEvNS4_8identityENS4_18SM100_TMA_2SM_LOADES1B_vS1C_EENS_8epilogue10collective18CollectiveEpilogueINS1F_23Sm100TmaWarpSpecializedILi4ELi2ELi16ELb1ELb0EEEJNS5_IJNSA_ILi64EEESG_SH_EEENS5_IJNST_IS1K_SC_EENST_INS5_IJNSA_ILi16EEESB_EEENS5_IJSC_SF_EEEEEEEESJ_SK_SJ_SK_NS1F_6fusion15FusionCallbacksIS1J_NS1S_17LinearCombinationISJ_fSJ_fLNS_15FloatRoundStyleE2EEES1L_S1R_JEEENS4_5SM1004TMEM4LOAD26SM100_TMEM_LOAD_32dp32b16xENS4_13SM90_TMA_LOADENS12_INS13_ILi2ELi4ELi3EEES16_NST_INS5_IJS17_S1N_EEENS5_IJS1N_SC_EEEEEEENS4_39AutoVectorizingCopyWithAssumedAlignmentILi128EEENS4_14SM90_TMA_STOREES27_S29_S29_EEEvvEEEEvNT_6ParamsE,"aw",@nobits
	.sectionflags	@""
	.align	16
	.zero		1024


//--------------------- .nv.shared.reserved.0     --------------------------
	.section	.nv.shared.reserved.0,"aw",@nobits
	.weak		__nv_reservedSMEM_offset_0_alias
	.size		__nv_reservedSMEM_offset_0_alias, 0, 64
	.other		__nv_reservedSMEM_offset_0_alias,@"STO_CUDA_RESERVED_SHARED STV_DEFAULT"
__nv_reservedSMEM_offset_0_alias:
	.zero		0
.nv.shared.reserved.0:
	.zero		64
	.weak		__nv_reservedSMEM_tcgen05_partition
	.type		__nv_reservedSMEM_tcgen05_partition,@object
	.size		__nv_reservedSMEM_tcgen05_partition,(.L_0 - __nv_reservedSMEM_tcgen05_partition)
__nv_reservedSMEM_tcgen05_partition:
	.zero		32
.L_0:


//--------------------- .nv.global                --------------------------
	.section	.nv.global,"aw",@nobits
.nv.global:
	.type		_ZN40_INTERNAL_5879a75c_4_k_cu_bad4ae1e_105134cute1_E,@object
	.size		_ZN40_INTERNAL_5879a75c_4_k_cu_bad4ae1e_105134cute1_E,(_ZN40_INTERNAL_5879a75c_4_k_cu_bad4ae1e_105134cuda3std3__45__cpo6cbeginE - _ZN40_INTERNAL_5879a75c_4_k_cu_bad4ae1e_105134cute1_E)
_ZN40_INTERNAL_5879a75c_4_k_cu_bad4ae1e_105134cute1_E:
	.zero		1
	.type		_ZN40_INTERNAL_5879a75c_4_k_cu_bad4ae1e_105134cuda3std3__45__cpo6cbeginE,@object
	.size		_ZN40_INTERNAL_5879a75c_4_k_cu_bad4ae1e_105134cuda3std3__45__cpo6cbeginE,(_ZN40_INTERNAL_5879a75c_4_k_cu_bad4ae1e_105134cuda3std3__48in_placeE - _ZN40_INTERNAL_5879a75c_4_k_cu_bad4ae1e_105134cuda3std3__45__cpo6cbeginE)
_ZN40_INTERNAL_5879a75c_4_k_cu_bad4ae1e_105134cuda3std3__45__cpo6cbeginE:
	.zero		1
	.type		_ZN40_INTERNAL_5879a75c_4_k_cu_bad4ae1e_105134cuda3std3__48in_placeE,@object
	.size		_ZN40_INTERNAL_5879a75c_4_k_cu_bad4ae1e_105134cuda3std3__48in_placeE,(_ZN40_INTERNAL_5879a75c_4_k_cu_bad4ae1e_105134cuda3std6ranges3__45__cpo9iter_moveE - _ZN40_INTERNAL_5879a75c_4_k_cu_bad4ae1e_105134cuda3std3__48in_placeE)
_ZN40_INTERNAL_5879a75c_4_k_cu_bad4ae1e_105134cuda3std3__48in_placeE:
	.zero		1
	.type		_ZN40_INTERNAL_5879a75c_4_k_cu_bad4ae1e_105134cuda3std6ranges3__45__cpo9iter_moveE,@object
	.size		_ZN40_INTERNAL_5879a75c_4_k_cu_bad4ae1e_105134cuda3std6ranges3__45__cpo9iter_moveE,(_ZN40_INTERNAL_5879a75c_4_k_cu_bad4ae1e_105134cuda3std3__45__cpo5beginE - _ZN40_INTERNAL_5879a75c_4_k_cu_bad4ae1e_105134cuda3std6ranges3__45__cpo9iter_moveE)
_ZN40_INTERNAL_5879a75c_4_k_cu_bad4ae1e_105134cuda3std6ranges3__45__cpo9iter_moveE:
	.zero		1
	.type		_ZN40_INTERNAL_5879a75c_4_k_cu_bad4ae1e_105134cuda3std3__45__cpo5beginE,@object
	.size		_ZN40_INTERNAL_5879a75c_4_k_cu_bad4ae1e_105134cuda3std3__45__cpo5beginE,(_ZN40_INTERNAL_5879a75c_4_k_cu_bad4ae1e_105134cuda3std3__442_GLOBAL__N__5879a75c_4_k_cu_bad4ae1e_105136ignoreE - _ZN40_INTERNAL_5879a75c_4_k_cu_bad4ae1e_105134cuda3std3__45__cpo5beginE)
_ZN40_INTERNAL_5879a75c_4_k_cu_bad4ae1e_105134cuda3std3__45__cpo5beginE:
	.zero		1
	.type		_ZN40_INTERNAL_5879a75c_4_k_cu_bad4ae1e_105134cuda3std3__442_GLOBAL__N__5879a75c_4_k_cu_bad4ae1e_105136ignoreE,@object
	.size		_ZN40_INTERNAL_5879a75c_4_k_cu_bad4ae1e_105134cuda3std3__442_GLOBAL__N__5879a75c_4_k_cu_bad4ae1e_105136ignoreE,(_ZN40_INTERNAL_5879a75c_4_k_cu_bad4ae1e_105134cute7productE - _ZN40_INTERNAL_5879a75c_4_k_cu_bad4ae1e_105134cuda3std3__442_GLOBAL__N__5879a75c_4_k_cu_bad4ae1e_105136ignoreE)
_ZN40_INTERNAL_5879a75c_4_k_cu_bad4ae1e_105134cuda3std3__442_GLOBAL__N__5879a75c_4_k_cu_bad4ae1e_105136ignoreE:
	.zero		1
	.type		_ZN40_INTERNAL_5879a75c_4_k_cu_bad4ae1e_105134cute7productE,@object
	.size		_ZN40_INTERNAL_5879a75c_4_k_cu_bad4ae1e_105134cute7productE,(_ZN40_INTERNAL_5879a75c_4_k_cu_bad4ae1e_105134cuda3std3__45__cpo3endE - _ZN40_INTERNAL_5879a75c_4_k_cu_bad4ae1e_105134cute7productE)
_ZN40_INTERNAL_5879a75c_4_k_cu_bad4ae1e_105134cute7productE:
	.zero		1
	.type		_ZN40_INTERNAL_5879a75c_4_k_cu_bad4ae1e_105134cuda3std3__45__cpo3endE,@object
	.size		_ZN40_INTERNAL_5879a75c_4_k_cu_bad4ae1e_105134cuda3std3__45__cpo3endE,(_ZN40_INTERNAL_5879a75c_4_k_cu_bad4ae1e_105134cuda3std3__419piecewise_constructE - _ZN40_INTERNAL_5879a75c_4_k_cu_bad4ae1e_105134cuda3std3__45__cpo3endE)
_ZN40_INTERNAL_5879a75c_4_k_cu_bad4ae1e_105134cuda3std3__45__cpo3endE:
	.zero		1
	.type		_ZN40_INTERNAL_5879a75c_4_k_cu_bad4ae1e_105134cuda3std3__419piecewise_constructE,@object
	.size		_ZN40_INTERNAL_5879a75c_4_k_cu_bad4ae1e_105134cuda3std3__419piecewise_constructE,(_ZN40_INTERNAL_5879a75c_4_k_cu_bad4ae1e_105134cuda3std3__45__cpo4cendE - _ZN40_INTERNAL_5879a75c_4_k_cu_bad4ae1e_105134cuda3std3__419piecewise_constructE)
_ZN40_INTERNAL_5879a75c_4_k_cu_bad4ae1e_105134cuda3std3__419piecewise_constructE:
	.zero		1
	.type		_ZN40_INTERNAL_5879a75c_4_k_cu_bad4ae1e_105134cuda3std3__45__cpo4cendE,@object
	.size		_ZN40_INTERNAL_5879a75c_4_k_cu_bad4ae1e_105134cuda3std3__45__cpo4cendE,(_ZN40_INTERNAL_5879a75c_4_k_cu_bad4ae1e_105134cuda3std6ranges3__45__cpo4swapE - _ZN40_INTERNAL_5879a75c_4_k_cu_bad4ae1e_105134cuda3std3__45__cpo4cendE)
_ZN40_INTERNAL_5879a75c_4_k_cu_bad4ae1e_105134cuda3std3__45__cpo4cendE:
	.zero		1
	.type		_ZN40_INTERNAL_5879a75c_4_k_cu_bad4ae1e_105134cuda3std6ranges3__45__cpo4swapE,@object
	.size		_ZN40_INTERNAL_5879a75c_4_k_cu_bad4ae1e_105134cuda3std6ranges3__45__cpo4swapE,(.L_10 - _ZN40_INTERNAL_5879a75c_4_k_cu_bad4ae1e_105134cuda3std6ranges3__45__cpo4swapE)
_ZN40_INTERNAL_5879a75c_4_k_cu_bad4ae1e_105134cuda3std6ranges3__45__cpo4swapE:
	.zero		1
.L_10:


//--------------------- .nv.constant0._ZN7cutlass13device_kernelINS_4gemm6kernel13GemmUniversalIN4cute5tupleIJiiiiEEENS1_10collective13CollectiveMmaINS1_35MainloopSm100TmaUmmaWarpSpecializedILi4ELi2ELi4ENS5_IJNS4_1CILi2EEESB_NSA_ILi1EEEEEEEENS5_IJNSA_ILi128EEENSA_ILi256EEENSA_ILi32EEEEEENS_10tfloat32_tENS5_IJlSC_lEEESJ_SK_NS4_8TiledMMAINS4_8MMA_AtomIJNS4_23SM100_MMA_TF32_2x1SM_SSISJ_SJ_fLi128ELi256ELNS4_4UMMA5MajorE0ELSP_0ELNSO_7ScaleInE0ELSQ_0EEEEEENS4_6LayoutINS5_IJSC_SC_SC_EEENS5_IJNSA_ILi0EEESV_SV_EEEEENS5_IJNS4_10UnderscoreESY_SY_EEEEENS4_28SM100_TMA_2SM_LOAD_MULTICASTENS4_14ComposedLayoutINS4_7SwizzleILi3ELi4ELi3EEENS4_18smem_ptr_flag_bitsILi32EEENST_INS5_IJNSA_ILi8EEESH_EEENS5_IJSH_SC_EEEEEEEvNS4_8identityENS4_18SM100_TMA_2SM_LOADES1B_vS1C_EENS_8epilogue10collective18CollectiveEpilogueINS1F_23Sm100TmaWarpSpecializedILi4ELi2ELi16ELb1ELb0EEEJNS5_IJNSA_ILi64EEESG_SH_EEENS5_IJNST_IS1K_SC_EENST_INS5_IJNSA_ILi16EEESB_EEENS5_IJSC_SF_EEEEEEEESJ_SK_SJ_SK_NS1F_6fusion15FusionCallbacksIS1J_NS1S_17LinearCombinationISJ_fSJ_fLNS_15FloatRoundStyleE2EEES1L_S1R_JEEENS4_5SM1004TMEM4LOAD26SM100_TMEM_LOAD_32dp32b16xENS4_13SM90_TMA_LOADENS12_INS13_ILi2ELi4ELi3EEES16_NST_INS5_IJS17_S1N_EEENS5_IJS1N_SC_EEEEEEENS4_39AutoVectorizingCopyWithAssumedAlignmentILi128EEENS4_14SM90_TMA_STOREES27_S29_S29_EEEvvEEEEvNT_6ParamsE --------------------------
	.section	.nv.constant0._ZN7cutlass13device_kernelINS_4gemm6kernel13GemmUniversalIN4cute5tupleIJiiiiEEENS1_10collective13CollectiveMmaINS1_35MainloopSm100TmaUmmaWarpSpecializedILi4ELi2ELi4ENS5_IJNS4_1CILi2EEESB_NSA_ILi1EEEEEEEENS5_IJNSA_ILi128EEENSA_ILi256EEENSA_ILi32EEEEEENS_10tfloat32_tENS5_IJlSC_lEEESJ_SK_NS4_8TiledMMAINS4_8MMA_AtomIJNS4_23SM100_MMA_TF32_2x1SM_SSISJ_SJ_fLi128ELi256ELNS4_4UMMA5MajorE0ELSP_0ELNSO_7ScaleInE0ELSQ_0EEEEEENS4_6LayoutINS5_IJSC_SC_SC_EEENS5_IJNSA_ILi0EEESV_SV_EEEEENS5_IJNS4_10UnderscoreESY_SY_EEEEENS4_28SM100_TMA_2SM_LOAD_MULTICASTENS4_14ComposedLayoutINS4_7SwizzleILi3ELi4ELi3EEENS4_18smem_ptr_flag_bitsILi32EEENST_INS5_IJNSA_ILi8EEESH_EEENS5_IJSH_SC_EEEEEEEvNS4_8identityENS4_18SM100_TMA_2SM_LOADES1B_vS1C_EENS_8epilogue10collective18CollectiveEpilogueINS1F_23Sm100TmaWarpSpecializedILi4ELi2ELi16ELb1ELb0EEEJNS5_IJNSA_ILi64EEESG_SH_EEENS5_IJNST_IS1K_SC_EENST_INS5_IJNSA_ILi16EEESB_EEENS5_IJSC_SF_EEEEEEEESJ_SK_SJ_SK_NS1F_6fusion15FusionCallbacksIS1J_NS1S_17LinearCombinationISJ_fSJ_fLNS_15FloatRoundStyleE2EEES1L_S1R_JEEENS4_5SM1004TMEM4LOAD26SM100_TMEM_LOAD_32dp32b16xENS4_13SM90_TMA_LOADENS12_INS13_ILi2ELi4ELi3EEES16_NST_INS5_IJS17_S1N_EEENS5_IJS1N_SC_EEEEEEENS4_39AutoVectorizingCopyWithAssumedAlignmentILi128EEENS4_14SM90_TMA_STOREES27_S29_S29_EEEvvEEEEvNT_6ParamsE,"a",@progbits
	.sectionflags	@""
	.align	4
.nv.constant0._ZN7cutlass13device_kernelINS_4gemm6kernel13GemmUniversalIN4cute5tupleIJiiiiEEENS1_10collective13CollectiveMmaINS1_35MainloopSm100TmaUmmaWarpSpecializedILi4ELi2ELi4ENS5_IJNS4_1CILi2EEESB_NSA_ILi1EEEEEEEENS5_IJNSA_ILi128EEENSA_ILi256EEENSA_ILi32EEEEEENS_10tfloat32_tENS5_IJlSC_lEEESJ_SK_NS4_8TiledMMAINS4_8MMA_AtomIJNS4_23SM100_MMA_TF32_2x1SM_SSISJ_SJ_fLi128ELi256ELNS4_4UMMA5MajorE0ELSP_0ELNSO_7ScaleInE0ELSQ_0EEEEEENS4_6LayoutINS5_IJSC_SC_SC_EEENS5_IJNSA_ILi0EEESV_SV_EEEEENS5_IJNS4_10UnderscoreESY_SY_EEEEENS4_28SM100_TMA_2SM_LOAD_MULTICASTENS4_14ComposedLayoutINS4_7SwizzleILi3ELi4ELi3EEENS4_18smem_ptr_flag_bitsILi32EEENST_INS5_IJNSA_ILi8EEESH_EEENS5_IJSH_SC_EEEEEEEvNS4_8identityENS4_18SM100_TMA_2SM_LOADES1B_vS1C_EENS_8epilogue10collective18CollectiveEpilogueINS1F_23Sm100TmaWarpSpecializedILi4ELi2ELi16ELb1ELb0EEEJNS5_IJNSA_ILi64EEESG_SH_EEENS5_IJNST_IS1K_SC_EENST_INS5_IJNSA_ILi16EEESB_EEENS5_IJSC_SF_EEEEEEEESJ_SK_SJ_SK_NS1F_6fusion15FusionCallbacksIS1J_NS1S_17LinearCombinationISJ_fSJ_fLNS_15FloatRoundStyleE2EEES1L_S1R_JEEENS4_5SM1004TMEM4LOAD26SM100_TMEM_LOAD_32dp32b16xENS4_13SM90_TMA_LOADENS12_INS13_ILi2ELi4ELi3EEES16_NST_INS5_IJS17_S1N_EEENS5_IJS1N_SC_EEEEEEENS4_39AutoVectorizingCopyWithAssumedAlignmentILi128EEENS4_14SM90_TMA_STOREES27_S29_S29_EEEvvEEEEvNT_6ParamsE:
	.zero		2944


//--------------------- SYMBOLS --------------------------

	.type		.nv.reservedSmem.offset0,@object
	.size		.nv.reservedSmem.offset0,0x4
	.type		.nv.reservedSmem.cap,@object
	.size		.nv.reservedSmem.cap,0x4
	.type		__assertfail,@function
